def matmul_kernel(
    a_ptr,
    b_ptr,
    c_ptr,
    M,
    N,
    K,
    stride_am,
    stride_ak,
    stride_bk,
    stride_bn,
    stride_cm,
    stride_cn,
    BLOCK_M: tl.constexpr,
    BLOCK_N: tl.constexpr,
    BLOCK_K: tl.constexpr,
    GROUP_M: tl.constexpr,
):
    pid = tl.program_id(axis=0)
    num_pid_m = tl.cdiv(M, BLOCK_M)
    num_pid_n = tl.cdiv(N, BLOCK_N)
    num_pid_in_group = GROUP_M * num_pid_n
    group_id = pid // num_pid_in_group
    first_pid_m = group_id * GROUP_M
    group_size_m = min(num_pid_m - first_pid_m, GROUP_M)
    pid_m = first_pid_m + ((pid % num_pid_in_group) % group_size_m)
    pid_n = (pid % num_pid_in_group) // group_size_m

    offs_am = (pid_m * BLOCK_M + tl.arange(0, BLOCK_M)) % M
    offs_bn = (pid_n * BLOCK_N + tl.arange(0, BLOCK_N)) % N
    offs_k = tl.arange(0, BLOCK_K)
    a_ptrs = a_ptr + offs_am[:, None] * stride_am + offs_k[None, :] * stride_ak
    b_ptrs = b_ptr + offs_k[:, None] * stride_bk + offs_bn[None, :] * stride_bn

    acc = tl.zeros((BLOCK_M, BLOCK_N), dtype=tl.float32)
    for kk in range(0, tl.cdiv(K, BLOCK_K)):
        a = tl.load(a_ptrs, mask=offs_k[None, :] < K - kk * BLOCK_K, other=0.0)
        b = tl.load(b_ptrs, mask=offs_k[:, None] < K - kk * BLOCK_K, other=0.0)
        acc = tl.dot(a, b, acc)
        a_ptrs += BLOCK_K * stride_ak
        b_ptrs += BLOCK_K * stride_bk

    c = acc.to(c_ptr.dtype.element_ty)
    offs_cm = pid_m * BLOCK_M + tl.arange(0, BLOCK_M)
    offs_cn = pid_n * BLOCK_N + tl.arange(0, BLOCK_N)
    c_ptrs = c_ptr + offs_cm[:, None] * stride_cm + offs_cn[None, :] * stride_cn
    mask = (offs_cm[:, None] < M) & (offs_cn[None, :] < N)
    tl.store(c_ptrs, c, mask=mask)

# config = {"BLOCK_K": 32, "BLOCK_M": 128, "BLOCK_N": 256, "GROUP_M": 8, "arch": "sm_100", "dtype": "fp8e4m3", "num_ctas": 1, "num_stages": 7, "num_warps": 4}
# arch = sm_100


// ===== COMPILED SASS (sm_100a) =====

	.target	sm_100a

	.elftype	@"ET_EXEC"


//--------------------- .note.nv.tkinfo           --------------------------
	.section	.note.nv.tkinfo,"",@"SHT_NOTE"
	.sectionflags	@"SHF_NOTE_NV_TKINFO"
	.tkinfo
        /*0018*/ 	.word	0x00000081
        /*0030*/ 	.string	""
        /*0030*/ 	.string	"ptxas-blackwell"
        /*0030*/ 	.string	"Cuda compilation tools, release 12.9, V12.9.86"
        /*0030*/ 	.string	"Build cuda_12.9.r12.9/compiler.36037853_0"
        /*0030*/ 	.string	"-v  -suppress-debug-info  -lineinfo  -arch sm_100a "



//--------------------- .note.nv.cuver            --------------------------
	.section	.note.nv.cuver,"",@"SHT_NOTE"
	.sectionflags	@"SHF_NOTE_NV_CUVER"
        /*0018*/ 	.short	0x0001
        /*001a*/ 	.short	0x0064
        /*001c*/ 	.short	0x0001
        /*001e*/ 	.short	0x0000
        /*0020*/ 	.short	0x0001
        /*0022*/ 	.short	0x0000


//--------------------- .nv.info                  --------------------------
	.section	.nv.info,"",@"SHT_CUDA_INFO"
	.align	4


	//----- nvinfo : EIATTR_REGCOUNT
	.align		4
        /*0000*/ 	.byte	0x04, 0x2f
        /*0002*/ 	.short	(.L_4 - .L_3)
	.align		4
.L_3:
        /*0004*/ 	.word	index@(matmul_kernel)
        /*0008*/ 	.word	0x000000ff


	//----- nvinfo : EIATTR_FRAME_SIZE
	.align		4
.L_4:
        /*000c*/ 	.byte	0x04, 0x11
        /*000e*/ 	.short	(.L_6 - .L_5)
	.align		4
.L_5:
        /*0010*/ 	.word	index@($__internal_2_$__cuda_sm10x_tcgen05_guardrail_trap_unallocated_columns_being_dealloced)
        /*0014*/ 	.word	0x000001d0


	//----- nvinfo : EIATTR_FRAME_SIZE
	.align		4
.L_6:
        /*0018*/ 	.byte	0x04, 0x11
        /*001a*/ 	.short	(.L_8 - .L_7)
	.align		4
.L_7:
        /*001c*/ 	.word	index@($__internal_1_$__cuda_sm10x_tcgen05_guardrail_trap_phase_invalid_during_alloc)
        /*0020*/ 	.word	0x000001d0


	//----- nvinfo : EIATTR_FRAME_SIZE
	.align		4
.L_8:
        /*0024*/ 	.byte	0x04, 0x11
        /*0026*/ 	.short	(.L_10 - .L_9)
	.align		4
.L_9:
        /*0028*/ 	.word	index@($__internal_0_$__cuda_sm10x_tcgen05_guardrail_trap_col_being_dealloced_not_returned_by_alloc)
        /*002c*/ 	.word	0x000001d0


	//----- nvinfo : EIATTR_FRAME_SIZE
	.align		4
.L_10:
        /*0030*/ 	.byte	0x04, 0x11
        /*0032*/ 	.short	(.L_12 - .L_11)
	.align		4
.L_11:
        /*0034*/ 	.word	index@(matmul_kernel)
        /*0038*/ 	.word	0x000001d0


	//----- nvinfo : EIATTR_MIN_STACK_SIZE
	.align		4
.L_12:
        /*003c*/ 	.byte	0x04, 0x12
        /*003e*/ 	.short	(.L_14 - .L_13)
	.align		4
.L_13:
        /*0040*/ 	.word	index@(matmul_kernel)
        /*0044*/ 	.word	0x000001d0
.L_14:


//--------------------- .nv.info.matmul_kernel    --------------------------
	.section	.nv.info.matmul_kernel,"",@"SHT_CUDA_INFO"
	.sectionflags	@""
	.align	4


	//----- nvinfo : EIATTR_CUDA_API_VERSION
	.align		4
        /*0000*/ 	.byte	0x04, 0x37
        /*0002*/ 	.short	(.L_16 - .L_15)
.L_15:
        /*0004*/ 	.word	0x00000081


	//----- nvinfo : EIATTR_KPARAM_INFO
	.align		4
.L_16:
        /*0008*/ 	.byte	0x04, 0x17
        /*000a*/ 	.short	(.L_18 - .L_17)
.L_17:
        /*000c*/ 	.word	0x00000000
        /*0010*/ 	.short	0x000d
        /*0012*/ 	.short	0x0048
        /*0014*/ 	.byte	0x00, 0xf4, 0x21, 0x00


	//----- nvinfo : EIATTR_KPARAM_INFO
	.align		4
.L_18:
        /*0018*/ 	.byte	0x04, 0x17
        /*001a*/ 	.short	(.L_20 - .L_19)
.L_19:
        /*001c*/ 	.word	0x00000000
        /*0020*/ 	.short	0x000c
        /*0022*/ 	.short	0x0040
        /*0024*/ 	.byte	0x00, 0xf4, 0x21, 0x00


	//----- nvinfo : EIATTR_KPARAM_INFO
	.align		4
.L_20:
        /*0028*/ 	.byte	0x04, 0x17
        /*002a*/ 	.short	(.L_22 - .L_21)
.L_21:
        /*002c*/ 	.word	0x00000000
        /*0030*/ 	.short	0x000b
        /*0032*/ 	.short	0x0038
        /*0034*/ 	.byte	0x00, 0xf0, 0x11, 0x00


	//----- nvinfo : EIATTR_KPARAM_INFO
	.align		4
.L_22:
        /*0038*/ 	.byte	0x04, 0x17
        /*003a*/ 	.short	(.L_24 - .L_23)
.L_23:
        /*003c*/ 	.word	0x00000000
        /*0040*/ 	.short	0x000a
        /*0042*/ 	.short	0x0034
        /*0044*/ 	.byte	0x00, 0xf0, 0x11, 0x00


	//----- nvinfo : EIATTR_KPARAM_INFO
	.align		4
.L_24:
        /*0048*/ 	.byte	0x04, 0x17
        /*004a*/ 	.short	(.L_26 - .L_25)
.L_25:
        /*004c*/ 	.word	0x00000000
        /*0050*/ 	.short	0x0009
        /*0052*/ 	.short	0x0030
        /*0054*/ 	.byte	0x00, 0xf0, 0x11, 0x00


	//----- nvinfo : EIATTR_KPARAM_INFO
	.align		4
.L_26:
        /*0058*/ 	.byte	0x04, 0x17
        /*005a*/ 	.short	(.L_28 - .L_27)
.L_27:
        /*005c*/ 	.word	0x00000000
        /*0060*/ 	.short	0x0008
        /*0062*/ 	.short	0x002c
        /*0064*/ 	.byte	0x00, 0xf0, 0x11, 0x00


	//----- nvinfo : EIATTR_KPARAM_INFO
	.align		4
.L_28:
        /*0068*/ 	.byte	0x04, 0x17
        /*006a*/ 	.short	(.L_30 - .L_29)
.L_29:
        /*006c*/ 	.word	0x00000000
        /*0070*/ 	.short	0x0007
        /*0072*/ 	.short	0x0028
        /*0074*/ 	.byte	0x00, 0xf0, 0x11, 0x00


	//----- nvinfo : EIATTR_KPARAM_INFO
	.align		4
.L_30:
        /*0078*/ 	.byte	0x04, 0x17
        /*007a*/ 	.short	(.L_32 - .L_31)
.L_31:
        /*007c*/ 	.word	0x00000000
        /*0080*/ 	.short	0x0006
        /*0082*/ 	.short	0x0024
        /*0084*/ 	.byte	0x00, 0xf0, 0x11, 0x00


	//----- nvinfo : EIATTR_KPARAM_INFO
	.align		4
.L_32:
        /*0088*/ 	.byte	0x04, 0x17
        /*008a*/ 	.short	(.L_34 - .L_33)
.L_33:
        /*008c*/ 	.word	0x00000000
        /*0090*/ 	.short	0x0005
        /*0092*/ 	.short	0x0020
        /*0094*/ 	.byte	0x00, 0xf0, 0x11, 0x00


	//----- nvinfo : EIATTR_KPARAM_INFO
	.align		4
.L_34:
        /*0098*/ 	.byte	0x04, 0x17
        /*009a*/ 	.short	(.L_36 - .L_35)
.L_35:
        /*009c*/ 	.word	0x00000000
        /*00a0*/ 	.short	0x0004
        /*00a2*/ 	.short	0x001c
        /*00a4*/ 	.byte	0x00, 0xf0, 0x11, 0x00


	//----- nvinfo : EIATTR_KPARAM_INFO
	.align		4
.L_36:
        /*00a8*/ 	.byte	0x04, 0x17
        /*00aa*/ 	.short	(.L_38 - .L_37)
.L_37:
        /*00ac*/ 	.word	0x00000000
        /*00b0*/ 	.short	0x0003
        /*00b2*/ 	.short	0x0018
        /*00b4*/ 	.byte	0x00, 0xf0, 0x11, 0x00


	//----- nvinfo : EIATTR_KPARAM_INFO
	.align		4
.L_38:
        /*00b8*/ 	.byte	0x04, 0x17
        /*00ba*/ 	.short	(.L_40 - .L_39)
.L_39:
        /*00bc*/ 	.word	0x00000000
        /*00c0*/ 	.short	0x0002
        /*00c2*/ 	.short	0x0010
        /*00c4*/ 	.byte	0x00, 0xf4, 0x21, 0x00


	//----- nvinfo : EIATTR_KPARAM_INFO
	.align		4
.L_40:
        /*00c8*/ 	.byte	0x04, 0x17
        /*00ca*/ 	.short	(.L_42 - .L_41)
.L_41:
        /*00cc*/ 	.word	0x00000000
        /*00d0*/ 	.short	0x0001
        /*00d2*/ 	.short	0x0008
        /*00d4*/ 	.byte	0x00, 0xf4, 0x21, 0x00


	//----- nvinfo : EIATTR_KPARAM_INFO
	.align		4
.L_42:
        /*00d8*/ 	.byte	0x04, 0x17
        /*00da*/ 	.short	(.L_44 - .L_43)
.L_43:
        /*00dc*/ 	.word	0x00000000
        /*00e0*/ 	.short	0x0000
        /*00e2*/ 	.short	0x0000
        /*00e4*/ 	.byte	0x00, 0xf4, 0x21, 0x00


	//----- nvinfo : EIATTR_AT_ENTRY_FRAGMENTS
	.align		4
.L_44:
        /*00e8*/ 	.byte	0x04, 0x4f
        /*00ea*/ 	.short	(.L_46 - .L_45)


	//   ....[0]....
.L_45:
        /*00ec*/ 	.word	0x00000004


	//----- nvinfo : EIATTR_RESERVED_SMEM_USED
	.align		4
.L_46:
        /*00f0*/ 	.byte	0x01, 0x41
	.zero		2


	//----- nvinfo : EIATTR_SPARSE_MMA_MASK
	.align		4
        /*00f4*/ 	.byte	0x03, 0x50
        /*00f6*/ 	.short	0x0000


	//----- nvinfo : EIATTR_TCGEN05_1CTA_USED
	.align		4
        /*00f8*/ 	.byte	0x01, 0x51
	.zero		2


	//----- nvinfo : EIATTR_MAXREG_COUNT
	.align		4
        /*00fc*/ 	.byte	0x03, 0x1b
        /*00fe*/ 	.short	0x00ff


	//----- nvinfo : EIATTR_NUM_BARRIERS
	.align		4
        /*0100*/ 	.byte	0x02, 0x4c
        /*0102*/ 	.byte	0x01
	.zero		1


	//----- nvinfo : EIATTR_ANNOTATIONS
	.align		4
        /*0104*/ 	.byte	0x04, 0x55
        /*0106*/ 	.short	(.L_48 - .L_47)


	//   ....[0]....
.L_47:
        /*0108*/ 	.word	0x00000001
        /*010c*/ 	.byte	0xd0, 0xa7, 0x00, 0x00, 0x01, 0x00, 0x00, 0x00, 0xd0, 0xa8, 0x00, 0x00, 0x01, 0x00, 0x00, 0x00
        /* <DEDUP_REMOVED lines=64> */
        /*051c*/ 	.byte	0x10, 0xce, 0x00, 0x00, 0x01, 0x00, 0x00, 0x00, 0x00, 0xcf, 0x00, 0x00


	//----- nvinfo : EIATTR_INT_WARP_WIDE_INSTR_OFFSETS
	.align		4
.L_48:
        /*0528*/ 	.byte	0x04, 0x31
        /*052a*/ 	.short	(.L_50 - .L_49)


	//   ....[0]....
.L_49:
        /*052c*/ 	.word	0x00003dc0


	//   ....[1]....
        /*0530*/ 	.word	0x00003df0


	//   ....[2]....
        /*0534*/ 	.word	0x00006000


	//   ....[3]....
        /*0538*/ 	.word	0x00013a50


	//   ....[4]....
        /*053c*/ 	.word	0x00013aa0


	//----- nvinfo : EIATTR_COOP_GROUP_MASK_REGIDS
	.align		4
.L_50:
        /*0540*/ 	.byte	0x04, 0x29
        /*0542*/ 	.short	(.L_52 - .L_51)


	//   ....[0]....
.L_51:
        /*0544*/ 	.word	0xffffffff


	//   ....[1]....
        /*0548*/ 	.word	0xffffffff


	//   ....[2]....
        /*054c*/ 	.word	0xffffffff


	//   ....[3]....
        /*0550*/ 	.word	0xffffffff


	//----- nvinfo : EIATTR_COOP_GROUP_INSTR_OFFSETS
	.align		4
.L_52:
        /*0554*/ 	.byte	0x04, 0x28
        /*0556*/ 	.short	(.L_54 - .L_53)


	//   ....[0]....
.L_53:
        /*0558*/ 	.word	0x00000080


	//   ....[1]....
        /*055c*/ 	.word	0x00000340


	//   ....[2]....
        /*0560*/ 	.word	0x000138e0


	//   ....[3]....
        /*0564*/ 	.word	0x00013b50


	//----- nvinfo : EIATTR_VRC_CTA_INIT_COUNT
	.align		4
.L_54:
        /*0568*/ 	.byte	0x02, 0x4a
        /*056a*/ 	.byte	0x80
	.zero		1


	//----- nvinfo : EIATTR_MBARRIER_INSTR_OFFSETS
	.align		4
        /*056c*/ 	.byte	0x04, 0x39
        /*056e*/ 	.short	(.L_56 - .L_55)


	//   ....[0]....
.L_55:
        /*0570*/ 	.word	0x00003f60
        /*0574*/ 	.word	0x000000ff
        /*0578*/ 	.word	0x00000000
        /*057c*/ 	.short	0x0100
        /*057e*/ 	.byte	0x0d
	.zero		1


	//   ....[1]....
        /*0580*/ 	.word	0x000060a0
        /*0584*/ 	.word	0x000000ff
        /*0588*/ 	.word	0x00006008
        /*058c*/ 	.short	0x0100
        /*058e*/ 	.byte	0x10
	.zero		1


	//   ....[2]....
        /*0590*/ 	.word	0x00007860
        /*0594*/ 	.word	0x000000ff
        /*0598*/ 	.word	0x00000000
        /*059c*/ 	.short	0x010a
        /*059e*/ 	.byte	0x0d
	.zero		1


	//   ....[3]....
        /*05a0*/ 	.word	0x0000a6b0
        /*05a4*/ 	.word	0x000000ff
        /*05a8*/ 	.word	0x00000000
        /*05ac*/ 	.short	0x010a
        /*05ae*/ 	.byte	0x0d
	.zero		1


	//   ....[4]....
        /*05b0*/ 	.word	0x0000a840
        /*05b4*/ 	.word	0x000000ff
        /*05b8*/ 	.word	0x00006000
        /*05bc*/ 	.short	0x0108
        /*05be*/ 	.byte	0x10
	.zero		1


	//   ....[5]....
        /*05c0*/ 	.word	0x0000a890
        /*05c4*/ 	.word	0x000000ff
        /*05c8*/ 	.word	0x00006008
        /*05cc*/ 	.short	0x0108
        /*05ce*/ 	.byte	0x10
	.zero		1


	//   ....[6]....
        /*05d0*/ 	.word	0x00013b70
        /*05d4*/ 	.word	0x000000ff
        /*05d8*/ 	.word	0x00000000
        /*05dc*/ 	.short	0x010a
        /*05de*/ 	.byte	0x0d
	.zero		1


	//   ....[7]....
        /*05e0*/ 	.word	0x00013ba0
        /*05e4*/ 	.word	0x000000ff
        /*05e8*/ 	.word	0x00000000
        /*05ec*/ 	.short	0x010a
        /*05ee*/ 	.byte	0x0d
	.zero		1


	//----- nvinfo : EIATTR_NUM_MBARRIERS
	.align		4
.L_56:
        /*05f0*/ 	.byte	0x03, 0x38
        /*05f2*/ 	.short	0x0002


	//----- nvinfo : EIATTR_EXIT_INSTR_OFFSETS
	.align		4
        /*05f4*/ 	.byte	0x04, 0x1c
        /*05f6*/ 	.short	(.L_58 - .L_57)


	//   ....[0]....
.L_57:
        /*05f8*/ 	.word	0x00013b60


	//----- nvinfo : EIATTR_REQNTID
	.align		4
.L_58:
        /*05fc*/ 	.byte	0x04, 0x10
        /*05fe*/ 	.short	(.L_60 - .L_59)
.L_59:
        /*0600*/ 	.word	0x00000080
        /*0604*/ 	.word	0x00000001
        /*0608*/ 	.word	0x00000001


	//----- nvinfo : EIATTR_CRS_STACK_SIZE
	.align		4
.L_60:
        /*060c*/ 	.byte	0x04, 0x1e
        /*060e*/ 	.short	(.L_62 - .L_61)
.L_61:
        /*0610*/ 	.word	0x00000000


	//----- nvinfo : EIATTR_CBANK_PARAM_SIZE
	.align		4
.L_62:
        /*0614*/ 	.byte	0x03, 0x19
        /*0616*/ 	.short	0x0050


	//----- nvinfo : EIATTR_PARAM_CBANK
	.align		4
        /*0618*/ 	.byte	0x04, 0x0a
        /*061a*/ 	.short	(.L_64 - .L_63)
	.align		4
.L_63:
        /*061c*/ 	.word	index@(.nv.constant0.matmul_kernel)
        /*0620*/ 	.short	0x0380
        /*0622*/ 	.short	0x0050


	//----- nvinfo : EIATTR_SW_WAR
	.align		4
.L_64:
        /*0624*/ 	.byte	0x04, 0x36
        /*0626*/ 	.short	(.L_66 - .L_65)
.L_65:
        /*0628*/ 	.word	0x00000008
.L_66:


//--------------------- .nv.compat                --------------------------
	.section	.nv.compat,"",@"SHT_CUDA_COMPAT_INFO"
	.align	4
        /*0000*/ 	.byte	0x02, 0x02, 0x02, 0x00, 0x02, 0x05, 0x05, 0x00, 0x02, 0x03, 0x00, 0x00, 0x02, 0x06, 0x01, 0x00


//--------------------- .nv.callgraph             --------------------------
	.section	.nv.callgraph,"",@"SHT_CUDA_CALLGRAPH"
	.align	4
	.sectionentsize	8
	.align		4
        /*0000*/ 	.word	0x00000000
	.align		4
        /*0004*/ 	.word	0xffffffff
	.align		4
        /*0008*/ 	.word	0x00000000
	.align		4
        /*000c*/ 	.word	0xfffffffe
	.align		4
        /*0010*/ 	.word	0x00000000
	.align		4
        /*0014*/ 	.word	0xfffffffd
	.align		4
        /*0018*/ 	.word	0x00000000
	.align		4
        /*001c*/ 	.word	0xfffffffc


//--------------------- .text.matmul_kernel       --------------------------
	.section	.text.matmul_kernel,"ax",@progbits
	.align	128
        .global         matmul_kernel
        .type           matmul_kernel,@function
        .size           matmul_kernel,(.L_x_20 - matmul_kernel)
        .other          matmul_kernel,@"STO_CUDA_ENTRY STV_DEFAULT"
matmul_kernel:
.text.matmul_kernel:
[----:B------:R-:W0:Y:S01]  /*0000*/  LDC R1, c[0x0][0x37c] ;  /* 0x0000df00ff017b82 */ /* 0x000e220000000800 */
[----:B------:R-:W1:Y:S01]  /*0010*/  S2R R57, SR_TID.X ;  /* 0x0000000000397919 */ /* 0x000e620000002100 */
[----:B0-----:R-:W-:Y:S01]  /*0020*/  VIADD R1, R1, 0xfffffe30 ;  /* 0xfffffe3001017836 */ /* 0x001fe20000000000 */
[----:B------:R-:W0:Y:S01]  /*0030*/  LDCU.64 UR18, c[0x0][0x358] ;  /* 0x00006b00ff1277ac */ /* 0x000e220008000a00 */
[----:B-1----:R-:W-:-:S13]  /*0040*/  ISETP.GE.U32.AND P0, PT, R57, 0x20, PT ;  /* 0x000000203900780c */ /* 0x002fda0003f06070 */
[----:B------:R-:W-:Y:S02]  /*0050*/  VOTEU.ANY UP0, P0 ;  /* 0x0000000000ff7886 */ /* 0x000fe40000000100 */
[----:B------:R-:W-:Y:S05]  /*0060*/  BRA.U UP0, `(.L_x_0) ;  /* 0x0000000100b87547 */ /* 0x000fea000b800000 */
[----:B------:R-:W1:Y:S01]  /*0070*/  S2UR UR6, SR_CgaCtaId ;  /* 0x00000000000679c3 */ /* 0x000e620000008800 */
[----:B------:R-:W-:Y:S01]  /*0080*/  NOP ;  /* 0x0000000000007918 */ /* 0x000fe20000000000 */
[----:B------:R-:W-:Y:S02]  /*0090*/  UMOV UR4, 0x40 ;  /* 0x0000004000047882 */ /* 0x000fe40000000000 */
[----:B-1----:R-:W-:-:S09]  /*00a0*/  ULEA UR4, UR6, UR4, 0x18 ;  /* 0x0000000406047291 */ /* 0x002fd2000f8ec0ff */
[----:B------:R-:W1:Y:S01]  /*00b0*/  LDS.U8 R0, [UR4] ;  /* 0x00000004ff007984 */ /* 0x000e620008000000 */
[----:B------:R-:W-:Y:S02]  /*00c0*/  UMOV UR4, 0x400 ;  /* 0x0000040000047882 */ /* 0x000fe40000000000 */
[----:B------:R-:W-:Y:S01]  /*00d0*/  ULEA UR4, UR6, UR4, 0x18 ;  /* 0x0000000406047291 */ /* 0x000fe2000f8ec0ff */
[----:B-1----:R-:W-:-:S13]  /*00e0*/  ISETP.NE.AND P0, PT, R0, RZ, PT ;  /* 0x000000ff0000720c */ /* 0x002fda0003f05270 */
[----:B------:R-:W-:Y:S05]  /*00f0*/  @P0 BRA `(.L_x_1) ;  /* 0x00000000007c0947 */ /* 0x000fea0003800000 */
[----:B------:R-:W-:-:S13]  /*0100*/  ELECT P0, URZ, PT ;  /* 0x0000000000ff782f */ /* 0x000fda0003800000 */
[----:B------:R-:W-:Y:S05]  /*0110*/  @!P0 BRA `(.L_x_2) ;  /* 0x0000000000848947 */ /* 0x000fea0003800000 */
[----:B------:R-:W-:Y:S01]  /*0120*/  UMOV UR5, 0x8 ;  /* 0x0000000800057882 */ /* 0x000fe20000000000 */
[----:B------:R-:W-:Y:S02]  /*0130*/  IMAD.MOV.U32 R4, RZ, RZ, 0x1 ;  /* 0x00000001ff047424 */ /* 0x000fe400078e00ff */
[----:B------:R-:W-:Y:S02]  /*0140*/  IMAD.MOV.U32 R5, RZ, RZ, 0xff ;  /* 0x000000ffff057424 */ /* 0x000fe400078e00ff */
[----:B------:R-:W-:Y:S04]  /*0150*/  DEPBAR.LE SB1, 0x36 ;  /* 0x00009d800000791a */ /* 0x000fe80000000000 */
[----:B------:R-:W1:Y:S02]  /*0160*/  UTCATOMSWS.FIND_AND_SET.ALIGN UP1, UR5, UR5 ;  /* 0x00000005000575e3 */ /* 0x000e640008020800 */
[----:B-1----:R-:W-:-:S04]  /*0170*/  PLOP3.LUT P0, PT, PT, PT, UP1, 0x80, 0x8 ;  /* 0x000000000008781c */ /* 0x002fc80003f0f018 */
[----:B------:R-:W-:-:S04]  /*0180*/  SEL R0, RZ, 0xffffffff, !P0 ;  /* 0xffffffffff007807 */ /* 0x000fc80004000000 */
[----:B------:R-:W-:Y:S01]  /*0190*/  ISETP.NE.AND P0, PT, R0, RZ, PT ;  /* 0x000000ff0000720c */ /* 0x000fe20003f05270 */
[----:B------:R-:W-:-:S12]  /*01a0*/  IMAD.U32 R0, RZ, RZ, UR5 ;  /* 0x00000005ff007e24 */ /* 0x000fd8000f8e00ff */
[----:B------:R-:W-:Y:S05]  /*01b0*/  @P0 BRA `(.L_x_3) ;  /* 0x0000000000240947 */ /* 0x000fea0003800000 */
.L_x_4:
[----:B------:R-:W-:Y:S05]  /*01c0*/  NANOSLEEP 0x64 ;  /* 0x000000640000795d */ /* 0x000fea0003800000 */
[----:B------:R-:W-:-:S05]  /*01d0*/  UMOV UR5, 0x8 ;  /* 0x0000000800057882 */ /* 0x000fca0000000000 */
[----:B------:R-:W-:Y:S04]  /*01e0*/  DEPBAR.LE SB1, 0x36 ;  /* 0x00009d800000791a */ /* 0x000fe80000000000 */
[----:B------:R-:W1:Y:S02]  /*01f0*/  UTCATOMSWS.FIND_AND_SET.ALIGN UP1, UR5, UR5 ;  /* 0x00000005000575e3 */ /* 0x000e640008020800 */
[----:B-1----:R-:W-:-:S04]  /*0200*/  PLOP3.LUT P0, PT, PT, PT, UP1, 0x80, 0x8 ;  /* 0x000000000008781c */ /* 0x002fc80003f0f018 */
[----:B------:R-:W-:-:S04]  /*0210*/  SEL R0, RZ, 0xffffffff, !P0 ;  /* 0xffffffffff007807 */ /* 0x000fc80004000000 */
[----:B------:R-:W-:Y:S01]  /*0220*/  ISETP.NE.AND P0, PT, R0, RZ, PT ;  /* 0x000000ff0000720c */ /* 0x000fe20003f05270 */
[----:B------:R-:W-:-:S12]  /*0230*/  IMAD.U32 R0, RZ, RZ, UR5 ;  /* 0x00000005ff007e24 */ /* 0x000fd8000f8e00ff */
[----:B------:R-:W-:Y:S05]  /*0240*/  @!P0 BRA `(.L_x_4) ;  /* 0xfffffffc00dc8947 */ /* 0x000fea000383ffff */
.L_x_3:
[C---:B------:R-:W-:Y:S01]  /*0250*/  VIADD R3, R0.reuse, 0x10 ;  /* 0x0000001000037836 */ /* 0x040fe20000000000 */
[----:B------:R-:W-:Y:S01]  /*0260*/  UMOV UR5, 0x50 ;  /* 0x0000005000057882 */ /* 0x000fe20000000000 */
[----:B------:R-:W-:Y:S01]  /*0270*/  SHF.L.U32 R2, R5, R0, RZ ;  /* 0x0000000005027219 */ /* 0x000fe200000006ff */
[----:B------:R-:W-:Y:S01]  /*0280*/  ULEA UR5, UR6, UR5, 0x18 ;  /* 0x0000000506057291 */ /* 0x000fe2000f8ec0ff */
[----:B------:R-:W-:Y:S01]  /*0290*/  IMAD.SHL.U32 R0, R0, 0x20, RZ ;  /* 0x0000002000007824 */ /* 0x000fe200078e00ff */
[----:B------:R-:W-:-:S04]  /*02a0*/  SHF.L.U32 R3, R4, R3, RZ ;  /* 0x0000000304037219 */ /* 0x000fc800000006ff */
[----:B------:R-:W-:-:S05]  /*02b0*/  LOP3.LUT R2, R3, R2, RZ, 0xfc, !PT ;  /* 0x0000000203027212 */ /* 0x000fca00078efcff */
[----:B------:R1:W-:Y:S04]  /*02c0*/  ATOMS.OR RZ, [UR5], R2 ;  /* 0x00000002ffff798c */ /* 0x0003e8000b000005 */
[----:B------:R1:W-:Y:S01]  /*02d0*/  STS [UR4], R0 ;  /* 0x00000000ff007988 */ /* 0x0003e20008000804 */
[----:B------:R-:W-:Y:S05]  /*02e0*/  BRA `(.L_x_2) ;  /* 0x0000000000107947 */ /* 0x000fea0003800000 */
.L_x_1:
[----:B------:R-:W-:Y:S01]  /*02f0*/  IMAD.MOV.U32 R0, RZ, RZ, -0x1 ;  /* 0xffffffffff007424 */ /* 0x000fe200078e00ff */
[----:B------:R-:W-:-:S04]  /*0300*/  MOV R2, 0x330 ;  /* 0x0000033000027802 */ /* 0x000fc80000000f00 */
[----:B------:R1:W-:Y:S03]  /*0310*/  STS [UR4], R0 ;  /* 0x00000000ff007988 */ /* 0x0003e60008000804 */
[----:B01----:R-:W-:Y:S05]  /*0320*/  CALL.REL.NOINC `($__internal_1_$__cuda_sm10x_tcgen05_guardrail_trap_phase_invalid_during_alloc) ;  /* 0x0000013800347944 */ /* 0x003fea0003c00000 */
.L_x_2:
[----:B------:R-:W-:Y:S05]  /*0330*/  WARPSYNC.ALL ;  /* 0x0000000000007948 */ /* 0x000fea0003800000 */
[----:B------:R-:W-:Y:S01]  /*0340*/  NOP ;  /* 0x0000000000007918 */ /* 0x000fe20000000000 */
.L_x_0:
[----:B------:R-:W2:Y:S01]  /*0350*/  LDC.64 R8, c[0x0][0x398] ;  /* 0x0000e600ff087b82 */ /* 0x000ea20000000a00 */
[----:B------:R-:W3:Y:S01]  /*0360*/  S2R R5, SR_CTAID.X ;  /* 0x0000000000057919 */ /* 0x000ee20000002500 */
[----:B------:R-:W-:Y:S01]  /*0370*/  LOP3.LUT R206, R57, 0x7f, RZ, 0xc0, !PT ;  /* 0x0000007f39ce7812 */ /* 0x000fe200078ec0ff */
[----:B------:R-:W-:Y:S01]  /*0380*/  UMOV UR4, 0x400 ;  /* 0x0000040000047882 */ /* 0x000fe20000000000 */
[----:B------:R-:W-:Y:S01]  /*0390*/  SHF.R.U32.HI R16, RZ, 0x5, R57 ;  /* 0x00000005ff107819 */ /* 0x000fe20000011639 */
[----:B------:R-:W4:Y:S03]  /*03a0*/  LDCU UR7, c[0x0][0x3a4] ;  /* 0x00007480ff0777ac */ /* 0x000f260008000800 */
[----:B------:R-:W-:Y:S01]  /*03b0*/  R2UR UR6, R16 ;  /* 0x00000000100672ca */ /* 0x000fe200000e0000 */
[----:B------:R-:W5:Y:S01]  /*03c0*/  S2UR UR5, SR_CgaCtaId ;  /* 0x00000000000579c3 */ /* 0x000f620000008800 */
[----:B------:R-:W1:Y:S07]  /*03d0*/  LDCU.128 UR20, c[0x0][0x380] ;  /* 0x00007000ff1477ac */ /* 0x000e6e0008000c00 */
[----:B------:R-:W0:Y:S01]  /*03e0*/  LDC.64 R118, c[0x0][0x3a8] ;  /* 0x0000ea00ff767b82 */ /* 0x000e220000000a00 */
[----:B-12---:R-:W-:-:S05]  /*03f0*/  VIADD R0, R9, 0xff ;  /* 0x000000ff09007836 */ /* 0x006fca0000000000 */
[----:B------:R-:W-:-:S04]  /*0400*/  SHF.R.S32.HI R3, RZ, 0x1f, R0 ;  /* 0x0000001fff037819 */ /* 0x000fc80000011400 */
[----:B------:R-:W-:Y:S01]  /*0410*/  LEA.HI R3, R3, R0, RZ, 0x8 ;  /* 0x0000000003037211 */ /* 0x000fe200078f40ff */
[----:B-----5:R-:W-:Y:S01]  /*0420*/  ULEA UR16, UR5, UR4, 0x18 ;  /* 0x0000000405107291 */ /* 0x020fe2000f8ec0ff */
[----:B---3--:R-:W-:Y:S01]  /*0430*/  IABS R10, R5 ;  /* 0x00000005000a7213 */ /* 0x008fe20000000000 */
[----:B------:R-:W-:Y:S01]  /*0440*/  USHF.L.U32 UR4, UR6, 0x15, URZ ;  /* 0x0000001506047899 */ /* 0x000fe200080006ff */
[----:B------:R-:W-:Y:S01]  /*0450*/  SHF.R.S32.HI R3, RZ, 0x8, R3 ;  /* 0x00000008ff037819 */ /* 0x000fe20000011403 */
[----:B------:R-:W-:Y:S02]  /*0460*/  UIADD3 UR10, UPT, UPT, UR16, 0x6000, URZ ;  /* 0x00006000100a7890 */ /* 0x000fe4000fffe0ff */
[----:B------:R-:W-:Y:S02]  /*0470*/  ULOP3.LUT UR4, UR4, 0x600000, URZ, 0xc0, !UPT ;  /* 0x0060000004047892 */ /* 0x000fe4000f8ec0ff */
[----:B------:R-:W-:-:S05]  /*0480*/  IMAD.SHL.U32 R4, R3, 0x8, RZ ;  /* 0x0000000803047824 */ /* 0x000fca00078e00ff */
[-C--:B------:R-:W-:Y:S02]  /*0490*/  IABS R7, R4.reuse ;  /* 0x0000000400077213 */ /* 0x080fe40000000000 */
[----:B------:R-:W-:Y:S02]  /*04a0*/  IABS R12, R4 ;  /* 0x00000004000c7213 */ /* 0x000fe40000000000 */
[----:B------:R-:W1:Y:S08]  /*04b0*/  I2F.RP R0, R7 ;  /* 0x0000000700007306 */ /* 0x000e700000209400 */
[----:B-1----:R-:W1:Y:S02]  /*04c0*/  MUFU.RCP R0, R0 ;  /* 0x0000000000007308 */ /* 0x002e640000001000 */
[----:B-1----:R-:W-:-:S02]  /*04d0*/  VIADD R2, R0, 0xffffffe ;  /* 0x0ffffffe00027836 */ /* 0x002fc40000000000 */
[----:B------:R-:W-:-:S04]  /*04e0*/  IMAD.MOV R0, RZ, RZ, -R12 ;  /* 0x000000ffff007224 */ /* 0x000fc800078e0a0c */
[----:B------:R1:W2:Y:S02]  /*04f0*/  F2I.FTZ.U32.TRUNC.NTZ R3, R2 ;  /* 0x0000000200037305 */ /* 0x0002a4000021f000 */
[----:B-1----:R-:W-:Y:S02]  /*0500*/  IMAD.MOV.U32 R2, RZ, RZ, RZ ;  /* 0x000000ffff027224 */ /* 0x002fe400078e00ff */
[----:B--2---:R-:W-:-:S04]  /*0510*/  IMAD.MOV R6, RZ, RZ, -R3 ;  /* 0x000000ffff067224 */ /* 0x004fc800078e0a03 */
[----:B------:R-:W-:Y:S02]  /*0520*/  IMAD R11, R6, R7, RZ ;  /* 0x00000007060b7224 */ /* 0x000fe400078e02ff */
[----:B------:R-:W-:Y:S02]  /*0530*/  IMAD.MOV.U32 R6, RZ, RZ, R10 ;  /* 0x000000ffff067224 */ /* 0x000fe400078e000a */
[----:B------:R-:W-:-:S06]  /*0540*/  IMAD.HI.U32 R3, R3, R11, R2 ;  /* 0x0000000b03037227 */ /* 0x000fcc00078e0002 */
[----:B------:R-:W-:-:S04]  /*0550*/  IMAD.HI.U32 R3, R3, R6, RZ ;  /* 0x0000000603037227 */ /* 0x000fc800078e00ff */
[----:B------:R-:W-:Y:S01]  /*0560*/  IMAD R0, R3, R0, R6 ;  /* 0x0000000003007224 */ /* 0x000fe200078e0206 */
[----:B------:R-:W-:Y:S04]  /*0570*/  BAR.SYNC.DEFER_BLOCKING 0x0 ;  /* 0x0000000000007b1d */ /* 0x000fe80000010000 */
[----:B------:R-:W-:-:S13]  /*0580*/  ISETP.GT.U32.AND P1, PT, R7, R0, PT ;  /* 0x000000000700720c */ /* 0x000fda0003f24070 */
[----:B------:R-:W-:Y:S02]  /*0590*/  @!P1 IMAD.IADD R0, R0, 0x1, -R7 ;  /* 0x0000000100009824 */ /* 0x000fe400078e0a07 */
[----:B------:R-:W-:Y:S01]  /*05a0*/  @!P1 VIADD R3, R3, 0x1 ;  /* 0x0000000103039836 */ /* 0x000fe20000000000 */
[----:B------:R-:W-:Y:S02]  /*05b0*/  ISETP.NE.AND P1, PT, R4, RZ, PT ;  /* 0x000000ff0400720c */ /* 0x000fe40003f25270 */
[----:B------:R-:W-:Y:S02]  /*05c0*/  ISETP.GE.U32.AND P0, PT, R0, R7, PT ;  /* 0x000000070000720c */ /* 0x000fe40003f06070 */
[----:B------:R-:W-:-:S04]  /*05d0*/  LOP3.LUT R0, R5, R4, RZ, 0x3c, !PT ;  /* 0x0000000405007212 */ /* 0x000fc800078e3cff */
[----:B------:R-:W-:Y:S01]  /*05e0*/  ISETP.GE.AND P2, PT, R0, RZ, PT ;  /* 0x000000ff0000720c */ /* 0x000fe20003f46270 */
[----:B------:R-:W-:-:S06]  /*05f0*/  VIADD R0, R8, 0x7f ;  /* 0x0000007f08007836 */ /* 0x000fcc0000000000 */
[----:B------:R-:W-:-:S04]  /*0600*/  @P0 VIADD R3, R3, 0x1 ;  /* 0x0000000103030836 */ /* 0x000fc80000000000 */
[----:B------:R-:W-:Y:S01]  /*0610*/  IMAD.MOV.U32 R2, RZ, RZ, R3 ;  /* 0x000000ffff027224 */ /* 0x000fe200078e0003 */
[----:B------:R-:W-:-:S03]  /*0620*/  SHF.R.S32.HI R3, RZ, 0x1f, R0 ;  /* 0x0000001fff037819 */ /* 0x000fc60000011400 */
[----:B------:R-:W-:Y:S01]  /*0630*/  @!P2 IMAD.MOV R2, RZ, RZ, -R2 ;  /* 0x000000ffff02a224 */ /* 0x000fe200078e0a02 */
[----:B------:R-:W-:Y:S02]  /*0640*/  @!P1 LOP3.LUT R2, RZ, R4, RZ, 0x33, !PT ;  /* 0x00000004ff029212 */ /* 0x000fe400078e33ff */
[----:B------:R-:W-:-:S03]  /*0650*/  LEA.HI R3, R3, R0, RZ, 0x7 ;  /* 0x0000000003037211 */ /* 0x000fc600078f38ff */
[----:B------:R-:W-:Y:S02]  /*0660*/  IMAD.SHL.U32 R247, R2, 0x8, RZ ;  /* 0x0000000802f77824 */ /* 0x000fe400078e00ff */
[----:B------:R-:W-:-:S03]  /*0670*/  IMAD.MOV R2, RZ, RZ, -R2 ;  /* 0x000000ffff027224 */ /* 0x000fc600078e0a02 */
[----:B------:R-:W-:Y:S01]  /*0680*/  LEA.HI.SX32 R3, R3, -R247, 0x19 ;  /* 0x800000f703037211 */ /* 0x000fe200078fcaff */
[----:B------:R-:W-:-:S03]  /*0690*/  IMAD R6, R4, R2, R5 ;  /* 0x0000000204067224 */ /* 0x000fc600078e0205 */
[----:B------:R-:W-:Y:S02]  /*06a0*/  VIMNMX R13, PT, PT, R3, 0x8, PT ;  /* 0x00000008030d7848 */ /* 0x000fe40003fe0100 */
[----:B------:R-:W-:Y:S02]  /*06b0*/  IABS R11, R6 ;  /* 0x00000006000b7213 */ /* 0x000fe40000000000 */
[-C--:B------:R-:W-:Y:S02]  /*06c0*/  IABS R7, R13.reuse ;  /* 0x0000000d00077213 */ /* 0x080fe40000000000 */
[----:B------:R-:W-:Y:S02]  /*06d0*/  IABS R4, R13 ;  /* 0x0000000d00047213 */ /* 0x000fe40000000000 */
[----:B------:R-:W1:Y:S08]  /*06e0*/  I2F.RP R0, R7 ;  /* 0x0000000700007306 */ /* 0x000e700000209400 */
[----:B-1----:R-:W1:Y:S02]  /*06f0*/  MUFU.RCP R0, R0 ;  /* 0x0000000000007308 */ /* 0x002e640000001000 */
[----:B-1----:R-:W-:-:S06]  /*0700*/  VIADD R3, R0, 0xffffffe ;  /* 0x0ffffffe00037836 */ /* 0x002fcc0000000000 */
[----:B------:R-:W1:Y:S02]  /*0710*/  F2I.FTZ.U32.TRUNC.NTZ R3, R3 ;  /* 0x0000000300037305 */ /* 0x000e64000021f000 */
[----:B-1----:R-:W-:-:S04]  /*0720*/  IMAD.MOV R10, RZ, RZ, -R3 ;  /* 0x000000ffff0a7224 */ /* 0x002fc800078e0a03 */
[----:B------:R-:W-:Y:S01]  /*0730*/  IMAD.MOV.U32 R2, RZ, RZ, R10 ;  /* 0x000000ffff027224 */ /* 0x000fe200078e000a */
[----:B------:R-:W-:-:S03]  /*0740*/  IABS R10, R8 ;  /* 0x00000008000a7213 */ /* 0x000fc60000000000 */
[----:B------:R-:W-:Y:S02]  /*0750*/  IMAD R5, R2, R7, RZ ;  /* 0x0000000702057224 */ /* 0x000fe400078e02ff */
[----:B------:R-:W-:-:S04]  /*0760*/  IMAD.MOV.U32 R2, RZ, RZ, RZ ;  /* 0x000000ffff027224 */ /* 0x000fc800078e00ff */
[----:B------:R-:W-:Y:S01]  /*0770*/  IMAD.HI.U32 R2, R3, R5, R2 ;  /* 0x0000000503027227 */ /* 0x000fe200078e0002 */
[----:B------:R-:W-:-:S03]  /*0780*/  IABS R5, R9 ;  /* 0x0000000900057213 */ /* 0x000fc60000000000 */
[----:B------:R-:W-:Y:S02]  /*0790*/  IMAD.MOV R3, RZ, RZ, -R4 ;  /* 0x000000ffff037224 */ /* 0x000fe400078e0a04 */
[----:B------:R-:W-:Y:S01]  /*07a0*/  IMAD.HI.U32 R0, R2, R11, RZ ;  /* 0x0000000b02007227 */ /* 0x000fe200078e00ff */
[----:B------:R-:W1:Y:S03]  /*07b0*/  I2F.RP R4, R10 ;  /* 0x0000000a00047306 */ /* 0x000e660000209400 */
[----:B------:R-:W-:Y:S01]  /*07c0*/  IMAD R2, R0, R3, R11 ;  /* 0x0000000300027224 */ /* 0x000fe200078e020b */
[----:B------:R-:W-:-:S04]  /*07d0*/  LOP3.LUT R3, R6, R13, RZ, 0x3c, !PT ;  /* 0x0000000d06037212 */ /* 0x000fc800078e3cff */
[----:B------:R-:W-:Y:S02]  /*07e0*/  ISETP.GT.U32.AND P1, PT, R7, R2, PT ;  /* 0x000000020700720c */ /* 0x000fe40003f24070 */
[----:B------:R-:W-:Y:S01]  /*07f0*/  ISETP.GE.AND P2, PT, R3, RZ, PT ;  /* 0x000000ff0300720c */ /* 0x000fe20003f46270 */
[----:B-1----:R-:W1:Y:S10]  /*0800*/  MUFU.RCP R4, R4 ;  /* 0x0000000400047308 */ /* 0x002e740000001000 */
[----:B------:R-:W-:-:S02]  /*0810*/  @!P1 IMAD.IADD R2, R2, 0x1, -R7 ;  /* 0x0000000102029824 */ /* 0x000fc400078e0a07 */
[----:B------:R-:W-:Y:S01]  /*0820*/  @!P1 VIADD R0, R0, 0x1 ;  /* 0x0000000100009836 */ /* 0x000fe20000000000 */
[----:B------:R-:W-:Y:S02]  /*0830*/  ISETP.NE.AND P1, PT, R13, RZ, PT ;  /* 0x000000ff0d00720c */ /* 0x000fe40003f25270 */
[----:B------:R-:W-:Y:S01]  /*0840*/  ISETP.GE.U32.AND P0, PT, R2, R7, PT ;  /* 0x000000070200720c */ /* 0x000fe20003f06070 */
[----:B------:R-:W-:-:S04]  /*0850*/  IMAD.MOV.U32 R2, RZ, RZ, R5 ;  /* 0x000000ffff027224 */ /* 0x000fc800078e0005 */
[----:B------:R-:W2:Y:S01]  /*0860*/  I2F.RP R3, R2 ;  /* 0x0000000200037306 */ /* 0x000ea20000209400 */
[----:B-1----:R-:W-:Y:S02]  /*0870*/  VIADD R5, R4, 0xffffffe ;  /* 0x0ffffffe04057836 */ /* 0x002fe40000000000 */
[----:B------:R-:W-:-:S05]  /*0880*/  IMAD.MOV.U32 R4, RZ, RZ, RZ ;  /* 0x000000ffff047224 */ /* 0x000fca00078e00ff */
[----:B------:R-:W-:Y:S01]  /*0890*/  @P0 VIADD R0, R0, 0x1 ;  /* 0x0000000100000836 */ /* 0x000fe20000000000 */
[----:B------:R-:W1:Y:S03]  /*08a0*/  F2I.FTZ.U32.TRUNC.NTZ R5, R5 ;  /* 0x0000000500057305 */ /* 0x000e66000021f000 */
[----:B------:R-:W-:-:S04]  /*08b0*/  IMAD.MOV.U32 R11, RZ, RZ, R0 ;  /* 0x000000ffff0b7224 */ /* 0x000fc800078e0000 */
[----:B------:R-:W-:Y:S01]  /*08c0*/  @!P2 IMAD.MOV R11, RZ, RZ, -R11 ;  /* 0x000000ffff0ba224 */ /* 0x000fe200078e0a0b */
[----:B--2---:R-:W2:Y:S01]  /*08d0*/  MUFU.RCP R3, R3 ;  /* 0x0000000300037308 */ /* 0x004ea20000001000 */
[----:B------:R-:W-:-:S05]  /*08e0*/  @!P1 LOP3.LUT R11, RZ, R13, RZ, 0x33, !PT ;  /* 0x0000000dff0b9212 */ /* 0x000fca00078e33ff */
[----:B------:R-:W-:-:S04]  /*08f0*/  IMAD.MOV R0, RZ, RZ, -R11 ;  /* 0x000000ffff007224 */ /* 0x000fc800078e0a0b */
[----:B------:R-:W-:Y:S02]  /*0900*/  IMAD R0, R13, R0, R6 ;  /* 0x000000000d007224 */ /* 0x000fe400078e0206 */
[--C-:B-1----:R-:W-:Y:S02]  /*0910*/  IMAD.MOV R13, RZ, RZ, -R5.reuse ;  /* 0x000000ffff0d7224 */ /* 0x102fe400078e0a05 */
[----:B------:R-:W-:Y:S02]  /*0920*/  IMAD.IADD R247, R247, 0x1, R0 ;  /* 0x00000001f7f77824 */ /* 0x000fe400078e0200 */
[----:B--2---:R-:W-:Y:S02]  /*0930*/  VIADD R6, R3, 0xffffffe ;  /* 0x0ffffffe03067836 */ /* 0x004fe40000000000 */
[----:B------:R-:W-:Y:S02]  /*0940*/  IMAD R247, R247, 0x80, R206 ;  /* 0x00000080f7f77824 */ /* 0x000fe400078e02ce */
[----:B------:R-:W-:Y:S01]  /*0950*/  IMAD R3, R13, R10, RZ ;  /* 0x0000000a0d037224 */ /* 0x000fe200078e02ff */
[----:B------:R-:W1:Y:S02]  /*0960*/  F2I.FTZ.U32.TRUNC.NTZ R7, R6 ;  /* 0x0000000600077305 */ /* 0x000e64000021f000 */
[----:B------:R-:W-:Y:S01]  /*0970*/  IABS R0, R247 ;  /* 0x000000f700007213 */ /* 0x000fe20000000000 */
[----:B------:R-:W-:Y:S01]  /*0980*/  IMAD.HI.U32 R4, R5, R3, R4 ;  /* 0x0000000305047227 */ /* 0x000fe200078e0004 */
[----:B------:R-:W-:-:S03]  /*0990*/  SHF.R.U32.HI R5, RZ, 0x5, R57 ;  /* 0x00000005ff057819 */ /* 0x000fc60000011639 */
[----:B------:R-:W-:Y:S01]  /*09a0*/  IMAD.MOV.U32 R3, RZ, RZ, R0 ;  /* 0x000000ffff037224 */ /* 0x000fe200078e0000 */
[----:B------:R-:W-:Y:S01]  /*09b0*/  SGXT.U32 R5, R5, 0x2 ;  /* 0x000000020505781a */ /* 0x000fe20000000000 */
[----:B------:R-:W-:Y:S02]  /*09c0*/  IMAD.SHL.U32 R0, R11, 0x100, RZ ;  /* 0x000001000b007824 */ /* 0x000fe400078e00ff */
[----:B------:R-:W-:-:S03]  /*09d0*/  IMAD.HI.U32 R4, R4, R3, RZ ;  /* 0x0000000304047227 */ /* 0x000fc600078e00ff */
[----:B------:R-:W-:Y:S01]  /*09e0*/  LOP3.LUT R5, R0, R5, RZ, 0xfc, !PT ;  /* 0x0000000500057212 */ /* 0x000fe200078efcff */
[----:B-1----:R-:W-:Y:S02]  /*09f0*/  IMAD.MOV R11, RZ, RZ, -R7 ;  /* 0x000000ffff0b7224 */ /* 0x002fe400078e0a07 */
[----:B------:R-:W-:Y:S01]  /*0a00*/  IMAD.MOV R4, RZ, RZ, -R4 ;  /* 0x000000ffff047224 */ /* 0x000fe200078e0a04 */
[----:B------:R-:W-:Y:S01]  /*0a10*/  LOP3.LUT R14, R5, 0x4, RZ, 0xfc, !PT ;  /* 0x00000004050e7812 */ /* 0x000fe200078efcff */
[----:B------:R-:W-:Y:S01]  /*0a20*/  IMAD R11, R11, R2, RZ ;  /* 0x000000020b0b7224 */ /* 0x000fe200078e02ff */
[----:B------:R-:W-:Y:S01]  /*0a30*/  LOP3.LUT R15, R5, 0x8, RZ, 0xfc, !PT ;  /* 0x00000008050f7812 */ /* 0x000fe200078efcff */
[----:B------:R-:W-:Y:S01]  /*0a40*/  IMAD.MOV.U32 R6, RZ, RZ, RZ ;  /* 0x000000ffff067224 */ /* 0x000fe200078e00ff */
[----:B------:R-:W-:Y:S01]  /*0a50*/  IABS R12, R14 ;  /* 0x0000000e000c7213 */ /* 0x000fe20000000000 */
[----:B------:R-:W-:Y:S01]  /*0a60*/  IMAD R3, R10, R4, R3 ;  /* 0x000000040a037224 */ /* 0x000fe200078e0203 */
[----:B------:R-:W-:Y:S01]  /*0a70*/  IABS R13, R15 ;  /* 0x0000000f000d7213 */ /* 0x000fe20000000000 */
[----:B------:R-:W-:Y:S01]  /*0a80*/  IMAD.HI.U32 R4, R7, R11, R6 ;  /* 0x0000000b07047227 */ /* 0x000fe200078e0006 */
[----:B------:R-:W-:-:S02]  /*0a90*/  ISETP.GE.AND P4, PT, R14, RZ, PT ;  /* 0x000000ff0e00720c */ /* 0x000fc40003f86270 */
[----:B------:R-:W-:Y:S01]  /*0aa0*/  ISETP.GT.U32.AND P0, PT, R10, R3, PT ;  /* 0x000000030a00720c */ /* 0x000fe20003f04070 */
[----:B------:R-:W-:Y:S01]  /*0ab0*/  IMAD.MOV.U32 R11, RZ, RZ, R12 ;  /* 0x000000ffff0b7224 */ /* 0x000fe200078e000c */
[----:B------:R-:W-:Y:S01]  /*0ac0*/  LOP3.LUT R12, R5, 0xc, RZ, 0xfc, !PT ;  /* 0x0000000c050c7812 */ /* 0x000fe200078efcff */
[C---:B------:R-:W-:Y:S01]  /*0ad0*/  IMAD.HI.U32 R7, R4.reuse, R13, RZ ;  /* 0x0000000d04077227 */ /* 0x040fe200078e00ff */
[----:B------:R-:W-:Y:S02]  /*0ae0*/  ISETP.GE.AND P1, PT, R15, RZ, PT ;  /* 0x000000ff0f00720c */ /* 0x000fe40003f26270 */
[----:B------:R-:W-:Y:S01]  /*0af0*/  IABS R35, R12 ;  /* 0x0000000c00237213 */ /* 0x000fe20000000000 */
[----:B------:R-:W-:Y:S01]  /*0b00*/  IMAD.HI.U32 R6, R4, R11, RZ ;  /* 0x0000000b04067227 */ /* 0x000fe200078e00ff */
[----:B------:R-:W-:Y:S02]  /*0b10*/  ISETP.GE.AND P2, PT, R12, RZ, PT ;  /* 0x000000ff0c00720c */ /* 0x000fe40003f46270 */
[C---:B------:R-:W-:Y:S01]  /*0b20*/  LOP3.LUT R12, R5.reuse, 0x18, RZ, 0xfc, !PT ;  /* 0x00000018050c7812 */ /* 0x040fe200078efcff */
[----:B------:R-:W-:Y:S01]  /*0b30*/  IMAD.MOV R6, RZ, RZ, -R6 ;  /* 0x000000ffff067224 */ /* 0x000fe200078e0a06 */
[C---:B------:R-:W-:Y:S01]  /*0b40*/  LOP3.LUT R14, R5.reuse, 0x20, RZ, 0xfc, !PT ;  /* 0x00000020050e7812 */ /* 0x040fe200078efcff */
[----:B------:R-:W-:Y:S01]  /*0b50*/  IMAD.MOV R7, RZ, RZ, -R7 ;  /* 0x000000ffff077224 */ /* 0x000fe200078e0a07 */
[----:B------:R-:W-:Y:S01]  /*0b60*/  IABS R51, R12 ;  /* 0x0000000c00337213 */ /* 0x000fe20000000000 */
[C---:B------:R-:W-:Y:S01]  /*0b70*/  IMAD R36, R2.reuse, R6, R11 ;  /* 0x0000000602247224 */ /* 0x040fe200078e020b */
[C---:B------:R-:W-:Y:S01]  /*0b80*/  LOP3.LUT R16, R5.reuse, 0x30, RZ, 0xfc, !PT ;  /* 0x0000003005107812 */ /* 0x040fe200078efcff */
[----:B------:R-:W-:Y:S01]  /*0b90*/  IMAD R52, R2, R7, R13 ;  /* 0x0000000702347224 */ /* 0x000fe200078e020d */
[----:B------:R-:W-:Y:S01]  /*0ba0*/  LOP3.LUT R7, R5, 0x10, RZ, 0xfc, !PT ;  /* 0x0000001005077812 */ /* 0x000fe200078efcff */
[----:B------:R-:W-:Y:S01]  /*0bb0*/  IMAD.HI.U32 R6, R4, R35, RZ ;  /* 0x0000002304067227 */ /* 0x000fe200078e00ff */
[----:B------:R-:W-:-:S02]  /*0bc0*/  ISETP.GT.U32.AND P5, PT, R2, R36, PT ;  /* 0x000000240200720c */ /* 0x000fc40003fa4070 */
[C---:B------:R-:W-:Y:S01]  /*0bd0*/  ISETP.GT.U32.AND P6, PT, R2.reuse, R52, PT ;  /* 0x000000340200720c */ /* 0x040fe20003fc4070 */
[----:B------:R-:W-:Y:S01]  /*0be0*/  IMAD.MOV R6, RZ, RZ, -R6 ;  /* 0x000000ffff067224 */ /* 0x000fe200078e0a06 */
[----:B------:R-:W-:Y:S01]  /*0bf0*/  IABS R55, R7 ;  /* 0x0000000700377213 */ /* 0x000fe20000000000 */
[----:B------:R-:W-:Y:S01]  /*0c00*/  @!P0 IMAD.IADD R3, R3, 0x1, -R10 ;  /* 0x0000000103038824 */ /* 0x000fe200078e0a0a */
[----:B------:R-:W-:Y:S01]  /*0c10*/  ISETP.GE.AND P0, PT, R7, RZ, PT ;  /* 0x000000ff0700720c */ /* 0x000fe20003f06270 */
[----:B------:R-:W-:Y:S01]  /*0c20*/  IMAD R35, R2, R6, R35 ;  /* 0x0000000602237224 */ /* 0x000fe200078e0223 */
[----:B------:R-:W-:Y:S01]  /*0c30*/  IABS R13, R14 ;  /* 0x0000000e000d7213 */ /* 0x000fe20000000000 */
[----:B------:R-:W-:Y:S01]  /*0c40*/  IMAD.HI.U32 R6, R4, R55, RZ ;  /* 0x0000003704067227 */ /* 0x000fe200078e00ff */
[----:B------:R-:W-:Y:S02]  /*0c50*/  ISETP.GT.U32.AND P3, PT, R10, R3, PT ;  /* 0x000000030a00720c */ /* 0x000fe40003f64070 */
[C---:B------:R-:W-:Y:S01]  /*0c60*/  LOP3.LUT R15, R5.reuse, 0x2c, RZ, 0xfc, !PT ;  /* 0x0000002c050f7812 */ /* 0x040fe200078efcff */
[--C-:B------:R-:W-:Y:S01]  /*0c70*/  @!P5 IMAD.IADD R36, R36, 0x1, -R2.reuse ;  /* 0x000000012424d824 */ /* 0x100fe200078e0a02 */
[----:B------:R-:W-:Y:S01]  /*0c80*/  ISETP.GT.U32.AND P5, PT, R2, R35, PT ;  /* 0x000000230200720c */ /* 0x000fe20003fa4070 */
[----:B------:R-:W-:Y:S01]  /*0c90*/  @!P6 IMAD.IADD R52, R52, 0x1, -R2 ;  /* 0x000000013434e824 */ /* 0x000fe200078e0a02 */
[C---:B------:R-:W-:Y:S01]  /*0ca0*/  LOP3.LUT R19, R5.reuse, 0xa0, RZ, 0xfc, !PT ;  /* 0x000000a005137812 */ /* 0x040fe200078efcff */
[----:B------:R-:W-:Y:S01]  /*0cb0*/  IMAD.MOV R6, RZ, RZ, -R6 ;  /* 0x000000ffff067224 */ /* 0x000fe200078e0a06 */
[----:B------:R-:W-:Y:S01]  /*0cc0*/  ISETP.GT.U32.AND P6, PT, R2, R36, PT ;  /* 0x000000240200720c */ /* 0x000fe20003fc4070 */
[----:B------:R-:W-:Y:S01]  /*0cd0*/  IMAD.HI.U32 R7, R4, R51, RZ ;  /* 0x0000003304077227 */ /* 0x000fe200078e00ff */
[----:B------:R-:W-:-:S02]  /*0ce0*/  LOP3.LUT R17, R5, 0x98, RZ, 0xfc, !PT ;  /* 0x0000009805117812 */ /* 0x000fc400078efcff */
[C---:B------:R-:W-:Y:S01]  /*0cf0*/  LOP3.LUT R21, R5.reuse, 0xb8, RZ, 0xfc, !PT ;  /* 0x000000b805157812 */ /* 0x040fe200078efcff */
[C---:B------:R-:W-:Y:S01]  /*0d00*/  IMAD R55, R2.reuse, R6, R55 ;  /* 0x0000000602377224 */ /* 0x040fe200078e0237 */
[----:B------:R-:W-:Y:S01]  /*0d10*/  LOP3.LUT R22, R5, 0xc0, RZ, 0xfc, !PT ;  /* 0x000000c005167812 */ /* 0x000fe200078efcff */
[----:B------:R-:W-:Y:S01]  /*0d20*/  @!P3 IMAD.IADD R3, R3, 0x1, -R10 ;  /* 0x000000010303b824 */ /* 0x000fe200078e0a0a */
[----:B------:R-:W-:Y:S01]  /*0d30*/  LOP3.LUT R10, R5, 0x14, RZ, 0xfc, !PT ;  /* 0x00000014050a7812 */ /* 0x000fe200078efcff */
[--C-:B------:R-:W-:Y:S01]  /*0d40*/  @!P5 IMAD.IADD R35, R35, 0x1, -R2.reuse ;  /* 0x000000012323d824 */ /* 0x100fe200078e0a02 */
[----:B------:R-:W-:Y:S01]  /*0d50*/  ISETP.GT.U32.AND P3, PT, R2, R52, PT ;  /* 0x000000340200720c */ /* 0x000fe20003f64070 */
[----:B------:R-:W-:Y:S01]  /*0d60*/  IMAD.MOV R7, RZ, RZ, -R7 ;  /* 0x000000ffff077224 */ /* 0x000fe200078e0a07 */
[----:B------:R-:W-:Y:S01]  /*0d70*/  IABS R11, R10 ;  /* 0x0000000a000b7213 */ /* 0x000fe20000000000 */
[----:B------:R-:W-:Y:S01]  /*0d80*/  @!P6 IMAD.IADD R36, R36, 0x1, -R2 ;  /* 0x000000012424e824 */ /* 0x000fe200078e0a02 */
[C---:B------:R-:W-:Y:S01]  /*0d90*/  ISETP.GT.U32.AND P6, PT, R2.reuse, R55, PT ;  /* 0x000000370200720c */ /* 0x040fe20003fc4070 */
[----:B------:R-:W-:Y:S01]  /*0da0*/  IMAD R51, R2, R7, R51 ;  /* 0x0000000702337224 */ /* 0x000fe200078e0233 */
[----:B------:R-:W-:Y:S01]  /*0db0*/  ISETP.GE.AND P5, PT, R12, RZ, PT ;  /* 0x000000ff0c00720c */ /* 0x000fe20003fa6270 */
[----:B------:R-:W-:Y:S01]  /*0dc0*/  IMAD.HI.U32 R6, R4, R11, RZ ;  /* 0x0000000b04067227 */ /* 0x000fe200078e00ff */
[----:B------:R-:W-:-:S02]  /*0dd0*/  LOP3.LUT R12, R5, 0x28, RZ, 0xfc, !PT ;  /* 0x00000028050c7812 */ /* 0x000fc400078efcff */
[C---:B------:R-:W-:Y:S01]  /*0de0*/  LOP3.LUT R23, R5.reuse, 0xc4, RZ, 0xfc, !PT ;  /* 0x000000c405177812 */ /* 0x040fe200078efcff */
[----:B------:R-:W-:Y:S01]  /*0df0*/  IMAD.MOV R34, RZ, RZ, -R6 ;  /* 0x000000ffff227224 */ /* 0x000fe200078e0a06 */
[----:B------:R-:W-:Y:S01]  /*0e00*/  IABS R49, R12 ;  /* 0x0000000c00317213 */ /* 0x000fe20000000000 */
[----:B------:R-:W-:Y:S01]  /*0e10*/  @!P4 IMAD.MOV R36, RZ, RZ, -R36 ;  /* 0x000000ffff24c224 */ /* 0x000fe200078e0a24 */
[----:B------:R-:W-:Y:S01]  /*0e20*/  LOP3.LUT R38, R5, 0xc8, RZ, 0xfc, !PT ;  /* 0x000000c805267812 */ /* 0x000fe200078efcff */
[--C-:B------:R-:W-:Y:S01]  /*0e30*/  @!P3 IMAD.IADD R52, R52, 0x1, -R2.reuse ;  /* 0x000000013434b824 */ /* 0x100fe200078e0a02 */
[----:B------:R-:W-:Y:S01]  /*0e40*/  ISETP.GE.AND P3, PT, R10, RZ, PT ;  /* 0x000000ff0a00720c */ /* 0x000fe20003f66270 */
[----:B------:R-:W-:Y:S01]  /*0e50*/  @!P6 IMAD.IADD R55, R55, 0x1, -R2 ;  /* 0x000000013737e824 */ /* 0x000fe200078e0a02 */
[----:B------:R-:W-:Y:S01]  /*0e60*/  ISETP.GT.U32.AND P6, PT, R2, R35, PT ;  /* 0x000000230200720c */ /* 0x000fe20003fc4070 */
[----:B------:R-:W-:Y:S01]  /*0e70*/  IMAD.HI.U32 R6, R4, R13, RZ ;  /* 0x0000000d04067227 */ /* 0x000fe200078e00ff */
[----:B------:R-:W-:-:S02]  /*0e80*/  LOP3.LUT R10, R5, 0x24, RZ, 0xfc, !PT ;  /* 0x00000024050a7812 */ /* 0x000fc400078efcff */
[C---:B------:R-:W-:Y:S01]  /*0e90*/  ISETP.GT.U32.AND P4, PT, R2.reuse, R55, PT ;  /* 0x000000370200720c */ /* 0x040fe20003f84070 */
[C---:B------:R-:W-:Y:S01]  /*0ea0*/  IMAD R34, R2.reuse, R34, R11 ;  /* 0x0000002202227224 */ /* 0x040fe200078e020b */
[----:B------:R-:W-:Y:S01]  /*0eb0*/  IABS R33, R10 ;  /* 0x0000000a00217213 */ /* 0x000fe20000000000 */
[----:B------:R-:W-:Y:S01]  /*0ec0*/  IMAD.MOV R6, RZ, RZ, -R6 ;  /* 0x000000ffff067224 */ /* 0x000fe200078e0a06 */
[----:B------:R-:W-:Y:S01]  /*0ed0*/  IABS R11, R15 ;  /* 0x0000000f000b7213 */ /* 0x000fe20000000000 */
[----:B------:R-:W-:Y:S01]  /*0ee0*/  @!P1 IMAD.MOV R52, RZ, RZ, -R52 ;  /* 0x000000ffff349224 */ /* 0x000fe200078e0a34 */
[C---:B------:R-:W-:Y:S01]  /*0ef0*/  ISETP.GT.U32.AND P1, PT, R2.reuse, R34, PT ;  /* 0x000000220200720c */ /* 0x040fe20003f24070 */
[C---:B------:R-:W-:Y:S01]  /*0f00*/  IMAD R50, R2.reuse, R6, R13 ;  /* 0x0000000602327224 */ /* 0x040fe200078e020d */
[----:B------:R-:W-:Y:S01]  /*0f10*/  IABS R13, R16 ;  /* 0x00000010000d7213 */ /* 0x000fe20000000000 */
[----:B------:R-:W-:Y:S01]  /*0f20*/  @!P6 IMAD.IADD R35, R35, 0x1, -R2 ;  /* 0x000000012323e824 */ /* 0x000fe200078e0a02 */
[----:B------:R-:W-:Y:S01]  /*0f30*/  ISETP.GT.U32.AND P6, PT, R2, R51, PT ;  /* 0x000000330200720c */ /* 0x000fe20003fc4070 */
[----:B------:R-:W-:Y:S01]  /*0f40*/  IMAD.HI.U32 R6, R4, R33, RZ ;  /* 0x0000002104067227 */ /* 0x000fe200078e00ff */
[----:B------:R-:W-:-:S02]  /*0f50*/  LOP3.LUT R39, R5, 0xe4, RZ, 0xfc, !PT ;  /* 0x000000e405277812 */ /* 0x000fc400078efcff */
[----:B------:R-:W-:Y:S01]  /*0f60*/  LOP3.LUT R71, R5, 0xe8, RZ, 0xfc, !PT ;  /* 0x000000e805477812 */ /* 0x000fe200078efcff */
[--C-:B------:R-:W-:Y:S01]  /*0f70*/  @!P4 IMAD.IADD R55, R55, 0x1, -R2.reuse ;  /* 0x000000013737c824 */ /* 0x100fe200078e0a02 */
[----:B------:R-:W-:Y:S01]  /*0f80*/  ISETP.GT.U32.AND P4, PT, R2, R50, PT ;  /* 0x000000320200720c */ /* 0x000fe20003f84070 */
[----:B------:R-:W-:Y:S01]  /*0f90*/  IMAD.HI.U32 R7, R4, R49, RZ ;  /* 0x0000003104077227 */ /* 0x000fe200078e00ff */
[----:B------:R-:W-:Y:S02]  /*0fa0*/  IABS R59, R39 ;  /* 0x00000027003b7213 */ /* 0x000fe40000000000 */
[----:B------:R-:W-:Y:S01]  /*0fb0*/  IABS R61, R71 ;  /* 0x00000047003d7213 */ /* 0x000fe20000000000 */
[--C-:B------:R-:W-:Y:S01]  /*0fc0*/  @!P1 IMAD.IADD R34, R34, 0x1, -R2.reuse ;  /* 0x0000000122229824 */ /* 0x100fe200078e0a02 */
[----:B------:R-:W-:Y:S01]  /*0fd0*/  ISETP.GE.AND P1, PT, R14, RZ, PT ;  /* 0x000000ff0e00720c */ /* 0x000fe20003f26270 */
[----:B------:R-:W-:Y:S01]  /*0fe0*/  @!P6 IMAD.IADD R51, R51, 0x1, -R2 ;  /* 0x000000013333e824 */ /* 0x000fe200078e0a02 */
[C---:B------:R-:W-:Y:S01]  /*0ff0*/  LOP3.LUT R14, R5.reuse, 0x54, RZ, 0xfc, !PT ;  /* 0x00000054050e7812 */ /* 0x040fe200078efcff */
[----:B------:R-:W-:Y:S01]  /*1000*/  IMAD.MOV R6, RZ, RZ, -R6 ;  /* 0x000000ffff067224 */ /* 0x000fe200078e0a06 */
[----:B------:R-:W-:Y:S01]  /*1010*/  ISETP.GT.U32.AND P6, PT, R2, R34, PT ;  /* 0x000000220200720c */ /* 0x000fe20003fc4070 */
[----:B------:R-:W-:Y:S01]  /*1020*/  IMAD.MOV R7, RZ, RZ, -R7 ;  /* 0x000000ffff077224 */ /* 0x000fe200078e0a07 */
[C---:B------:R-:W-:Y:S01]  /*1030*/  LOP3.LUT R88, R5.reuse, 0xec, RZ, 0xfc, !PT ;  /* 0x000000ec05587812 */ /* 0x040fe200078efcff */
[----:B------:R-:W-:Y:S01]  /*1040*/  @!P4 IMAD.IADD R50, R50, 0x1, -R2 ;  /* 0x000000013232c824 */ /* 0x000fe200078e0a02 */
[C---:B------:R-:W-:Y:S01]  /*1050*/  ISETP.GT.U32.AND P4, PT, R2.reuse, R51, PT ;  /* 0x000000330200720c */ /* 0x040fe20003f84070 */
[C---:B------:R-:W-:Y:S01]  /*1060*/  IMAD R33, R2.reuse, R6, R33 ;  /* 0x0000000602217224 */ /* 0x040fe200078e0221 */
[----:B------:R-:W-:Y:S01]  /*1070*/  IABS R63, R88 ;  /* 0x00000058003f7213 */ /* 0x000fe20000000000 */
[----:B------:R-:W-:Y:S01]  /*1080*/  IMAD R49, R2, R7, R49 ;  /* 0x0000000702317224 */ /* 0x000fe200078e0231 */
[C---:B------:R-:W-:Y:S01]  /*1090*/  LOP3.LUT R90, R5.reuse, 0xf4, RZ, 0xfc, !PT ;  /* 0x000000f4055a7812 */ /* 0x040fe200078efcff */
[----:B------:R-:W-:Y:S01]  /*10a0*/  IMAD.HI.U32 R7, R4, R13, RZ ;  /* 0x0000000d04077227 */ /* 0x000fe200078e00ff */
[----:B------:R-:W-:-:S02]  /*10b0*/  LOP3.LUT R89, R5, 0xf0, RZ, 0xfc, !PT ;  /* 0x000000f005597812 */ /* 0x000fc400078efcff */
[----:B------:R-:W-:Y:S01]  /*10c0*/  IABS R67, R90 ;  /* 0x0000005a00437213 */ /* 0x000fe20000000000 */
[--C-:B------:R-:W-:Y:S01]  /*10d0*/  @!P6 IMAD.IADD R34, R34, 0x1, -R2.reuse ;  /* 0x000000012222e824 */ /* 0x100fe200078e0a02 */
[C---:B------:R-:W-:Y:S01]  /*10e0*/  ISETP.GT.U32.AND P6, PT, R2.reuse, R33, PT ;  /* 0x000000210200720c */ /* 0x040fe20003fc4070 */
[----:B------:R-:W-:Y:S01]  /*10f0*/  IMAD.MOV R7, RZ, RZ, -R7 ;  /* 0x000000ffff077224 */ /* 0x000fe200078e0a07 */
[----:B------:R-:W-:Y:S01]  /*1100*/  IABS R65, R89 ;  /* 0x0000005900417213 */ /* 0x000fe20000000000 */
[----:B------:R-:W-:Y:S01]  /*1110*/  @!P4 IMAD.IADD R51, R51, 0x1, -R2 ;  /* 0x000000013333c824 */ /* 0x000fe200078e0a02 */
[----:B------:R-:W-:Y:S01]  /*1120*/  ISETP.GT.U32.AND P4, PT, R2, R49, PT ;  /* 0x000000310200720c */ /* 0x000fe20003f84070 */
[----:B------:R-:W-:Y:S01]  /*1130*/  @!P0 IMAD.MOV R55, RZ, RZ, -R55 ;  /* 0x000000ffff378224 */ /* 0x000fe200078e0a37 */
[----:B------:R-:W-:Y:S01]  /*1140*/  ISETP.GE.AND P0, PT, R10, RZ, PT ;  /* 0x000000ff0a00720c */ /* 0x000fe20003f06270 */
[----:B------:R-:W-:Y:S01]  /*1150*/  IMAD R48, R2, R7, R13 ;  /* 0x0000000702307224 */ /* 0x000fe200078e020d */
[C---:B------:R-:W-:Y:S01]  /*1160*/  LOP3.LUT R10, R5.reuse, 0x34, RZ, 0xfc, !PT ;  /* 0x00000034050a7812 */ /* 0x040fe200078efcff */
[----:B------:R-:W-:Y:S01]  /*1170*/  IMAD.HI.U32 R6, R4, R11, RZ ;  /* 0x0000000b04067227 */ /* 0x000fe200078e00ff */
[----:B------:R-:W-:-:S02]  /*1180*/  LOP3.LUT R7, R5, 0x38, RZ, 0xfc, !PT ;  /* 0x0000003805077812 */ /* 0x000fc400078efcff */
[----:B------:R-:W-:Y:S01]  /*1190*/  IABS R31, R10 ;  /* 0x0000000a001f7213 */ /* 0x000fe20000000000 */
[--C-:B------:R-:W-:Y:S01]  /*11a0*/  @!P6 IMAD.IADD R33, R33, 0x1, -R2.reuse ;  /* 0x000000012121e824 */ /* 0x100fe200078e0a02 */
[----:B------:R-:W-:Y:S01]  /*11b0*/  IABS R47, R7 ;  /* 0x00000007002f7213 */ /* 0x000fe20000000000 */
[----:B------:R-:W-:Y:S01]  /*11c0*/  @!P5 IMAD.MOV R51, RZ, RZ, -R51 ;  /* 0x000000ffff33d224 */ /* 0x000fe200078e0a33 */
[C---:B------:R-:W-:Y:S01]  /*11d0*/  ISETP.GT.U32.AND P5, PT, R2.reuse, R48, PT ;  /* 0x000000300200720c */ /* 0x040fe20003fa4070 */
[----:B------:R-:W-:Y:S01]  /*11e0*/  @!P4 IMAD.IADD R49, R49, 0x1, -R2 ;  /* 0x000000013131c824 */ /* 0x000fe200078e0a02 */
[C---:B------:R-:W-:Y:S01]  /*11f0*/  ISETP.GT.U32.AND P4, PT, R2.reuse, R33, PT ;  /* 0x000000210200720c */ /* 0x040fe20003f84070 */
[----:B------:R-:W-:Y:S01]  /*1200*/  IMAD.MOV R6, RZ, RZ, -R6 ;  /* 0x000000ffff067224 */ /* 0x000fe200078e0a06 */
[----:B------:R-:W-:Y:S01]  /*1210*/  LOP3.LUT R79, R5, 0xf8, RZ, 0xfc, !PT ;  /* 0x000000f8054f7812 */ /* 0x000fe200078efcff */
[----:B------:R-:W-:Y:S01]  /*1220*/  @!P3 IMAD.MOV R34, RZ, RZ, -R34 ;  /* 0x000000ffff22b224 */ /* 0x000fe200078e0a22 */
[C---:B------:R-:W-:Y:S01]  /*1230*/  ISETP.GT.U32.AND P3, PT, R2.reuse, R49, PT ;  /* 0x000000310200720c */ /* 0x040fe20003f64070 */
[----:B------:R-:W-:Y:S01]  /*1240*/  IMAD R32, R2, R6, R11 ;  /* 0x0000000602207224 */ /* 0x000fe200078e020b */
[----:B------:R-:W-:Y:S01]  /*1250*/  IABS R69, R79 ;  /* 0x0000004f00457213 */ /* 0x000fe20000000000 */
[----:B------:R-:W-:-:S03]  /*1260*/  IMAD.HI.U32 R6, R4, R31, RZ ;  /* 0x0000001f04067227 */ /* 0x000fc600078e00ff */
[C---:B------:R-:W-:Y:S01]  /*1270*/  ISETP.GT.U32.AND P6, PT, R2.reuse, R32, PT ;  /* 0x000000200200720c */ /* 0x040fe20003fc4070 */
[----:B------:R-:W-:Y:S02]  /*1280*/  IMAD.MOV R6, RZ, RZ, -R6 ;  /* 0x000000ffff067224 */ /* 0x000fe400078e0a06 */
[----:B------:R-:W-:Y:S01]  /*1290*/  @!P2 IMAD.MOV R35, RZ, RZ, -R35 ;  /* 0x000000ffff23a224 */ /* 0x000fe200078e0a23 */
[C---:B------:R-:W-:Y:S01]  /*12a0*/  ISETP.GT.U32.AND P2, PT, R2.reuse, R50, PT ;  /* 0x000000320200720c */ /* 0x040fe20003f44070 */
[----:B------:R-:W-:Y:S02]  /*12b0*/  IMAD R31, R2, R6, R31 ;  /* 0x00000006021f7224 */ /* 0x000fe400078e021f */
[--C-:B------:R-:W-:Y:S01]  /*12c0*/  @!P4 IMAD.IADD R33, R33, 0x1, -R2.reuse ;  /* 0x000000012121c824 */ /* 0x100fe200078e0a02 */
[----:B------:R-:W-:Y:S01]  /*12d0*/  ISETP.GE.AND P4, PT, R16, RZ, PT ;  /* 0x000000ff1000720c */ /* 0x000fe20003f86270 */
[--C-:B------:R-:W-:Y:S01]  /*12e0*/  @!P5 IMAD.IADD R48, R48, 0x1, -R2.reuse ;  /* 0x000000013030d824 */ /* 0x100fe200078e0a02 */
[----:B------:R-:W-:Y:S01]  /*12f0*/  ISETP.GE.AND P5, PT, R10, RZ, PT ;  /* 0x000000ff0a00720c */ /* 0x000fe20003fa6270 */
[----:B------:R-:W-:Y:S01]  /*1300*/  @!P3 IMAD.IADD R49, R49, 0x1, -R2 ;  /* 0x000000013131b824 */ /* 0x000fe200078e0a02 */
[C---:B------:R-:W-:Y:S01]  /*1310*/  ISETP.GT.U32.AND P3, PT, R2.reuse, R31, PT ;  /* 0x0000001f0200720c */ /* 0x040fe20003f64070 */
[----:B------:R-:W-:Y:S01]  /*1320*/  @!P0 IMAD.MOV R33, RZ, RZ, -R33 ;  /* 0x000000ffff218224 */ /* 0x000fe200078e0a21 */
[----:B------:R-:W-:Y:S01]  /*1330*/  ISETP.GT.U32.AND P0, PT, R2, R48, PT ;  /* 0x000000300200720c */ /* 0x000fe20003f04070 */
[----:B------:R-:W-:Y:S01]  /*1340*/  IMAD.HI.U32 R6, R4, R47, RZ ;  /* 0x0000002f04067227 */ /* 0x000fe200078e00ff */
[----:B------:R-:W-:-:S02]  /*1350*/  LOP3.LUT R10, R5, 0x48, RZ, 0xfc, !PT ;  /* 0x00000048050a7812 */ /* 0x000fc400078efcff */
[C---:B------:R-:W-:Y:S01]  /*1360*/  LOP3.LUT R16, R5.reuse, 0x60, RZ, 0xfc, !PT ;  /* 0x0000006005107812 */ /* 0x040fe200078efcff */
[----:B------:R-:W-:Y:S01]  /*1370*/  IMAD.MOV R6, RZ, RZ, -R6 ;  /* 0x000000ffff067224 */ /* 0x000fe200078e0a06 */
[----:B------:R-:W-:Y:S01]  /*1380*/  IABS R45, R10 ;  /* 0x0000000a002d7213 */ /* 0x000fe20000000000 */
[--C-:B------:R-:W-:Y:S01]  /*1390*/  @!P2 IMAD.IADD R50, R50, 0x1, -R2.reuse ;  /* 0x000000013232a824 */ /* 0x100fe200078e0a02 */
[----:B------:R-:W-:Y:S01]  /*13a0*/  ISETP.GE.AND P2, PT, R12, RZ, PT ;  /* 0x000000ff0c00720c */ /* 0x000fe20003f46270 */
[----:B------:R-:W-:Y:S01]  /*13b0*/  IMAD R47, R2, R6, R47 ;  /* 0x00000006022f7224 */ /* 0x000fe200078e022f */
[C---:B------:R-:W-:Y:S01]  /*13c0*/  LOP3.LUT R6, R5.reuse, 0x40, RZ, 0xfc, !PT ;  /* 0x0000004005067812 */ /* 0x040fe200078efcff */
[--C-:B------:R-:W-:Y:S01]  /*13d0*/  @!P6 IMAD.IADD R32, R32, 0x1, -R2.reuse ;  /* 0x000000012020e824 */ /* 0x100fe200078e0a02 */
[----:B------:R-:W-:Y:S01]  /*13e0*/  LOP3.LUT R12, R5, 0x4c, RZ, 0xfc, !PT ;  /* 0x0000004c050c7812 */ /* 0x000fe200078efcff */
[--C-:B------:R-:W-:Y:S01]  /*13f0*/  @!P3 IMAD.IADD R31, R31, 0x1, -R2.reuse ;  /* 0x000000011f1fb824 */ /* 0x100fe200078e0a02 */
[----:B------:R-:W-:Y:S01]  /*1400*/  IABS R11, R6 ;  /* 0x00000006000b7213 */ /* 0x000fe20000000000 */
[----:B------:R-:W-:Y:S01]  /*1410*/  @!P0 IMAD.IADD R48, R48, 0x1, -R2 ;  /* 0x0000000130308824 */ /* 0x000fe200078e0a02 */
[C---:B------:R-:W-:Y:S01]  /*1420*/  ISETP.GT.U32.AND P0, PT, R2.reuse, R47, PT ;  /* 0x0000002f0200720c */ /* 0x040fe20003f04070 */
[----:B------:R-:W-:Y:S01]  /*1430*/  @!P1 IMAD.MOV R50, RZ, RZ, -R50 ;  /* 0x000000ffff329224 */ /* 0x000fe200078e0a32 */
[C---:B------:R-:W-:Y:S01]  /*1440*/  ISETP.GT.U32.AND P6, PT, R2.reuse, R32, PT ;  /* 0x000000200200720c */ /* 0x040fe20003fc4070 */
[----:B------:R-:W-:Y:S01]  /*1450*/  @!P4 IMAD.MOV R48, RZ, RZ, -R48 ;  /* 0x000000ffff30c224 */ /* 0x000fe200078e0a30 */
[----:B------:R-:W-:Y:S01]  /*1460*/  ISETP.GT.U32.AND P3, PT, R2, R31, PT ;  /* 0x0000001f0200720c */ /* 0x000fe20003f64070 */
[----:B------:R-:W-:Y:S01]  /*1470*/  @!P2 IMAD.MOV R49, RZ, RZ, -R49 ;  /* 0x000000ffff31a224 */ /* 0x000fe200078e0a31 */
[----:B------:R-:W-:-:S02]  /*1480*/  ISETP.GE.AND P1, PT, R15, RZ, PT ;  /* 0x000000ff0f00720c */ /* 0x000fc40003f26270 */
[----:B------:R-:W-:Y:S01]  /*1490*/  ISETP.GE.AND P2, PT, R6, RZ, PT ;  /* 0x000000ff0600720c */ /* 0x000fe20003f46270 */
[----:B------:R-:W-:Y:S01]  /*14a0*/  IMAD.HI.U32 R6, R4, R11, RZ ;  /* 0x0000000b04067227 */ /* 0x000fe200078e00ff */
[----:B------:R-:W-:Y:S02]  /*14b0*/  IABS R29, R12 ;  /* 0x0000000c001d7213 */ /* 0x000fe40000000000 */
[----:B------:R-:W-:Y:S01]  /*14c0*/  LOP3.LUT R15, R5, 0x58, RZ, 0xfc, !PT ;  /* 0x00000058050f7812 */ /* 0x000fe200078efcff */
[----:B------:R-:W-:Y:S01]  /*14d0*/  @!P0 IMAD.IADD R47, R47, 0x1, -R2 ;  /* 0x000000012f2f8824 */ /* 0x000fe200078e0a02 */
[----:B------:R-:W-:Y:S01]  /*14e0*/  ISETP.GE.AND P4, PT, R10, RZ, PT ;  /* 0x000000ff0a00720c */ /* 0x000fe20003f86270 */
[----:B------:R-:W-:Y:S01]  /*14f0*/  IMAD.MOV R46, RZ, RZ, -R6 ;  /* 0x000000ffff2e7224 */ /* 0x000fe200078e0a06 */
[----:B------:R-:W-:Y:S01]  /*1500*/  IABS R43, R15 ;  /* 0x0000000f002b7213 */ /* 0x000fe20000000000 */
[--C-:B------:R-:W-:Y:S01]  /*1510*/  @!P6 IMAD.IADD R32, R32, 0x1, -R2.reuse ;  /* 0x000000012020e824 */ /* 0x100fe200078e0a02 */
[----:B------:R-:W-:Y:S01]  /*1520*/  ISETP.GE.AND P6, PT, R7, RZ, PT ;  /* 0x000000ff0700720c */ /* 0x000fe20003fc6270 */
[----:B------:R-:W-:Y:S01]  /*1530*/  @!P3 IMAD.IADD R31, R31, 0x1, -R2 ;  /* 0x000000011f1fb824 */ /* 0x000fe200078e0a02 */
[----:B------:R-:W-:Y:S01]  /*1540*/  LOP3.LUT R7, R5, 0x44, RZ, 0xfc, !PT ;  /* 0x0000004405077812 */ /* 0x000fe200078efcff */
[C---:B------:R-:W-:Y:S01]  /*1550*/  IMAD R46, R2.reuse, R46, R11 ;  /* 0x0000002e022e7224 */ /* 0x040fe200078e020b */
[----:B------:R-:W-:Y:S01]  /*1560*/  ISETP.GT.U32.AND P0, PT, R2, R47, PT ;  /* 0x0000002f0200720c */ /* 0x000fe20003f04070 */
[----:B------:R-:W-:Y:S01]  /*1570*/  @!P1 IMAD.MOV R32, RZ, RZ, -R32 ;  /* 0x000000ffff209224 */ /* 0x000fe200078e0a20 */
[----:B------:R-:W-:Y:S01]  /*1580*/  ISETP.GE.AND P1, PT, R7, RZ, PT ;  /* 0x000000ff0700720c */ /* 0x000fe20003f26270 */
[----:B------:R-:W-:Y:S01]  /*1590*/  @!P5 IMAD.MOV R31, RZ, RZ, -R31 ;  /* 0x000000ffff1fd224 */ /* 0x000fe200078e0a1f */
[----:B------:R-:W-:Y:S01]  /*15a0*/  IABS R13, R7 ;  /* 0x00000007000d7213 */ /* 0x000fe20000000000 */
[----:B------:R-:W-:Y:S01]  /*15b0*/  IMAD.HI.U32 R7, R4, R45, RZ ;  /* 0x0000002d04077227 */ /* 0x000fe200078e00ff */
[----:B------:R-:W-:-:S02]  /*15c0*/  ISETP.GT.U32.AND P5, PT, R2, R46, PT ;  /* 0x0000002e0200720c */ /* 0x000fc40003fa4070 */
[----:B------:R-:W-:Y:S01]  /*15d0*/  ISETP.GE.AND P3, PT, R12, RZ, PT ;  /* 0x000000ff0c00720c */ /* 0x000fe20003f66270 */
[----:B------:R-:W-:Y:S01]  /*15e0*/  IMAD.MOV R7, RZ, RZ, -R7 ;  /* 0x000000ffff077224 */ /* 0x000fe200078e0a07 */
[----:B------:R-:W-:Y:S01]  /*15f0*/  LOP3.LUT R12, R5, 0x50, RZ, 0xfc, !PT ;  /* 0x00000050050c7812 */ /* 0x000fe200078efcff */
[----:B------:R-:W-:Y:S01]  /*1600*/  IMAD.HI.U32 R6, R4, R13, RZ ;  /* 0x0000000d04067227 */ /* 0x000fe200078e00ff */
[----:B------:R-:W-:Y:S02]  /*1610*/  IABS R10, R16 ;  /* 0x00000010000a7213 */ /* 0x000fe40000000000 */
[----:B------:R-:W-:Y:S01]  /*1620*/  IABS R11, R12 ;  /* 0x0000000c000b7213 */ /* 0x000fe20000000000 */
[----:B------:R-:W-:Y:S02]  /*1630*/  @!P0 IMAD.IADD R47, R47, 0x1, -R2 ;  /* 0x000000012f2f8824 */ /* 0x000fe400078e0a02 */
[----:B------:R-:W-:Y:S02]  /*1640*/  IMAD R45, R2, R7, R45 ;  /* 0x00000007022d7224 */ /* 0x000fe400078e022d */
[----:B------:R-:W-:-:S02]  /*1650*/  @!P6 IMAD.MOV R47, RZ, RZ, -R47 ;  /* 0x000000ffff2fe224 */ /* 0x000fc400078e0a2f */
[----:B------:R-:W-:Y:S01]  /*1660*/  @!P5 IMAD.IADD R46, R46, 0x1, -R2 ;  /* 0x000000012e2ed824 */ /* 0x000fe200078e0a02 */
[----:B------:R-:W-:Y:S01]  /*1670*/  ISETP.GT.U32.AND P6, PT, R2, R45, PT ;  /* 0x0000002d0200720c */ /* 0x000fe20003fc4070 */
[----:B------:R-:W-:Y:S02]  /*1680*/  IMAD.MOV R30, RZ, RZ, -R6 ;  /* 0x000000ffff1e7224 */ /* 0x000fe400078e0a06 */
[----:B------:R-:W-:Y:S01]  /*1690*/  IMAD.HI.U32 R6, R4, R29, RZ ;  /* 0x0000001d04067227 */ /* 0x000fe200078e00ff */
[----:B------:R-:W-:-:S03]  /*16a0*/  ISETP.GT.U32.AND P5, PT, R2, R46, PT ;  /* 0x0000002e0200720c */ /* 0x000fc60003fa4070 */
[----:B------:R-:W-:Y:S01]  /*16b0*/  IMAD R30, R2, R30, R13 ;  /* 0x0000001e021e7224 */ /* 0x000fe200078e020d */
[----:B------:R-:W-:Y:S01]  /*16c0*/  IABS R13, R14 ;  /* 0x0000000e000d7213 */ /* 0x000fe20000000000 */
[----:B------:R-:W-:-:S03]  /*16d0*/  IMAD.MOV R6, RZ, RZ, -R6 ;  /* 0x000000ffff067224 */ /* 0x000fc600078e0a06 */
[C---:B------:R-:W-:Y:S01]  /*16e0*/  ISETP.GT.U32.AND P0, PT, R2.reuse, R30, PT ;  /* 0x0000001e0200720c */ /* 0x040fe20003f04070 */
[----:B------:R-:W-:Y:S02]  /*16f0*/  IMAD R29, R2, R6, R29 ;  /* 0x00000006021d7224 */ /* 0x000fe400078e021d */
[--C-:B------:R-:W-:Y:S02]  /*1700*/  @!P6 IMAD.IADD R45, R45, 0x1, -R2.reuse ;  /* 0x000000012d2de824 */ /* 0x100fe400078e0a02 */
[----:B------:R-:W-:Y:S01]  /*1710*/  @!P5 IMAD.IADD R46, R46, 0x1, -R2 ;  /* 0x000000012e2ed824 */ /* 0x000fe200078e0a02 */
[----:B------:R-:W-:Y:S01]  /*1720*/  ISETP.GT.U32.AND P5, PT, R2, R29, PT ;  /* 0x0000001d0200720c */ /* 0x000fe20003fa4070 */
[----:B------:R-:W-:Y:S01]  /*1730*/  IMAD.HI.U32 R7, R4, R13, RZ ;  /* 0x0000000d04077227 */ /* 0x000fe200078e00ff */
[----:B------:R-:W-:-:S03]  /*1740*/  ISETP.GT.U32.AND P6, PT, R2, R45, PT ;  /* 0x0000002d0200720c */ /* 0x000fc60003fc4070 */
[----:B------:R-:W-:Y:S02]  /*1750*/  IMAD.MOV R7, RZ, RZ, -R7 ;  /* 0x000000ffff077224 */ /* 0x000fe400078e0a07 */
[----:B------:R-:W-:Y:S02]  /*1760*/  @!P0 IMAD.IADD R30, R30, 0x1, -R2 ;  /* 0x000000011e1e8824 */ /* 0x000fe400078e0a02 */
[----:B------:R-:W-:Y:S02]  /*1770*/  IMAD R28, R2, R7, R13 ;  /* 0x00000007021c7224 */ /* 0x000fe400078e020d */
[----:B------:R-:W-:Y:S01]  /*1780*/  IMAD.HI.U32 R6, R4, R11, RZ ;  /* 0x0000000b04067227 */ /* 0x000fe200078e00ff */
[----:B------:R-:W-:-:S03]  /*1790*/  ISETP.GT.U32.AND P0, PT, R2, R30, PT ;  /* 0x0000001e0200720c */ /* 0x000fc60003f04070 */
[--C-:B------:R-:W-:Y:S01]  /*17a0*/  @!P6 IMAD.IADD R45, R45, 0x1, -R2.reuse ;  /* 0x000000012d2de824 */ /* 0x100fe200078e0a02 */
[----:B------:R-:W-:Y:S01]  /*17b0*/  ISETP.GT.U32.AND P6, PT, R2, R28, PT ;  /* 0x0000001c0200720c */ /* 0x000fe20003fc4070 */
[----:B------:R-:W-:Y:S01]  /*17c0*/  @!P5 IMAD.IADD R29, R29, 0x1, -R2 ;  /* 0x000000011d1dd824 */ /* 0x000fe200078e0a02 */
[----:B------:R-:W-:Y:S01]  /*17d0*/  ISETP.GE.AND P5, PT, R12, RZ, PT ;  /* 0x000000ff0c00720c */ /* 0x000fe20003fa6270 */
[----:B------:R-:W-:Y:S01]  /*17e0*/  IMAD.MOV R6, RZ, RZ, -R6 ;  /* 0x000000ffff067224 */ /* 0x000fe200078e0a06 */
[C---:B------:R-:W-:Y:S01]  /*17f0*/  LOP3.LUT R12, R5.reuse, 0x68, RZ, 0xfc, !PT ;  /* 0x00000068050c7812 */ /* 0x040fe200078efcff */
[----:B------:R-:W-:Y:S01]  /*1800*/  @!P2 IMAD.MOV R46, RZ, RZ, -R46 ;  /* 0x000000ffff2ea224 */ /* 0x000fe200078e0a2e */
[C---:B------:R-:W-:Y:S01]  /*1810*/  ISETP.GT.U32.AND P2, PT, R2.reuse, R29, PT ;  /* 0x0000001d0200720c */ /* 0x040fe20003f44070 */
[----:B------:R-:W-:Y:S01]  /*1820*/  IMAD R44, R2, R6, R11 ;  /* 0x00000006022c7224 */ /* 0x000fe200078e020b */
[----:B------:R-:W-:Y:S01]  /*1830*/  IABS R41, R12 ;  /* 0x0000000c00297213 */ /* 0x000fe20000000000 */
[----:B------:R-:W-:Y:S01]  /*1840*/  IMAD.MOV.U32 R11, RZ, RZ, R10 ;  /* 0x000000ffff0b7224 */ /* 0x000fe200078e000a */
[----:B------:R-:W-:Y:S01]  /*1850*/  LOP3.LUT R10, R5, 0x64, RZ, 0xfc, !PT ;  /* 0x00000064050a7812 */ /* 0x000fe200078efcff */
[----:B------:R-:W-:-:S03]  /*1860*/  IMAD.HI.U32 R6, R4, R43, RZ ;  /* 0x0000002b04067227 */ /* 0x000fc600078e00ff */
[----:B------:R-:W-:Y:S01]  /*1870*/  IABS R27, R10 ;  /* 0x0000000a001b7213 */ /* 0x000fe20000000000 */
[----:B------:R-:W-:-:S04]  /*1880*/  IMAD.HI.U32 R7, R4, R11, RZ ;  /* 0x0000000b04077227 */ /* 0x000fc800078e00ff */
[----:B------:R-:W-:Y:S02]  /*1890*/  IMAD.MOV R6, RZ, RZ, -R6 ;  /* 0x000000ffff067224 */ /* 0x000fe400078e0a06 */
[--C-:B------:R-:W-:Y:S01]  /*18a0*/  @!P0 IMAD.IADD R30, R30, 0x1, -R2.reuse ;  /* 0x000000011e1e8824 */ /* 0x100fe200078e0a02 */
[C---:B------:R-:W-:Y:S01]  /*18b0*/  ISETP.GT.U32.AND P0, PT, R2.reuse, R44, PT ;  /* 0x0000002c0200720c */ /* 0x040fe20003f04070 */
[----:B------:R-:W-:Y:S02]  /*18c0*/  IMAD.MOV R7, RZ, RZ, -R7 ;  /* 0x000000ffff077224 */ /* 0x000fe400078e0a07 */
[----:B------:R-:W-:Y:S02]  /*18d0*/  IMAD R43, R2, R6, R43 ;  /* 0x00000006022b7224 */ /* 0x000fe400078e022b */
[----:B------:R-:W-:Y:S02]  /*18e0*/  @!P6 IMAD.IADD R28, R28, 0x1, -R2 ;  /* 0x000000011c1ce824 */ /* 0x000fe400078e0a02 */
[----:B------:R-:W-:-:S02]  /*18f0*/  IMAD R42, R2, R7, R11 ;  /* 0x00000007022a7224 */ /* 0x000fc400078e020b */
[----:B------:R-:W-:Y:S01]  /*1900*/  @!P2 IMAD.IADD R29, R29, 0x1, -R2 ;  /* 0x000000011d1da824 */ /* 0x000fe200078e0a02 */
[----:B------:R-:W-:Y:S01]  /*1910*/  ISETP.GT.U32.AND P6, PT, R2, R28, PT ;  /* 0x0000001c0200720c */ /* 0x000fe20003fc4070 */
[----:B------:R-:W-:Y:S01]  /*1920*/  IMAD.HI.U32 R6, R4, R27, RZ ;  /* 0x0000001b04067227 */ /* 0x000fe200078e00ff */
[----:B------:R-:W-:-:S03]  /*1930*/  ISETP.GT.U32.AND P2, PT, R2, R43, PT ;  /* 0x0000002b0200720c */ /* 0x000fc60003f44070 */
[----:B------:R-:W-:Y:S01]  /*1940*/  @!P3 IMAD.MOV R29, RZ, RZ, -R29 ;  /* 0x000000ffff1db224 */ /* 0x000fe200078e0a1d */
[----:B------:R-:W-:Y:S01]  /*1950*/  ISETP.GT.U32.AND P3, PT, R2, R42, PT ;  /* 0x0000002a0200720c */ /* 0x000fe20003f64070 */
[----:B------:R-:W-:Y:S02]  /*1960*/  IMAD.MOV R6, RZ, RZ, -R6 ;  /* 0x000000ffff067224 */ /* 0x000fe400078e0a06 */
[----:B------:R-:W-:Y:S01]  /*1970*/  @!P0 IMAD.IADD R44, R44, 0x1, -R2 ;  /* 0x000000012c2c8824 */ /* 0x000fe200078e0a02 */
[----:B------:R-:W-:Y:S01]  /*1980*/  ISETP.GE.AND P0, PT, R14, RZ, PT ;  /* 0x000000ff0e00720c */ /* 0x000fe20003f06270 */
[C---:B------:R-:W-:Y:S01]  /*1990*/  IMAD R27, R2.reuse, R6, R27 ;  /* 0x00000006021b7224 */ /* 0x040fe200078e021b */
[----:B------:R-:W-:Y:S01]  /*19a0*/  LOP3.LUT R14, R5, 0x6c, RZ, 0xfc, !PT ;  /* 0x0000006c050e7812 */ /* 0x000fe200078efcff */
[----:B------:R-:W-:Y:S01]  /*19b0*/  @!P1 IMAD.MOV R30, RZ, RZ, -R30 ;  /* 0x000000ffff1e9224 */ /* 0x000fe200078e0a1e */
[----:B------:R-:W-:Y:S01]  /*19c0*/  ISETP.GT.U32.AND P1, PT, R2, R44, PT ;  /* 0x0000002c0200720c */ /* 0x000fe20003f24070 */
[--C-:B------:R-:W-:Y:S01]  /*19d0*/  @!P6 IMAD.IADD R28, R28, 0x1, -R2.reuse ;  /* 0x000000011c1ce824 */ /* 0x100fe200078e0a02 */
[----:B------:R-:W-:Y:S01]  /*19e0*/  ISETP.GT.U32.AND P6, PT, R2, R27, PT ;  /* 0x0000001b0200720c */ /* 0x000fe20003fc4070 */
[--C-:B------:R-:W-:Y:S01]  /*19f0*/  @!P2 IMAD.IADD R43, R43, 0x1, -R2.reuse ;  /* 0x000000012b2ba824 */ /* 0x100fe200078e0a02 */
[----:B------:R-:W-:Y:S01]  /*1a00*/  IABS R11, R14 ;  /* 0x0000000e000b7213 */ /* 0x000fe20000000000 */
[----:B------:R-:W-:Y:S01]  /*1a10*/  @!P3 IMAD.IADD R42, R42, 0x1, -R2 ;  /* 0x000000012a2ab824 */ /* 0x000fe200078e0a02 */
[----:B------:R-:W-:Y:S01]  /*1a20*/  ISETP.GE.AND P2, PT, R10, RZ, PT ;  /* 0x000000ff0a00720c */ /* 0x000fe20003f46270 */
[----:B------:R-:W-:Y:S01]  /*1a30*/  IMAD.HI.U32 R6, R4, R41, RZ ;  /* 0x0000002904067227 */ /* 0x000fe200078e00ff */
[----:B------:R-:W-:-:S02]  /*1a40*/  ISETP.GT.U32.AND P3, PT, R2, R43, PT ;  /* 0x0000002b0200720c */ /* 0x000fc40003f64070 */
[----:B------:R-:W-:Y:S01]  /*1a50*/  LOP3.LUT R10, R5, 0x70, RZ, 0xfc, !PT ;  /* 0x00000070050a7812 */ /* 0x000fe200078efcff */
[----:B------:R-:W-:Y:S02]  /*1a60*/  IMAD.MOV R7, RZ, RZ, -R6 ;  /* 0x000000ffff077224 */ /* 0x000fe400078e0a06 */
[--C-:B------:R-:W-:Y:S01]  /*1a70*/  @!P1 IMAD.IADD R44, R44, 0x1, -R2.reuse ;  /* 0x000000012c2c9824 */ /* 0x100fe200078e0a02 */
[----:B------:R-:W-:Y:S01]  /*1a80*/  IABS R13, R10 ;  /* 0x0000000a000d7213 */ /* 0x000fe20000000000 */
[----:B------:R-:W-:Y:S01]  /*1a90*/  @!P6 IMAD.IADD R27, R27, 0x1, -R2 ;  /* 0x000000011b1be824 */ /* 0x000fe200078e0a02 */
[C---:B------:R-:W-:Y:S01]  /*1aa0*/  ISETP.GT.U32.AND P6, PT, R2.reuse, R42, PT ;  /* 0x0000002a0200720c */ /* 0x040fe20003fc4070 */
[----:B------:R-:W-:Y:S01]  /*1ab0*/  IMAD R41, R2, R7, R41 ;  /* 0x0000000702297224 */ /* 0x000fe200078e0229 */
[----:B------:R-:W-:Y:S01]  /*1ac0*/  ISETP.GE.AND P1, PT, R16, RZ, PT ;  /* 0x000000ff1000720c */ /* 0x000fe20003f26270 */
[----:B------:R-:W-:Y:S01]  /*1ad0*/  @!P5 IMAD.MOV R44, RZ, RZ, -R44 ;  /* 0x000000ffff2cd224 */ /* 0x000fe200078e0a2c */
[C---:B------:R-:W-:Y:S01]  /*1ae0*/  ISETP.GT.U32.AND P5, PT, R2.reuse, R27, PT ;  /* 0x0000001b0200720c */ /* 0x040fe20003fa4070 */
[----:B------:R-:W-:Y:S01]  /*1af0*/  @!P3 IMAD.IADD R43, R43, 0x1, -R2 ;  /* 0x000000012b2bb824 */ /* 0x000fe200078e0a02 */
[----:B------:R-:W-:Y:S01]  /*1b00*/  ISETP.GT.U32.AND P3, PT, R2, R41, PT ;  /* 0x000000290200720c */ /* 0x000fe20003f64070 */
[----:B------:R-:W-:-:S04]  /*1b10*/  IMAD.HI.U32 R6, R4, R11, RZ ;  /* 0x0000000b04067227 */ /* 0x000fc800078e00ff */
[----:B------:R-:W-:Y:S02]  /*1b20*/  IMAD.MOV R6, RZ, RZ, -R6 ;  /* 0x000000ffff067224 */ /* 0x000fe400078e0a06 */
[----:B------:R-:W-:Y:S01]  /*1b30*/  @!P4 IMAD.MOV R45, RZ, RZ, -R45 ;  /* 0x000000ffff2dc224 */ /* 0x000fe200078e0a2d */
[----:B------:R-:W-:Y:S01]  /*1b40*/  ISETP.GE.AND P4, PT, R15, RZ, PT ;  /* 0x000000ff0f00720c */ /* 0x000fe20003f86270 */
[----:B------:R-:W-:Y:S01]  /*1b50*/  IMAD R26, R2, R6, R11 ;  /* 0x00000006021a7224 */ /* 0x000fe200078e020b */
[----:B------:R-:W-:Y:S01]  /*1b60*/  LOP3.LUT R15, R5, 0x74, RZ, 0xfc, !PT ;  /* 0x00000074050f7812 */ /* 0x000fe200078efcff */
[--C-:B------:R-:W-:Y:S01]  /*1b70*/  @!P6 IMAD.IADD R42, R42, 0x1, -R2.reuse ;  /* 0x000000012a2ae824 */ /* 0x100fe200078e0a02 */
[----:B------:R-:W-:Y:S01]  /*1b80*/  ISETP.GE.AND P6, PT, R12, RZ, PT ;  /* 0x000000ff0c00720c */ /* 0x000fe20003fc6270 */
[--C-:B------:R-:W-:Y:S01]  /*1b90*/  @!P5 IMAD.IADD R27, R27, 0x1, -R2.reuse ;  /* 0x000000011b1bd824 */ /* 0x100fe200078e0a02 */
[----:B------:R-:W-:Y:S01]  /*1ba0*/  ISETP.GT.U32.AND P5, PT, R2, R26, PT ;  /* 0x0000001a0200720c */ /* 0x000fe20003fa4070 */
[----:B------:R-:W-:Y:S01]  /*1bb0*/  @!P3 IMAD.IADD R41, R41, 0x1, -R2 ;  /* 0x000000012929b824 */ /* 0x000fe200078e0a02 */
[----:B------:R-:W-:Y:S01]  /*1bc0*/  LOP3.LUT R12, R5, 0x78, RZ, 0xfc, !PT ;  /* 0x00000078050c7812 */ /* 0x000fe200078efcff */
[----:B------:R-:W-:Y:S01]  /*1bd0*/  IMAD.HI.U32 R6, R4, R13, RZ ;  /* 0x0000000d04067227 */ /* 0x000fe200078e00ff */
[----:B------:R-:W-:-:S02]  /*1be0*/  IABS R25, R15 ;  /* 0x0000000f00197213 */ /* 0x000fc40000000000 */
[----:B------:R-:W-:Y:S01]  /*1bf0*/  IABS R37, R12 ;  /* 0x0000000c00257213 */ /* 0x000fe20000000000 */
[----:B------:R-:W-:Y:S01]  /*1c00*/  @!P0 IMAD.MOV R28, RZ, RZ, -R28 ;  /* 0x000000ffff1c8224 */ /* 0x000fe200078e0a1c */
[----:B------:R-:W-:Y:S01]  /*1c10*/  ISETP.GT.U32.AND P0, PT, R2, R41, PT ;  /* 0x000000290200720c */ /* 0x000fe20003f04070 */
[----:B------:R-:W-:Y:S01]  /*1c20*/  IMAD.MOV R6, RZ, RZ, -R6 ;  /* 0x000000ffff067224 */ /* 0x000fe200078e0a06 */
[----:B------:R-:W-:Y:S01]  /*1c30*/  ISETP.GE.AND P3, PT, R14, RZ, PT ;  /* 0x000000ff0e00720c */ /* 0x000fe20003f66270 */
[----:B------:R-:W-:Y:S01]  /*1c40*/  IMAD.HI.U32 R7, R4, R25, RZ ;  /* 0x0000001904077227 */ /* 0x000fe200078e00ff */
[----:B------:R-:W-:-:S03]  /*1c50*/  LOP3.LUT R14, R5, 0x80, RZ, 0xfc, !PT ;  /* 0x00000080050e7812 */ /* 0x000fc600078efcff */
[----:B------:R-:W-:Y:S01]  /*1c60*/  IMAD R40, R2, R6, R13 ;  /* 0x0000000602287224 */ /* 0x000fe200078e020d */
[----:B------:R-:W-:Y:S01]  /*1c70*/  IABS R11, R14 ;  /* 0x0000000e000b7213 */ /* 0x000fe20000000000 */
[----:B------:R-:W-:-:S04]  /*1c80*/  IMAD.HI.U32 R6, R4, R37, RZ ;  /* 0x0000002504067227 */ /* 0x000fc800078e00ff */
[----:B------:R-:W-:Y:S02]  /*1c90*/  IMAD.MOV R7, RZ, RZ, -R7 ;  /* 0x000000ffff077224 */ /* 0x000fe400078e0a07 */
[----:B------:R-:W-:Y:S01]  /*1ca0*/  @!P5 IMAD.IADD R26, R26, 0x1, -R2 ;  /* 0x000000011a1ad824 */ /* 0x000fe200078e0a02 */
[C---:B------:R-:W-:Y:S01]  /*1cb0*/  ISETP.GT.U32.AND P5, PT, R2.reuse, R40, PT ;  /* 0x000000280200720c */ /* 0x040fe20003fa4070 */
[----:B------:R-:W-:Y:S02]  /*1cc0*/  IMAD.MOV R6, RZ, RZ, -R6 ;  /* 0x000000ffff067224 */ /* 0x000fe400078e0a06 */
[C---:B------:R-:W-:Y:S02]  /*1cd0*/  IMAD R25, R2.reuse, R7, R25 ;  /* 0x0000000702197224 */ /* 0x040fe400078e0219 */
[----:B------:R-:W-:Y:S01]  /*1ce0*/  @!P4 IMAD.MOV R43, RZ, RZ, -R43 ;  /* 0x000000ffff2bc224 */ /* 0x000fe200078e0a2b */
[C---:B------:R-:W-:Y:S01]  /*1cf0*/  ISETP.GT.U32.AND P4, PT, R2.reuse, R26, PT ;  /* 0x0000001a0200720c */ /* 0x040fe20003f84070 */
[----:B------:R-:W-:Y:S01]  /*1d00*/  @!P0 IMAD.IADD R41, R41, 0x1, -R2 ;  /* 0x0000000129298824 */ /* 0x000fe200078e0a02 */
[----:B------:R-:W-:Y:S01]  /*1d10*/  ISETP.GE.AND P0, PT, R15, RZ, PT ;  /* 0x000000ff0f00720c */ /* 0x000fe20003f06270 */
[----:B------:R-:W-:-:S02]  /*1d20*/  IMAD R37, R2, R6, R37 ;  /* 0x0000000602257224 */ /* 0x000fc400078e0225 */
[----:B------:R-:W-:Y:S01]  /*1d30*/  @!P1 IMAD.MOV R42, RZ, RZ, -R42 ;  /* 0x000000ffff2a9224 */ /* 0x000fe200078e0a2a */
[C---:B------:R-:W-:Y:S01]  /*1d40*/  ISETP.GT.U32.AND P1, PT, R2.reuse, R25, PT ;  /* 0x000000190200720c */ /* 0x040fe20003f24070 */
[----:B------:R-:W-:Y:S01]  /*1d50*/  @!P6 IMAD.MOV R41, RZ, RZ, -R41 ;  /* 0x000000ffff29e224 */ /* 0x000fe200078e0a29 */
[----:B------:R-:W-:Y:S01]  /*1d60*/  ISETP.GT.U32.AND P6, PT, R2, R37, PT ;  /* 0x000000250200720c */ /* 0x000fe20003fc4070 */
[----:B------:R-:W-:-:S04]  /*1d70*/  IMAD.HI.U32 R7, R4, R11, RZ ;  /* 0x0000000b04077227 */ /* 0x000fc800078e00ff */
[----:B------:R-:W-:Y:S02]  /*1d80*/  IMAD.MOV R7, RZ, RZ, -R7 ;  /* 0x000000ffff077224 */ /* 0x000fe400078e0a07 */
[--C-:B------:R-:W-:Y:S01]  /*1d90*/  @!P4 IMAD.IADD R26, R26, 0x1, -R2.reuse ;  /* 0x000000011a1ac824 */ /* 0x100fe200078e0a02 */
[----:B------:R-:W-:Y:S01]  /*1da0*/  ISETP.GE.AND P4, PT, R12, RZ, PT ;  /* 0x000000ff0c00720c */ /* 0x000fe20003f86270 */
[--C-:B------:R-:W-:Y:S01]  /*1db0*/  @!P5 IMAD.IADD R40, R40, 0x1, -R2.reuse ;  /* 0x000000012828d824 */ /* 0x100fe200078e0a02 */
[C---:B------:R-:W-:Y:S01]  /*1dc0*/  LOP3.LUT R12, R5.reuse, 0x88, RZ, 0xfc, !PT ;  /* 0x00000088050c7812 */ /* 0x040fe200078efcff */
[C---:B------:R-:W-:Y:S01]  /*1dd0*/  IMAD R24, R2.reuse, R7, R11 ;  /* 0x0000000702187224 */ /* 0x040fe200078e020b */
[----:B------:R-:W-:Y:S01]  /*1de0*/  LOP3.LUT R7, R5, 0x84, RZ, 0xfc, !PT ;  /* 0x0000008405077812 */ /* 0x000fe200078efcff */
[----:B------:R-:W-:Y:S01]  /*1df0*/  @!P1 IMAD.IADD R25, R25, 0x1, -R2 ;  /* 0x0000000119199824 */ /* 0x000fe200078e0a02 */
[C---:B------:R-:W-:Y:S01]  /*1e00*/  ISETP.GT.U32.AND P5, PT, R2.reuse, R40, PT ;  /* 0x000000280200720c */ /* 0x040fe20003fa4070 */
[----:B------:R-:W-:Y:S01]  /*1e10*/  @!P3 IMAD.MOV R26, RZ, RZ, -R26 ;  /* 0x000000ffff1ab224 */ /* 0x000fe200078e0a1a */
[----:B------:R-:W-:Y:S01]  /*1e20*/  IABS R11, R7 ;  /* 0x00000007000b7213 */ /* 0x000fe20000000000 */
[----:B------:R-:W-:Y:S01]  /*1e30*/  @!P6 IMAD.IADD R37, R37, 0x1, -R2 ;  /* 0x000000012525e824 */ /* 0x000fe200078e0a02 */
[C---:B------:R-:W-:Y:S01]  /*1e40*/  ISETP.GT.U32.AND P3, PT, R2.reuse, R24, PT ;  /* 0x000000180200720c */ /* 0x040fe20003f64070 */
[----:B------:R-:W-:Y:S01]  /*1e50*/  @!P2 IMAD.MOV R27, RZ, RZ, -R27 ;  /* 0x000000ffff1ba224 */ /* 0x000fe200078e0a1b */
[----:B------:R-:W-:Y:S01]  /*1e60*/  ISETP.GT.U32.AND P1, PT, R2, R25, PT ;  /* 0x000000190200720c */ /* 0x000fe20003f24070 */
[----:B------:R-:W-:Y:S01]  /*1e70*/  IMAD.HI.U32 R6, R4, R11, RZ ;  /* 0x0000000b04067227 */ /* 0x000fe200078e00ff */
[----:B------:R-:W-:-:S02]  /*1e80*/  ISETP.GT.U32.AND P6, PT, R2, R37, PT ;  /* 0x000000250200720c */ /* 0x000fc40003fc4070 */
[----:B------:R-:W-:Y:S01]  /*1e90*/  IABS R13, R12 ;  /* 0x0000000c000d7213 */ /* 0x000fe20000000000 */
[----:B------:R-:W-:Y:S01]  /*1ea0*/  IMAD.MOV R6, RZ, RZ, -R6 ;  /* 0x000000ffff067224 */ /* 0x000fe200078e0a06 */
[----:B------:R-:W-:Y:S01]  /*1eb0*/  ISETP.GE.AND P2, PT, R10, RZ, PT ;  /* 0x000000ff0a00720c */ /* 0x000fe20003f46270 */
[--C-:B------:R-:W-:Y:S01]  /*1ec0*/  @!P5 IMAD.IADD R40, R40, 0x1, -R2.reuse ;  /* 0x000000012828d824 */ /* 0x100fe200078e0a02 */
[----:B------:R-:W-:Y:S01]  /*1ed0*/  ISETP.GE.AND P5, PT, R14, RZ, PT ;  /* 0x000000ff0e00720c */ /* 0x000fe20003fa6270 */
[----:B------:R-:W-:Y:S01]  /*1ee0*/  IMAD R20, R2, R6, R11 ;  /* 0x0000000602147224 */ /* 0x000fe200078e020b */
[----:B------:R-:W-:Y:S01]  /*1ef0*/  LOP3.LUT R14, R5, 0x8c, RZ, 0xfc, !PT ;  /* 0x0000008c050e7812 */ /* 0x000fe200078efcff */
[--C-:B------:R-:W-:Y:S02]  /*1f00*/  @!P3 IMAD.IADD R24, R24, 0x1, -R2.reuse ;  /* 0x000000011818b824 */ /* 0x100fe400078e0a02 */
[--C-:B------:R-:W-:Y:S01]  /*1f10*/  @!P1 IMAD.IADD R25, R25, 0x1, -R2.reuse ;  /* 0x0000000119199824 */ /* 0x100fe200078e0a02 */
[----:B------:R-:W-:Y:S01]  /*1f20*/  ISETP.GE.AND P1, PT, R7, RZ, PT ;  /* 0x000000ff0700720c */ /* 0x000fe20003f26270 */
[----:B------:R-:W-:Y:S01]  /*1f30*/  @!P6 IMAD.IADD R37, R37, 0x1, -R2 ;  /* 0x000000012525e824 */ /* 0x000fe200078e0a02 */
[----:B------:R-:W-:Y:S01]  /*1f40*/  ISETP.GT.U32.AND P3, PT, R2, R24, PT ;  /* 0x000000180200720c */ /* 0x000fe20003f64070 */
[----:B------:R-:W-:Y:S01]  /*1f50*/  IMAD.HI.U32 R7, R4, R13, RZ ;  /* 0x0000000d04077227 */ /* 0x000fe200078e00ff */
[----:B------:R-:W-:-:S02]  /*1f60*/  ISETP.GT.U32.AND P6, PT, R2, R20, PT ;  /* 0x000000140200720c */ /* 0x000fc40003fc4070 */
[----:B------:R-:W-:Y:S01]  /*1f70*/  IABS R10, R14 ;  /* 0x0000000e000a7213 */ /* 0x000fe20000000000 */
[----:B------:R-:W-:Y:S02]  /*1f80*/  IMAD.MOV R7, RZ, RZ, -R7 ;  /* 0x000000ffff077224 */ /* 0x000fe400078e0a07 */
[----:B------:R-:W-:Y:S02]  /*1f90*/  @!P0 IMAD.MOV R25, RZ, RZ, -R25 ;  /* 0x000000ffff198224 */ /* 0x000fe400078e0a19 */
[----:B------:R-:W-:Y:S01]  /*1fa0*/  IMAD.MOV.U32 R11, RZ, RZ, R10 ;  /* 0x000000ffff0b7224 */ /* 0x000fe200078e000a */
[----:B------:R-:W-:Y:S01]  /*1fb0*/  LOP3.LUT R10, R5, 0x90, RZ, 0xfc, !PT ;  /* 0x00000090050a7812 */ /* 0x000fe200078efcff */
[----:B------:R-:W-:Y:S02]  /*1fc0*/  IMAD R72, R2, R7, R13 ;  /* 0x0000000702487224 */ /* 0x000fe400078e020d */
[----:B------:R-:W-:Y:S01]  /*1fd0*/  IMAD.HI.U32 R6, R4, R11, RZ ;  /* 0x0000000b04067227 */ /* 0x000fe200078e00ff */
[----:B------:R-:W-:-:S03]  /*1fe0*/  IABS R13, R10 ;  /* 0x0000000a000d7213 */ /* 0x000fc60000000000 */
[--C-:B------:R-:W-:Y:S01]  /*1ff0*/  @!P3 IMAD.IADD R24, R24, 0x1, -R2.reuse ;  /* 0x000000011818b824 */ /* 0x100fe200078e0a02 */
[----:B------:R-:W-:Y:S01]  /*2000*/  ISETP.GT.U32.AND P3, PT, R2, R72, PT ;  /* 0x000000480200720c */ /* 0x000fe20003f64070 */
[----:B------:R-:W-:Y:S02]  /*2010*/  @!P6 IMAD.IADD R20, R20, 0x1, -R2 ;  /* 0x000000011414e824 */ /* 0x000fe400078e0a02 */
[----:B------:R-:W-:Y:S02]  /*2020*/  IMAD.MOV R6, RZ, RZ, -R6 ;  /* 0x000000ffff067224 */ /* 0x000fe400078e0a06 */
[----:B------:R-:W-:Y:S01]  /*2030*/  @!P2 IMAD.MOV R40, RZ, RZ, -R40 ;  /* 0x000000ffff28a224 */ /* 0x000fe200078e0a28 */
[C---:B------:R-:W-:Y:S01]  /*2040*/  ISETP.GT.U32.AND P0, PT, R2.reuse, R20, PT ;  /* 0x000000140200720c */ /* 0x040fe20003f04070 */
[----:B------:R-:W-:Y:S01]  /*2050*/  IMAD R18, R2, R6, R11 ;  /* 0x0000000602127224 */ /* 0x000fe200078e020b */
[----:B------:R-:W-:Y:S01]  /*2060*/  ISETP.GE.AND P2, PT, R12, RZ, PT ;  /* 0x000000ff0c00720c */ /* 0x000fe20003f46270 */
[----:B------:R-:W-:Y:S01]  /*2070*/  IMAD.HI.U32 R6, R4, R13, RZ ;  /* 0x0000000d04067227 */ /* 0x000fe200078e00ff */
[----:B------:R-:W-:-:S02]  /*2080*/  LOP3.LUT R12, R5, 0x94, RZ, 0xfc, !PT ;  /* 0x00000094050c7812 */ /* 0x000fc400078efcff */
[----:B------:R-:W-:Y:S01]  /*2090*/  IABS R11, R17 ;  /* 0x00000011000b7213 */ /* 0x000fe20000000000 */
[----:B------:R-:W-:Y:S01]  /*20a0*/  IMAD.MOV R6, RZ, RZ, -R6 ;  /* 0x000000ffff067224 */ /* 0x000fe200078e0a06 */
[----:B------:R-:W-:Y:S01]  /*20b0*/  IABS R15, R12 ;  /* 0x0000000c000f7213 */ /* 0x000fe20000000000 */
[----:B------:R-:W-:Y:S01]  /*20c0*/  @!P3 IMAD.IADD R72, R72, 0x1, -R2 ;  /* 0x000000014848b824 */ /* 0x000fe200078e0a02 */
[C---:B------:R-:W-:Y:S01]  /*20d0*/  ISETP.GT.U32.AND P6, PT, R2.reuse, R18, PT ;  /* 0x000000120200720c */ /* 0x040fe20003fc4070 */
[----:B------:R-:W-:Y:S01]  /*20e0*/  IMAD R70, R2, R6, R13 ;  /* 0x0000000602467224 */ /* 0x000fe200078e020d */
[----:B------:R-:W-:Y:S01]  /*20f0*/  IABS R6, R19 ;  /* 0x0000001300067213 */ /* 0x000fe20000000000 */
[----:B------:R-:W-:Y:S01]  /*2100*/  IMAD.HI.U32 R7, R4, R15, RZ ;  /* 0x0000000f04077227 */ /* 0x000fe200078e00ff */
[----:B------:R-:W-:-:S03]  /*2110*/  ISETP.GE.AND P3, PT, R14, RZ, PT ;  /* 0x000000ff0e00720c */ /* 0x000fc60003f66270 */
[----:B------:R-:W-:Y:S01]  /*2120*/  @!P4 IMAD.MOV R37, RZ, RZ, -R37 ;  /* 0x000000ffff25c224 */ /* 0x000fe200078e0a25 */
[----:B------:R-:W-:Y:S01]  /*2130*/  ISETP.GT.U32.AND P4, PT, R2, R72, PT ;  /* 0x000000480200720c */ /* 0x000fe20003f84070 */
[----:B------:R-:W-:Y:S01]  /*2140*/  @!P0 IMAD.IADD R20, R20, 0x1, -R2 ;  /* 0x0000000114148824 */ /* 0x000fe200078e0a02 */
[C---:B------:R-:W-:Y:S01]  /*2150*/  ISETP.GT.U32.AND P0, PT, R2.reuse, R70, PT ;  /* 0x000000460200720c */ /* 0x040fe20003f04070 */
[----:B------:R-:W-:Y:S02]  /*2160*/  IMAD.MOV R7, RZ, RZ, -R7 ;  /* 0x000000ffff077224 */ /* 0x000fe400078e0a07 */
[----:B------:R-:W-:Y:S02]  /*2170*/  @!P5 IMAD.MOV R24, RZ, RZ, -R24 ;  /* 0x000000ffff18d224 */ /* 0x000fe400078e0a18 */
[----:B------:R-:W-:Y:S01]  /*2180*/  IMAD R16, R2, R7, R15 ;  /* 0x0000000702107224 */ /* 0x000fe200078e020f */
[----:B------:R-:W-:Y:S01]  /*2190*/  IABS R15, R21 ;  /* 0x00000015000f7213 */ /* 0x000fe20000000000 */
[----:B------:R-:W-:-:S02]  /*21a0*/  IMAD.MOV.U32 R7, RZ, RZ, R6 ;  /* 0x000000ffff077224 */ /* 0x000fc400078e0006 */
[----:B------:R-:W-:Y:S01]  /*21b0*/  IMAD.HI.U32 R6, R4, R11, RZ ;  /* 0x0000000b04067227 */ /* 0x000fe200078e00ff */
[----:B------:R-:W-:-:S03]  /*21c0*/  ISETP.GT.U32.AND P5, PT, R2, R16, PT ;  /* 0x000000100200720c */ /* 0x000fc60003fa4070 */
[----:B------:R-:W-:Y:S02]  /*21d0*/  IMAD.MOV R6, RZ, RZ, -R6 ;  /* 0x000000ffff067224 */ /* 0x000fe400078e0a06 */
[--C-:B------:R-:W-:Y:S02]  /*21e0*/  @!P4 IMAD.IADD R72, R72, 0x1, -R2.reuse ;  /* 0x000000014848c824 */ /* 0x100fe400078e0a02 */
[----:B------:R-:W-:Y:S01]  /*21f0*/  @!P0 IMAD.IADD R70, R70, 0x1, -R2 ;  /* 0x0000000146468824 */ /* 0x000fe200078e0a02 */
[----:B------:R-:W-:Y:S01]  /*2200*/  ISETP.GE.AND P0, PT, R17, RZ, PT ;  /* 0x000000ff1100720c */ /* 0x000fe20003f06270 */
[C---:B------:R-:W-:Y:S01]  /*2210*/  IMAD R68, R2.reuse, R6, R11 ;  /* 0x0000000602447224 */ /* 0x040fe200078e020b */
[----:B------:R-:W-:Y:S01]  /*2220*/  IABS R17, R22 ;  /* 0x0000001600117213 */ /* 0x000fe20000000000 */
[----:B------:R-:W-:Y:S01]  /*2230*/  @!P2 IMAD.MOV R72, RZ, RZ, -R72 ;  /* 0x000000ffff48a224 */ /* 0x000fe200078e0a48 */
[----:B------:R-:W-:Y:S01]  /*2240*/  ISETP.GT.U32.AND P2, PT, R2, R70, PT ;  /* 0x000000460200720c */ /* 0x000fe20003f44070 */
[----:B------:R-:W-:Y:S01]  /*2250*/  IMAD.HI.U32 R6, R4, R7, RZ ;  /* 0x0000000704067227 */ /* 0x000fe200078e00ff */
[----:B------:R-:W-:-:S03]  /*2260*/  ISETP.GT.U32.AND P4, PT, R2, R68, PT ;  /* 0x000000440200720c */ /* 0x000fc60003f84070 */
[----:B------:R-:W-:Y:S02]  /*2270*/  IMAD.MOV R6, RZ, RZ, -R6 ;  /* 0x000000ffff067224 */ /* 0x000fe400078e0a06 */
[--C-:B------:R-:W-:Y:S02]  /*2280*/  @!P6 IMAD.IADD R18, R18, 0x1, -R2.reuse ;  /* 0x000000011212e824 */ /* 0x100fe400078e0a02 */
[--C-:B------:R-:W-:Y:S02]  /*2290*/  @!P5 IMAD.IADD R16, R16, 0x1, -R2.reuse ;  /* 0x000000011010d824 */ /* 0x100fe400078e0a02 */
[C---:B------:R-:W-:Y:S01]  /*22a0*/  IMAD R66, R2.reuse, R6, R7 ;  /* 0x0000000602427224 */ /* 0x040fe200078e0207 */
[----:B------:R-:W-:Y:S01]  /*22b0*/  ISETP.GT.U32.AND P6, PT, R2, R18, PT ;  /* 0x000000120200720c */ /* 0x000fe20003fc4070 */
[--C-:B------:R-:W-:Y:S01]  /*22c0*/  @!P2 IMAD.IADD R70, R70, 0x1, -R2.reuse ;  /* 0x000000014646a824 */ /* 0x100fe200078e0a02 */
[----:B------:R-:W-:Y:S01]  /*22d0*/  ISETP.GT.U32.AND P5, PT, R2, R16, PT ;  /* 0x000000100200720c */ /* 0x000fe20003fa4070 */
[----:B------:R-:W-:Y:S01]  /*22e0*/  @!P4 IMAD.IADD R68, R68, 0x1, -R2 ;  /* 0x000000014444c824 */ /* 0x000fe200078e0a02 */
[----:B------:R-:W-:Y:S01]  /*22f0*/  ISETP.GT.U32.AND P2, PT, R2, R66, PT ;  /* 0x000000420200720c */ /* 0x000fe20003f44070 */
[----:B------:R-:W-:Y:S01]  /*2300*/  @!P1 IMAD.MOV R20, RZ, RZ, -R20 ;  /* 0x000000ffff149224 */ /* 0x000fe200078e0a14 */
[----:B------:R-:W-:-:S02]  /*2310*/  LOP3.LUT R6, R5, 0xa4, RZ, 0xfc, !PT ;  /* 0x000000a405067812 */ /* 0x000fc400078efcff */
[----:B------:R-:W-:Y:S02]  /*2320*/  ISETP.GT.U32.AND P4, PT, R2, R68, PT ;  /* 0x000000440200720c */ /* 0x000fe40003f84070 */
[----:B------:R-:W-:Y:S02]  /*2330*/  ISETP.GE.AND P1, PT, R10, RZ, PT ;  /* 0x000000ff0a00720c */ /* 0x000fe40003f26270 */
[C---:B------:R-:W-:Y:S01]  /*2340*/  LOP3.LUT R10, R5.reuse, 0xa8, RZ, 0xfc, !PT ;  /* 0x000000a8050a7812 */ /* 0x040fe200078efcff */
[--C-:B------:R-:W-:Y:S01]  /*2350*/  @!P6 IMAD.IADD R18, R18, 0x1, -R2.reuse ;  /* 0x000000011212e824 */ /* 0x100fe200078e0a02 */
[----:B------:R-:W-:Y:S01]  /*2360*/  IABS R11, R6 ;  /* 0x00000006000b7213 */ /* 0x000fe20000000000 */
[--C-:B------:R-:W-:Y:S01]  /*2370*/  @!P5 IMAD.IADD R16, R16, 0x1, -R2.reuse ;  /* 0x000000011010d824 */ /* 0x100fe200078e0a02 */
[----:B------:R-:W-:Y:S01]  /*2380*/  ISETP.GE.AND P6, PT, R12, RZ, PT ;  /* 0x000000ff0c00720c */ /* 0x000fe20003fc6270 */
[----:B------:R-:W-:Y:S01]  /*2390*/  @!P2 IMAD.IADD R66, R66, 0x1, -R2 ;  /* 0x000000014242a824 */ /* 0x000fe200078e0a02 */
[----:B------:R-:W-:Y:S01]  /*23a0*/  IABS R13, R10 ;  /* 0x0000000a000d7213 */ /* 0x000fe20000000000 */
[----:B------:R-:W-:Y:S01]  /*23b0*/  @!P3 IMAD.MOV R18, RZ, RZ, -R18 ;  /* 0x000000ffff12b224 */ /* 0x000fe200078e0a12 */
[----:B------:R-:W-:Y:S01]  /*23c0*/  ISETP.GE.AND P5, PT, R6, RZ, PT ;  /* 0x000000ff0600720c */ /* 0x000fe20003fa6270 */
[----:B------:R-:W-:Y:S01]  /*23d0*/  IMAD.HI.U32 R6, R4, R11, RZ ;  /* 0x0000000b04067227 */ /* 0x000fe200078e00ff */
[----:B------:R-:W-:-:S02]  /*23e0*/  LOP3.LUT R12, R5, 0xac, RZ, 0xfc, !PT ;  /* 0x000000ac050c7812 */ /* 0x000fc400078efcff */
[----:B------:R-:W-:Y:S01]  /*23f0*/  ISETP.GT.U32.AND P2, PT, R2, R66, PT ;  /* 0x000000420200720c */ /* 0x000fe20003f44070 */
[----:B------:R-:W-:Y:S01]  /*2400*/  IMAD.HI.U32 R7, R4, R13, RZ ;  /* 0x0000000d04077227 */ /* 0x000fe200078e00ff */
[----:B------:R-:W-:Y:S02]  /*2410*/  ISETP.GE.AND P3, PT, R19, RZ, PT ;  /* 0x000000ff1300720c */ /* 0x000fe40003f66270 */
[----:B------:R-:W-:Y:S01]  /*2420*/  LOP3.LUT R19, R5, 0xb4, RZ, 0xfc, !PT ;  /* 0x000000b405137812 */ /* 0x000fe200078efcff */
[----:B------:R-:W-:Y:S02]  /*2430*/  IMAD.MOV R6, RZ, RZ, -R6 ;  /* 0x000000ffff067224 */ /* 0x000fe400078e0a06 */
[----:B------:R-:W-:Y:S01]  /*2440*/  @!P4 IMAD.IADD R68, R68, 0x1, -R2 ;  /* 0x000000014444c824 */ /* 0x000fe200078e0a02 */
[----:B------:R-:W-:Y:S01]  /*2450*/  ISETP.GE.AND P4, PT, R10, RZ, PT ;  /* 0x000000ff0a00720c */ /* 0x000fe20003f86270 */
[----:B------:R-:W-:Y:S01]  /*2460*/  @!P1 IMAD.MOV R70, RZ, RZ, -R70 ;  /* 0x000000ffff469224 */ /* 0x000fe200078e0a46 */
[----:B------:R-:W-:Y:S01]  /*2470*/  IABS R10, R12 ;  /* 0x0000000c000a7213 */ /* 0x000fe20000000000 */
[----:B------:R-:W-:Y:S01]  /*2480*/  IMAD.MOV R7, RZ, RZ, -R7 ;  /* 0x000000ffff077224 */ /* 0x000fe200078e0a07 */
[----:B------:R-:W-:Y:S01]  /*2490*/  ISETP.GE.AND P1, PT, R12, RZ, PT ;  /* 0x000000ff0c00720c */ /* 0x000fe20003f26270 */
[----:B------:R-:W-:-:S02]  /*24a0*/  IMAD R12, R2, R6, R11 ;  /* 0x00000006020c7224 */ /* 0x000fc400078e020b */
[C---:B------:R-:W-:Y:S01]  /*24b0*/  IMAD R64, R2.reuse, R7, R13 ;  /* 0x0000000702407224 */ /* 0x040fe200078e020d */
[----:B------:R-:W-:Y:S01]  /*24c0*/  LOP3.LUT R7, R5, 0xb0, RZ, 0xfc, !PT ;  /* 0x000000b005077812 */ /* 0x000fe200078efcff */
[----:B------:R-:W-:Y:S01]  /*24d0*/  @!P6 IMAD.MOV R16, RZ, RZ, -R16 ;  /* 0x000000ffff10e224 */ /* 0x000fe200078e0a10 */
[----:B------:R-:W-:Y:S01]  /*24e0*/  ISETP.GT.U32.AND P6, PT, R2, R12, PT ;  /* 0x0000000c0200720c */ /* 0x000fe20003fc4070 */
[----:B------:R-:W-:Y:S01]  /*24f0*/  @!P2 IMAD.IADD R66, R66, 0x1, -R2 ;  /* 0x000000014242a824 */ /* 0x000fe200078e0a02 */
[----:B------:R-:W-:Y:S01]  /*2500*/  ISETP.GT.U32.AND P2, PT, R2, R64, PT ;  /* 0x000000400200720c */ /* 0x000fe20003f44070 */
[----:B------:R-:W-:Y:S01]  /*2510*/  IMAD.MOV.U32 R11, RZ, RZ, R10 ;  /* 0x000000ffff0b7224 */ /* 0x000fe200078e000a */
[----:B------:R-:W-:Y:S01]  /*2520*/  IABS R13, R19 ;  /* 0x00000013000d7213 */ /* 0x000fe20000000000 */
[----:B------:R-:W-:Y:S01]  /*2530*/  @!P0 IMAD.MOV R68, RZ, RZ, -R68 ;  /* 0x000000ffff448224 */ /* 0x000fe200078e0a44 */
[----:B------:R-:W-:Y:S01]  /*2540*/  ISETP.GE.AND P0, PT, R7, RZ, PT ;  /* 0x000000ff0700720c */ /* 0x000fe20003f06270 */
[----:B------:R-:W-:Y:S01]  /*2550*/  IMAD.HI.U32 R6, R4, R11, RZ ;  /* 0x0000000b04067227 */ /* 0x000fe200078e00ff */
[----:B------:R-:W-:-:S03]  /*2560*/  IABS R7, R7 ;  /* 0x0000000700077213 */ /* 0x000fc60000000000 */
[----:B------:R-:W-:Y:S02]  /*2570*/  IMAD.MOV R6, RZ, RZ, -R6 ;  /* 0x000000ffff067224 */ /* 0x000fe400078e0a06 */
[----:B------:R-:W-:Y:S02]  /*2580*/  @!P6 IMAD.IADD R12, R12, 0x1, -R2 ;  /* 0x000000010c0ce824 */ /* 0x000fe400078e0a02 */
[----:B------:R-:W-:Y:S02]  /*2590*/  IMAD R10, R2, R6, R11 ;  /* 0x00000006020a7224 */ /* 0x000fe400078e020b */
[----:B------:R-:W-:-:S03]  /*25a0*/  IMAD.HI.U32 R6, R4, R7, RZ ;  /* 0x0000000704067227 */ /* 0x000fc600078e00ff */
[----:B------:R-:W-:Y:S01]  /*25b0*/  ISETP.GT.U32.AND P6, PT, R2, R10, PT ;  /* 0x0000000a0200720c */ /* 0x000fe20003fc4070 */
[----:B------:R-:W-:Y:S01]  /*25c0*/  @!P2 IMAD.IADD R64, R64, 0x1, -R2 ;  /* 0x000000014040a824 */ /* 0x000fe200078e0a02 */
[----:B------:R-:W-:Y:S01]  /*25d0*/  ISETP.GT.U32.AND P2, PT, R2, R12, PT ;  /* 0x0000000c0200720c */ /* 0x000fe20003f44070 */
[----:B------:R-:W-:Y:S02]  /*25e0*/  IMAD.MOV R11, RZ, RZ, -R6 ;  /* 0x000000ffff0b7224 */ /* 0x000fe400078e0a06 */
[----:B------:R-:W-:-:S04]  /*25f0*/  IMAD.HI.U32 R6, R4, R13, RZ ;  /* 0x0000000d04067227 */ /* 0x000fc800078e00ff */
[----:B------:R-:W-:Y:S02]  /*2600*/  IMAD R7, R2, R11, R7 ;  /* 0x0000000b02077224 */ /* 0x000fe400078e0207 */
[----:B------:R-:W-:-:S04]  /*2610*/  IMAD.HI.U32 R11, R4, R15, RZ ;  /* 0x0000000f040b7227 */ /* 0x000fc800078e00ff */
[----:B------:R-:W-:Y:S02]  /*2620*/  IMAD.MOV R6, RZ, RZ, -R6 ;  /* 0x000000ffff067224 */ /* 0x000fe400078e0a06 */
[----:B------:R-:W-:Y:S02]  /*2630*/  IMAD.MOV R14, RZ, RZ, -R11 ;  /* 0x000000ffff0e7224 */ /* 0x000fe400078e0a0b */
[--C-:B------:R-:W-:Y:S01]  /*2640*/  @!P2 IMAD.IADD R12, R12, 0x1, -R2.reuse ;  /* 0x000000010c0ca824 */ /* 0x100fe200078e0a02 */
[C---:B------:R-:W-:Y:S01]  /*2650*/  ISETP.GT.U32.AND P2, PT, R2.reuse, R7, PT ;  /* 0x000000070200720c */ /* 0x040fe20003f44070 */
[----:B------:R-:W-:Y:S02]  /*2660*/  IMAD R11, R2, R6, R13 ;  /* 0x00000006020b7224 */ /* 0x000fe400078e020d */
[----:B------:R-:W-:Y:S01]  /*2670*/  @!P6 IMAD.IADD R10, R10, 0x1, -R2 ;  /* 0x000000010a0ae824 */ /* 0x000fe200078e0a02 */
[C---:B------:R-:W-:Y:S01]  /*2680*/  ISETP.GT.U32.AND P6, PT, R2.reuse, R64, PT ;  /* 0x000000400200720c */ /* 0x040fe20003fc4070 */
[----:B------:R-:W-:Y:S01]  /*2690*/  @!P5 IMAD.MOV R12, RZ, RZ, -R12 ;  /* 0x000000ffff0cd224 */ /* 0x000fe200078e0a0c */
[----:B------:R-:W-:Y:S01]  /*26a0*/  ISETP.GT.U32.AND P5, PT, R2, R11, PT ;  /* 0x0000000b0200720c */ /* 0x000fe20003fa4070 */
[----:B------:R-:W-:-:S04]  /*26b0*/  IMAD.HI.U32 R6, R4, R17, RZ ;  /* 0x0000001104067227 */ /* 0x000fc800078e00ff */
[C---:B------:R-:W-:Y:S01]  /*26c0*/  IMAD R13, R2.reuse, R14, R15 ;  /* 0x0000000e020d7224 */ /* 0x040fe200078e020f */
[----:B------:R-:W-:Y:S01]  /*26d0*/  IABS R14, R23 ;  /* 0x00000017000e7213 */ /* 0x000fe20000000000 */
[----:B------:R-:W-:Y:S02]  /*26e0*/  IMAD.MOV R6, RZ, RZ, -R6 ;  /* 0x000000ffff067224 */ /* 0x000fe400078e0a06 */
[----:B------:R-:W-:Y:S01]  /*26f0*/  @!P3 IMAD.MOV R66, RZ, RZ, -R66 ;  /* 0x000000ffff42b224 */ /* 0x000fe200078e0a42 */
[----:B------:R-:W-:Y:S01]  /*2700*/  ISETP.GT.U32.AND P3, PT, R2, R10, PT ;  /* 0x0000000a0200720c */ /* 0x000fe20003f64070 */
[--C-:B------:R-:W-:Y:S01]  /*2710*/  @!P6 IMAD.IADD R64, R64, 0x1, -R2.reuse ;  /* 0x000000014040e824 */ /* 0x100fe200078e0a02 */
[C---:B------:R-:W-:Y:S01]  /*2720*/  ISETP.GT.U32.AND P6, PT, R2.reuse, R13, PT ;  /* 0x0000000d0200720c */ /* 0x040fe20003fc4070 */
[----:B------:R-:W-:Y:S02]  /*2730*/  @!P5 IMAD.IADD R11, R11, 0x1, -R2 ;  /* 0x000000010b0bd824 */ /* 0x000fe400078e0a02 */
[----:B------:R-:W-:-:S02]  /*2740*/  IMAD R15, R2, R6, R17 ;  /* 0x00000006020f7224 */ /* 0x000fc400078e0211 */
[----:B------:R-:W-:Y:S01]  /*2750*/  IMAD.MOV.U32 R17, RZ, RZ, R14 ;  /* 0x000000ffff117224 */ /* 0x000fe200078e000e */
[----:B------:R-:W-:Y:S01]  /*2760*/  LOP3.LUT R14, R5, 0xcc, RZ, 0xfc, !PT ;  /* 0x000000cc050e7812 */ /* 0x000fe200078efcff */
[----:B------:R-:W-:Y:S01]  /*2770*/  @!P4 IMAD.MOV R64, RZ, RZ, -R64 ;  /* 0x000000ffff40c224 */ /* 0x000fe200078e0a40 */
[----:B------:R-:W-:Y:S01]  /*2780*/  ISETP.GT.U32.AND P4, PT, R2, R11, PT ;  /* 0x0000000b0200720c */ /* 0x000fe20003f84070 */
[----:B------:R-:W-:-:S04]  /*2790*/  IMAD.HI.U32 R6, R4, R17, RZ ;  /* 0x0000001104067227 */ /* 0x000fc800078e00ff */
[----:B------:R-:W-:Y:S02]  /*27a0*/  IMAD.MOV R6, RZ, RZ, -R6 ;  /* 0x000000ffff067224 */ /* 0x000fe400078e0a06 */
[--C-:B------:R-:W-:Y:S01]  /*27b0*/  @!P2 IMAD.IADD R7, R7, 0x1, -R2.reuse ;  /* 0x000000010707a824 */ /* 0x100fe200078e0a02 */
[----:B------:R-:W-:Y:S01]  /*27c0*/  ISETP.GE.AND P2, PT, R21, RZ, PT ;  /* 0x000000ff1500720c */ /* 0x000fe20003f46270 */
[----:B------:R-:W-:Y:S01]  /*27d0*/  IMAD R17, R2, R6, R17 ;  /* 0x0000000602117224 */ /* 0x000fe200078e0211 */
[----:B------:R-:W-:Y:S01]  /*27e0*/  IABS R21, R14 ;  /* 0x0000000e00157213 */ /* 0x000fe20000000000 */
[--C-:B------:R-:W-:Y:S01]  /*27f0*/  @!P3 IMAD.IADD R10, R10, 0x1, -R2.reuse ;  /* 0x000000010a0ab824 */ /* 0x100fe200078e0a02 */
[C---:B------:R-:W-:Y:S01]  /*2800*/  ISETP.GT.U32.AND P5, PT, R2.reuse, R7, PT ;  /* 0x000000070200720c */ /* 0x040fe20003fa4070 */
[--C-:B------:R-:W-:Y:S01]  /*2810*/  @!P4 IMAD.IADD R11, R11, 0x1, -R2.reuse ;  /* 0x000000010b0bc824 */ /* 0x100fe200078e0a02 */
[C---:B------:R-:W-:Y:S01]  /*2820*/  ISETP.GT.U32.AND P4, PT, R2.reuse, R17, PT ;  /* 0x000000110200720c */ /* 0x040fe20003f84070 */
[----:B------:R-:W-:Y:S01]  /*2830*/  @!P6 IMAD.IADD R13, R13, 0x1, -R2 ;  /* 0x000000010d0de824 */ /* 0x000fe200078e0a02 */
[----:B------:R-:W-:Y:S01]  /*2840*/  ISETP.GE.AND P3, PT, R19, RZ, PT ;  /* 0x000000ff1300720c */ /* 0x000fe20003f66270 */
[----:B------:R-:W-:Y:S01]  /*2850*/  @!P1 IMAD.MOV R10, RZ, RZ, -R10 ;  /* 0x000000ffff0a9224 */ /* 0x000fe200078e0a0a */
[----:B------:R-:W-:-:S02]  /*2860*/  ISETP.GT.U32.AND P1, PT, R2, R15, PT ;  /* 0x0000000f0200720c */ /* 0x000fc40003f24070 */
[----:B------:R-:W-:Y:S02]  /*2870*/  ISETP.GT.U32.AND P6, PT, R2, R13, PT ;  /* 0x0000000d0200720c */ /* 0x000fe40003fc4070 */
[----:B------:R-:W-:-:S03]  /*2880*/  IABS R19, R38 ;  /* 0x0000002600137213 */ /* 0x000fc60000000000 */
[--C-:B------:R-:W-:Y:S01]  /*2890*/  @!P5 IMAD.IADD R7, R7, 0x1, -R2.reuse ;  /* 0x000000010707d824 */ /* 0x100fe200078e0a02 */
[----:B------:R-:W-:Y:S01]  /*28a0*/  ISETP.GE.AND P5, PT, R22, RZ, PT ;  /* 0x000000ff1600720c */ /* 0x000fe20003fa6270 */
[----:B------:R-:W-:Y:S02]  /*28b0*/  @!P4 IMAD.IADD R17, R17, 0x1, -R2 ;  /* 0x000000011111c824 */ /* 0x000fe400078e0a02 */
[----:B------:R-:W-:-:S03]  /*28c0*/  IMAD.HI.U32 R6, R4, R19, RZ ;  /* 0x0000001304067227 */ /* 0x000fc600078e00ff */
[C---:B------:R-:W-:Y:S01]  /*28d0*/  ISETP.GT.U32.AND P4, PT, R2.reuse, R17, PT ;  /* 0x000000110200720c */ /* 0x040fe20003f84070 */
[----:B------:R-:W-:Y:S02]  /*28e0*/  IMAD.MOV R6, RZ, RZ, -R6 ;  /* 0x000000ffff067224 */ /* 0x000fe400078e0a06 */
[--C-:B------:R-:W-:Y:S01]  /*28f0*/  @!P6 IMAD.IADD R13, R13, 0x1, -R2.reuse ;  /* 0x000000010d0de824 */ /* 0x100fe200078e0a02 */
[----:B------:R-:W-:Y:S01]  /*2900*/  ISETP.GE.AND P6, PT, R23, RZ, PT ;  /* 0x000000ff1700720c */ /* 0x000fe20003fc6270 */
[----:B------:R-:W-:Y:S02]  /*2910*/  IMAD.MOV.U32 R62, RZ, RZ, R7 ;  /* 0x000000ffff3e7224 */ /* 0x000fe400078e0007 */
[----:B------:R-:W-:Y:S02]  /*2920*/  @!P1 IMAD.IADD R15, R15, 0x1, -R2 ;  /* 0x000000010f0f9824 */ /* 0x000fe400078e0a02 */
[----:B------:R-:W-:Y:S01]  /*2930*/  IMAD R7, R2, R6, R19 ;  /* 0x0000000602077224 */ /* 0x000fe200078e0213 */
[----:B------:R-:W-:Y:S01]  /*2940*/  LOP3.LUT R19, R5, 0xe0, RZ, 0xfc, !PT ;  /* 0x000000e005137812 */ /* 0x000fe200078efcff */
[----:B------:R-:W-:Y:S01]  /*2950*/  IMAD.HI.U32 R6, R4, R21, RZ ;  /* 0x0000001504067227 */ /* 0x000fe200078e00ff */
[----:B------:R-:W-:-:S02]  /*2960*/  ISETP.GT.U32.AND P1, PT, R2, R15, PT ;  /* 0x0000000f0200720c */ /* 0x000fc40003f24070 */
[----:B------:R-:W-:Y:S01]  /*2970*/  IABS R53, R19 ;  /* 0x0000001300357213 */ /* 0x000fe20000000000 */
[----:B------:R-:W-:Y:S02]  /*2980*/  IMAD.MOV R6, RZ, RZ, -R6 ;  /* 0x000000ffff067224 */ /* 0x000fe400078e0a06 */
[----:B------:R-:W-:Y:S02]  /*2990*/  @!P4 IMAD.IADD R17, R17, 0x1, -R2 ;  /* 0x000000011111c824 */ /* 0x000fe400078e0a02 */
[----:B------:R-:W-:Y:S01]  /*29a0*/  @!P0 IMAD.MOV R62, RZ, RZ, -R62 ;  /* 0x000000ffff3e8224 */ /* 0x000fe200078e0a3e */
[----:B------:R-:W-:Y:S01]  /*29b0*/  ISETP.GE.AND P0, PT, R38, RZ, PT ;  /* 0x000000ff2600720c */ /* 0x000fe20003f06270 */
[----:B------:R-:W-:Y:S02]  /*29c0*/  IMAD.MOV.U32 R22, RZ, RZ, R11 ;  /* 0x000000ffff167224 */ /* 0x000fe400078e000b */
[----:B------:R-:W-:Y:S01]  /*29d0*/  IMAD R11, R2, R6, R21 ;  /* 0x00000006020b7224 */ /* 0x000fe200078e0215 */
[----:B------:R-:W-:Y:S01]  /*29e0*/  LOP3.LUT R6, R5, 0xd4, RZ, 0xfc, !PT ;  /* 0x000000d405067812 */ /* 0x000fe200078efcff */
[----:B------:R-:W-:-:S02]  /*29f0*/  IMAD.MOV.U32 R38, RZ, RZ, R17 ;  /* 0x000000ffff267224 */ /* 0x000fc400078e0011 */
[----:B------:R-:W-:Y:S01]  /*2a00*/  IMAD.MOV.U32 R60, RZ, RZ, R13 ;  /* 0x000000ffff3c7224 */ /* 0x000fe200078e000d */
[----:B------:R-:W-:Y:S01]  /*2a10*/  LOP3.LUT R13, R5, 0xd0, RZ, 0xfc, !PT ;  /* 0x000000d0050d7812 */ /* 0x000fe200078efcff */
[----:B------:R-:W-:Y:S01]  /*2a20*/  @!P6 IMAD.MOV R38, RZ, RZ, -R38 ;  /* 0x000000ffff26e224 */ /* 0x000fe200078e0a26 */
[C---:B------:R-:W-:Y:S01]  /*2a30*/  ISETP.GT.U32.AND P6, PT, R2.reuse, R11, PT ;  /* 0x0000000b0200720c */ /* 0x040fe20003fc4070 */
[----:B------:R-:W-:Y:S01]  /*2a40*/  @!P2 IMAD.MOV R60, RZ, RZ, -R60 ;  /* 0x000000ffff3ca224 */ /* 0x000fe200078e0a3c */
[----:B------:R-:W-:Y:S01]  /*2a50*/  ISETP.GT.U32.AND P2, PT, R2, R7, PT ;  /* 0x000000070200720c */ /* 0x000fe20003f44070 */
[----:B------:R-:W-:Y:S01]  /*2a60*/  @!P1 IMAD.IADD R15, R15, 0x1, -R2 ;  /* 0x000000010f0f9824 */ /* 0x000fe200078e0a02 */
[----:B------:R-:W-:Y:S01]  /*2a70*/  ISETP.GE.AND P1, PT, R13, RZ, PT ;  /* 0x000000ff0d00720c */ /* 0x000fe20003f26270 */
[----:B------:R-:W-:Y:S01]  /*2a80*/  @!P3 IMAD.MOV R22, RZ, RZ, -R22 ;  /* 0x000000ffff16b224 */ /* 0x000fe200078e0a16 */
[----:B------:R-:W-:Y:S01]  /*2a90*/  IABS R13, R13 ;  /* 0x0000000d000d7213 */ /* 0x000fe20000000000 */
[----:B------:R-:W-:Y:S01]  /*2aa0*/  IMAD.MOV.U32 R58, RZ, RZ, R15 ;  /* 0x000000ffff3a7224 */ /* 0x000fe200078e000f */
[----:B------:R-:W-:Y:S01]  /*2ab0*/  ISETP.GE.AND P4, PT, R6, RZ, PT ;  /* 0x000000ff0600720c */ /* 0x000fe20003f86270 */
[----:B------:R-:W-:Y:S01]  /*2ac0*/  IMAD.HI.U32 R15, R4, R53, RZ ;  /* 0x00000035040f7227 */ /* 0x000fe200078e00ff */
[----:B------:R-:W-:-:S02]  /*2ad0*/  IABS R21, R6 ;  /* 0x0000000600157213 */ /* 0x000fc40000000000 */
[----:B------:R-:W-:Y:S01]  /*2ae0*/  ISETP.GE.AND P3, PT, R14, RZ, PT ;  /* 0x000000ff0e00720c */ /* 0x000fe20003f66270 */
[----:B------:R-:W-:Y:S01]  /*2af0*/  IMAD.HI.U32 R6, R4, R13, RZ ;  /* 0x0000000d04067227 */ /* 0x000fe200078e00ff */
[----:B------:R-:W-:-:S03]  /*2b00*/  LOP3.LUT R14, R5, 0xd8, RZ, 0xfc, !PT ;  /* 0x000000d8050e7812 */ /* 0x000fc600078efcff */
[----:B------:R-:W-:Y:S01]  /*2b10*/  @!P6 IMAD.IADD R11, R11, 0x1, -R2 ;  /* 0x000000010b0be824 */ /* 0x000fe200078e0a02 */
[----:B------:R-:W-:Y:S01]  /*2b20*/  IABS R23, R14 ;  /* 0x0000000e00177213 */ /* 0x000fe20000000000 */
[----:B------:R-:W-:Y:S02]  /*2b30*/  IMAD.MOV R6, RZ, RZ, -R6 ;  /* 0x000000ffff067224 */ /* 0x000fe400078e0a06 */
[----:B------:R-:W-:Y:S01]  /*2b40*/  @!P2 IMAD.IADD R7, R7, 0x1, -R2 ;  /* 0x000000010707a824 */ /* 0x000fe200078e0a02 */
[C---:B------:R-:W-:Y:S01]  /*2b50*/  ISETP.GT.U32.AND P6, PT, R2.reuse, R11, PT ;  /* 0x0000000b0200720c */ /* 0x040fe20003fc4070 */
[----:B------:R-:W-:Y:S02]  /*2b60*/  IMAD R13, R2, R6, R13 ;  /* 0x00000006020d7224 */ /* 0x000fe400078e020d */
[----:B------:R-:W-:Y:S01]  /*2b70*/  IMAD.HI.U32 R6, R4, R21, RZ ;  /* 0x0000001504067227 */ /* 0x000fe200078e00ff */
[----:B------:R-:W-:-:S03]  /*2b80*/  ISETP.GT.U32.AND P2, PT, R2, R7, PT ;  /* 0x000000070200720c */ /* 0x000fc60003f44070 */
[----:B------:R-:W-:Y:S02]  /*2b90*/  IMAD.MOV R17, RZ, RZ, -R6 ;  /* 0x000000ffff117224 */ /* 0x000fe400078e0a06 */
[----:B------:R-:W-:Y:S02]  /*2ba0*/  IMAD.MOV R15, RZ, RZ, -R15 ;  /* 0x000000ffff0f7224 */ /* 0x000fe400078e0a0f */
[----:B------:R-:W-:Y:S02]  /*2bb0*/  IMAD R21, R2, R17, R21 ;  /* 0x0000001102157224 */ /* 0x000fe400078e0215 */
[----:B------:R-:W-:Y:S02]  /*2bc0*/  @!P6 IMAD.IADD R11, R11, 0x1, -R2 ;  /* 0x000000010b0be824 */ /* 0x000fe400078e0a02 */
[----:B------:R-:W-:Y:S01]  /*2bd0*/  IMAD.HI.U32 R6, R4, R59, RZ ;  /* 0x0000003b04067227 */ /* 0x000fe200078e00ff */
[----:B------:R-:W-:-:S03]  /*2be0*/  ISETP.GT.U32.AND P6, PT, R2, R21, PT ;  /* 0x000000150200720c */ /* 0x000fc60003fc4070 */
[----:B------:R-:W-:Y:S01]  /*2bf0*/  @!P2 IMAD.IADD R7, R7, 0x1, -R2 ;  /* 0x000000010707a824 */ /* 0x000fe200078e0a02 */
[C---:B------:R-:W-:Y:S01]  /*2c00*/  ISETP.GT.U32.AND P2, PT, R2.reuse, R13, PT ;  /* 0x0000000d0200720c */ /* 0x040fe20003f44070 */
[----:B------:R-:W-:Y:S01]  /*2c10*/  IMAD R53, R2, R15, R53 ;  /* 0x0000000f02357224 */ /* 0x000fe200078e0235 */
[----:B------:R-:W-:Y:S01]  /*2c20*/  IABS R15, R5 ;  /* 0x00000005000f7213 */ /* 0x000fe20000000000 */
[----:B------:R-:W-:Y:S02]  /*2c30*/  IMAD.MOV R6, RZ, RZ, -R6 ;  /* 0x000000ffff067224 */ /* 0x000fe400078e0a06 */
[----:B------:R-:W-:Y:S01]  /*2c40*/  @!P5 IMAD.MOV R58, RZ, RZ, -R58 ;  /* 0x000000ffff3ad224 */ /* 0x000fe200078e0a3a */
[----:B------:R-:W-:Y:S01]  /*2c50*/  ISETP.GE.AND P5, PT, R14, RZ, PT ;  /* 0x000000ff0e00720c */ /* 0x000fe20003fa6270 */
[C---:B------:R-:W-:Y:S02]  /*2c60*/  IMAD R59, R2.reuse, R6, R59 ;  /* 0x00000006023b7224 */ /* 0x040fe400078e023b */
[----:B------:R-:W-:Y:S01]  /*2c70*/  @!P6 IMAD.IADD R21, R21, 0x1, -R2 ;  /* 0x000000011515e824 */ /* 0x000fe200078e0a02 */
[----:B------:R-:W-:Y:S01]  /*2c80*/  ISETP.GT.U32.AND P6, PT, R2, R53, PT ;  /* 0x000000350200720c */ /* 0x000fe20003fc4070 */
[----:B------:R-:W-:-:S04]  /*2c90*/  IMAD.HI.U32 R6, R4, R61, RZ ;  /* 0x0000003d04067227 */ /* 0x000fc800078e00ff */
[----:B------:R-:W-:Y:S02]  /*2ca0*/  @!P2 IMAD.IADD R13, R13, 0x1, -R2 ;  /* 0x000000010d0da824 */ /* 0x000fe400078e0a02 */
[----:B------:R-:W-:Y:S02]  /*2cb0*/  IMAD.MOV R6, RZ, RZ, -R6 ;  /* 0x000000ffff067224 */ /* 0x000fe400078e0a06 */
[----:B------:R-:W-:Y:S01]  /*2cc0*/  IMAD.HI.U32 R14, R4, R23, RZ ;  /* 0x00000017040e7227 */ /* 0x000fe200078e00ff */
[----:B------:R-:W-:-:S03]  /*2cd0*/  ISETP.GT.U32.AND P2, PT, R2, R13, PT ;  /* 0x0000000d0200720c */ /* 0x000fc60003f44070 */
[C---:B------:R-:W-:Y:S02]  /*2ce0*/  IMAD R61, R2.reuse, R6, R61 ;  /* 0x00000006023d7224 */ /* 0x040fe400078e023d */
[----:B------:R-:W-:Y:S02]  /*2cf0*/  IMAD.MOV R14, RZ, RZ, -R14 ;  /* 0x000000ffff0e7224 */ /* 0x000fe400078e0a0e */
[--C-:B------:R-:W-:Y:S01]  /*2d00*/  @!P6 IMAD.IADD R53, R53, 0x1, -R2.reuse ;  /* 0x000000013535e824 */ /* 0x100fe200078e0a02 */
[C---:B------:R-:W-:Y:S01]  /*2d10*/  ISETP.GT.U32.AND P6, PT, R2.reuse, R61, PT ;  /* 0x0000003d0200720c */ /* 0x040fe20003fc4070 */
[C---:B------:R-:W-:Y:S02]  /*2d20*/  IMAD R23, R2.reuse, R14, R23 ;  /* 0x0000000e02177224 */ /* 0x040fe400078e0217 */
[----:B------:R-:W-:Y:S02]  /*2d30*/  IMAD.MOV.U32 R56, RZ, RZ, R7 ;  /* 0x000000ffff387224 */ /* 0x000fe400078e0007 */
[----:B------:R-:W-:Y:S01]  /*2d40*/  @!P2 IMAD.IADD R13, R13, 0x1, -R2 ;  /* 0x000000010d0da824 */ /* 0x000fe200078e0a02 */
[C---:B------:R-:W-:Y:S01]  /*2d50*/  ISETP.GT.U32.AND P2, PT, R2.reuse, R23, PT ;  /* 0x000000170200720c */ /* 0x040fe20003f44070 */
[----:B------:R-:W-:Y:S01]  /*2d60*/  @!P0 IMAD.MOV R56, RZ, RZ, -R56 ;  /* 0x000000ffff388224 */ /* 0x000fe200078e0a38 */
[----:B------:R-:W-:Y:S01]  /*2d70*/  ISETP.GT.U32.AND P0, PT, R2, R21, PT ;  /* 0x000000150200720c */ /* 0x000fe20003f04070 */
[----:B------:R-:W-:-:S04]  /*2d80*/  IMAD.HI.U32 R14, R4, R63, RZ ;  /* 0x0000003f040e7227 */ /* 0x000fc800078e00ff */
[----:B------:R-:W-:Y:S02]  /*2d90*/  @!P6 IMAD.IADD R61, R61, 0x1, -R2 ;  /* 0x000000013d3de824 */ /* 0x000fe400078e0a02 */
[----:B------:R-:W-:Y:S02]  /*2da0*/  IMAD.MOV R14, RZ, RZ, -R14 ;  /* 0x000000ffff0e7224 */ /* 0x000fe400078e0a0e */
[----:B------:R-:W-:Y:S01]  /*2db0*/  IMAD.HI.U32 R6, R4, R15, RZ ;  /* 0x0000000f04067227 */ /* 0x000fe200078e00ff */
[----:B------:R-:W-:-:S03]  /*2dc0*/  ISETP.GT.U32.AND P6, PT, R2, R61, PT ;  /* 0x0000003d0200720c */ /* 0x000fc60003fc4070 */
[C---:B------:R-:W-:Y:S02]  /*2dd0*/  IMAD R63, R2.reuse, R14, R63 ;  /* 0x0000000e023f7224 */ /* 0x040fe400078e023f */
[----:B------:R-:W-:Y:S01]  /*2de0*/  @!P2 IMAD.IADD R23, R23, 0x1, -R2 ;  /* 0x000000011717a824 */ /* 0x000fe200078e0a02 */
[----:B------:R-:W-:Y:S01]  /*2df0*/  ISETP.GT.U32.AND P2, PT, R2, R59, PT ;  /* 0x0000003b0200720c */ /* 0x000fe20003f44070 */
[----:B------:R-:W-:-:S04]  /*2e00*/  IMAD.HI.U32 R7, R4, R67, RZ ;  /* 0x0000004304077227 */ /* 0x000fc800078e00ff */
[----:B------:R-:W-:Y:S02]  /*2e10*/  IMAD.MOV R14, RZ, RZ, -R6 ;  /* 0x000000ffff0e7224 */ /* 0x000fe400078e0a06 */
[--C-:B------:R-:W-:Y:S01]  /*2e20*/  @!P0 IMAD.IADD R21, R21, 0x1, -R2.reuse ;  /* 0x0000000115158824 */ /* 0x100fe200078e0a02 */
[C---:B------:R-:W-:Y:S01]  /*2e30*/  ISETP.GT.U32.AND P0, PT, R2.reuse, R63, PT ;  /* 0x0000003f0200720c */ /* 0x040fe20003f04070 */
[----:B------:R-:W-:Y:S02]  /*2e40*/  IMAD.MOV.U32 R54, RZ, RZ, R11 ;  /* 0x000000ffff367224 */ /* 0x000fe400078e000b */
[----:B------:R-:W-:Y:S02]  /*2e50*/  IMAD.MOV R11, RZ, RZ, -R7 ;  /* 0x000000ffff0b7224 */ /* 0x000fe400078e0a07 */
[----:B------:R-:W-:Y:S02]  /*2e60*/  IMAD R7, R2, R14, R15 ;  /* 0x0000000e02077224 */ /* 0x000fe400078e020f */
[----:B------:R-:W-:-:S02]  /*2e70*/  @!P6 IMAD.IADD R61, R61, 0x1, -R2 ;  /* 0x000000013d3de824 */ /* 0x000fc400078e0a02 */
[----:B------:R-:W-:Y:S01]  /*2e80*/  @!P2 IMAD.IADD R59, R59, 0x1, -R2 ;  /* 0x000000013b3ba824 */ /* 0x000fe200078e0a02 */
[----:B------:R-:W-:Y:S01]  /*2e90*/  ISETP.GT.U32.AND P6, PT, R2, R7, PT ;  /* 0x000000070200720c */ /* 0x000fe20003fc4070 */
[----:B------:R-:W-:Y:S01]  /*2ea0*/  IMAD.HI.U32 R6, R4, R65, RZ ;  /* 0x0000004104067227 */ /* 0x000fe200078e00ff */
[----:B------:R-:W-:-:S03]  /*2eb0*/  ISETP.GT.U32.AND P2, PT, R2, R53, PT ;  /* 0x000000350200720c */ /* 0x000fc60003f44070 */
[----:B------:R-:W-:Y:S02]  /*2ec0*/  @!P0 IMAD.IADD R63, R63, 0x1, -R2 ;  /* 0x000000013f3f8824 */ /* 0x000fe400078e0a02 */
[----:B------:R-:W-:Y:S01]  /*2ed0*/  @!P3 IMAD.MOV R54, RZ, RZ, -R54 ;  /* 0x000000ffff36b224 */ /* 0x000fe200078e0a36 */
[C---:B------:R-:W-:Y:S01]  /*2ee0*/  ISETP.GT.U32.AND P3, PT, R2.reuse, R23, PT ;  /* 0x000000170200720c */ /* 0x040fe20003f64070 */
[----:B------:R-:W-:Y:S01]  /*2ef0*/  IMAD.MOV R6, RZ, RZ, -R6 ;  /* 0x000000ffff067224 */ /* 0x000fe200078e0a06 */
[C---:B------:R-:W-:Y:S01]  /*2f00*/  ISETP.GT.U32.AND P0, PT, R2.reuse, R63, PT ;  /* 0x0000003f0200720c */ /* 0x040fe20003f04070 */
[----:B------:R-:W-:Y:S02]  /*2f10*/  IMAD.MOV.U32 R74, RZ, RZ, R13 ;  /* 0x000000ffff4a7224 */ /* 0x000fe400078e000d */
[----:B------:R-:W-:Y:S02]  /*2f20*/  IMAD R65, R2, R6, R65 ;  /* 0x0000000602417224 */ /* 0x000fe400078e0241 */
[----:B------:R-:W-:-:S02]  /*2f30*/  VIADD R6, R0, UR6 ;  /* 0x0000000600067c36 */ /* 0x000fc40008000000 */
[----:B------:R-:W-:Y:S02]  /*2f40*/  @!P6 IMAD.IADD R7, R7, 0x1, -R2 ;  /* 0x000000010707e824 */ /* 0x000fe400078e0a02 */
[----:B------:R-:W-:Y:S01]  /*2f50*/  @!P1 IMAD.MOV R74, RZ, RZ, -R74 ;  /* 0x000000ffff4a9224 */ /* 0x000fe200078e0a4a */
[C---:B------:R-:W-:Y:S01]  /*2f60*/  ISETP.GT.U32.AND P1, PT, R2.reuse, R59, PT ;  /* 0x0000003b0200720c */ /* 0x040fe20003f24070 */
[----:B------:R-:W-:Y:S01]  /*2f70*/  @!P2 IMAD.IADD R53, R53, 0x1, -R2 ;  /* 0x000000013535a824 */ /* 0x000fe200078e0a02 */
[----:B------:R-:W-:Y:S01]  /*2f80*/  ISETP.GT.U32.AND P2, PT, R2, R65, PT ;  /* 0x000000410200720c */ /* 0x000fe20003f44070 */
[----:B------:R-:W-:Y:S01]  /*2f90*/  VIADD R83, R6, 0x5c ;  /* 0x0000005c06537836 */ /* 0x000fe20000000000 */
[C---:B------:R-:W-:Y:S01]  /*2fa0*/  ISETP.GT.U32.AND P6, PT, R2.reuse, R7, PT ;  /* 0x000000070200720c */ /* 0x040fe20003fc4070 */
[----:B------:R-:W-:Y:S02]  /*2fb0*/  IMAD R67, R2, R11, R67 ;  /* 0x0000000b02437224 */ /* 0x000fe400078e0243 */
[----:B------:R-:W-:-:S04]  /*2fc0*/  IMAD.HI.U32 R14, R4, R69, RZ ;  /* 0x00000045040e7227 */ /* 0x000fc800078e00ff */
[--C-:B------:R-:W-:Y:S01]  /*2fd0*/  @!P3 IMAD.IADD R23, R23, 0x1, -R2.reuse ;  /* 0x000000011717b824 */ /* 0x100fe200078e0a02 */
[----:B------:R-:W-:Y:S01]  /*2fe0*/  ISETP.GE.AND P3, PT, R19, RZ, PT ;  /* 0x000000ff1300720c */ /* 0x000fe20003f66270 */
[----:B------:R-:W-:Y:S01]  /*2ff0*/  VIADD R81, R6, 0x1c ;  /* 0x0000001c06517836 */ /* 0x000fe20000000000 */
[----:B------:R-:W-:Y:S01]  /*3000*/  IABS R19, R83 ;  /* 0x0000005300137213 */ /* 0x000fe20000000000 */
[----:B------:R-:W-:Y:S01]  /*3010*/  @!P0 IMAD.IADD R63, R63, 0x1, -R2 ;  /* 0x000000013f3f8824 */ /* 0x000fe200078e0a02 */
[----:B------:R-:W-:Y:S01]  /*3020*/  ISETP.GT.U32.AND P0, PT, R2, R67, PT ;  /* 0x000000430200720c */ /* 0x000fe20003f04070 */
[----:B------:R-:W-:Y:S01]  /*3030*/  IMAD.MOV R14, RZ, RZ, -R14 ;  /* 0x000000ffff0e7224 */ /* 0x000fe200078e0a0e */
[----:B------:R-:W-:Y:S01]  /*3040*/  IABS R15, R81 ;  /* 0x00000051000f7213 */ /* 0x000fe20000000000 */
[----:B------:R-:W-:-:S04]  /*3050*/  IMAD.HI.U32 R13, R4, R19, RZ ;  /* 0x00000013040d7227 */ /* 0x000fc800078e00ff */
[C---:B------:R-:W-:Y:S02]  /*3060*/  IMAD R69, R2.reuse, R14, R69 ;  /* 0x0000000e02457224 */ /* 0x040fe400078e0245 */
[--C-:B------:R-:W-:Y:S01]  /*3070*/  @!P1 IMAD.IADD R59, R59, 0x1, -R2.reuse ;  /* 0x000000013b3b9824 */ /* 0x100fe200078e0a02 */
[----:B------:R-:W-:Y:S01]  /*3080*/  ISETP.GE.AND P1, PT, R5, RZ, PT ;  /* 0x000000ff0500720c */ /* 0x000fe20003f26270 */
[--C-:B------:R-:W-:Y:S02]  /*3090*/  @!P2 IMAD.IADD R65, R65, 0x1, -R2.reuse ;  /* 0x000000014141a824 */ /* 0x100fe400078e0a02 */
[----:B------:R-:W-:Y:S02]  /*30a0*/  IMAD.MOV R13, RZ, RZ, -R13 ;  /* 0x000000ffff0d7224 */ /* 0x000fe400078e0a0d */
[----:B------:R-:W-:Y:S01]  /*30b0*/  @!P6 IMAD.IADD R7, R7, 0x1, -R2 ;  /* 0x000000010707e824 */ /* 0x000fe200078e0a02 */
[----:B------:R-:W-:Y:S01]  /*30c0*/  ISETP.GT.U32.AND P6, PT, R2, R69, PT ;  /* 0x000000450200720c */ /* 0x000fe20003fc4070 */
[----:B------:R-:W-:Y:S01]  /*30d0*/  VIADD R84, R6, 0x7c ;  /* 0x0000007c06547836 */ /* 0x000fe20000000000 */
[----:B------:R-:W-:Y:S01]  /*30e0*/  ISETP.GT.U32.AND P2, PT, R2, R65, PT ;  /* 0x000000410200720c */ /* 0x000fe20003f44070 */
[----:B------:R-:W-:-:S04]  /*30f0*/  IMAD.HI.U32 R5, R4, R15, RZ ;  /* 0x0000000f04057227 */ /* 0x000fc800078e00ff */
[----:B------:R-:W-:Y:S02]  /*3100*/  VIADD R86, R6, 0xbc ;  /* 0x000000bc06567836 */ /* 0x000fe40000000000 */
[----:B------:R-:W-:Y:S01]  /*3110*/  IMAD R13, R2, R13, R19 ;  /* 0x0000000d020d7224 */ /* 0x000fe200078e0213 */
[----:B------:R-:W-:Y:S01]  /*3120*/  IABS R19, R84 ;  /* 0x0000005400137213 */ /* 0x000fe20000000000 */
[C---:B------:R-:W-:Y:S02]  /*3130*/  VIADD R82, R6.reuse, 0x3c ;  /* 0x0000003c06527836 */ /* 0x040fe40000000000 */
[----:B------:R-:W-:Y:S02]  /*3140*/  IMAD.MOV R5, RZ, RZ, -R5 ;  /* 0x000000ffff057224 */ /* 0x000fe400078e0a05 */
[----:B------:R-:W-:Y:S01]  /*3150*/  @!P0 IMAD.IADD R67, R67, 0x1, -R2 ;  /* 0x0000000143438824 */ /* 0x000fe200078e0a02 */
[----:B------:R-:W-:Y:S01]  /*3160*/  ISETP.GE.AND P0, PT, R71, RZ, PT ;  /* 0x000000ff4700720c */ /* 0x000fe20003f06270 */
[C---:B------:R-:W-:Y:S01]  /*3170*/  VIADD R85, R6.reuse, 0x9c ;  /* 0x0000009c06557836 */ /* 0x040fe20000000000 */
[----:B------:R-:W-:Y:S01]  /*3180*/  IABS R71, R86 ;  /* 0x0000005600477213 */ /* 0x000fe20000000000 */
[C---:B------:R-:W-:Y:S01]  /*3190*/  VIADD R87, R6.reuse, 0xdc ;  /* 0x000000dc06577836 */ /* 0x040fe20000000000 */
[----:B------:R-:W-:Y:S01]  /*31a0*/  IABS R17, R82 ;  /* 0x0000005200117213 */ /* 0x000fe20000000000 */
[----:B------:R-:W-:-:S02]  /*31b0*/  VIADD R80, R6, 0xfc ;  /* 0x000000fc06507836 */ /* 0x000fc40000000000 */
[----:B------:R-:W-:Y:S01]  /*31c0*/  IMAD R5, R2, R5, R15 ;  /* 0x0000000502057224 */ /* 0x000fe200078e020f */
[----:B------:R-:W-:Y:S01]  /*31d0*/  IABS R75, R87 ;  /* 0x00000057004b7213 */ /* 0x000fe20000000000 */
[----:B------:R-:W-:Y:S01]  /*31e0*/  IMAD.HI.U32 R6, R4, R19, RZ ;  /* 0x0000001304067227 */ /* 0x000fe200078e00ff */
[----:B------:R-:W-:-:S03]  /*31f0*/  IABS R77, R80 ;  /* 0x00000050004d7213 */ /* 0x000fc60000000000 */
[----:B------:R-:W-:-:S04]  /*3200*/  IMAD.HI.U32 R15, R4, R71, RZ ;  /* 0x00000047040f7227 */ /* 0x000fc800078e00ff */
[----:B------:R-:W-:Y:S01]  /*3210*/  @!P6 IMAD.IADD R69, R69, 0x1, -R2 ;  /* 0x000000014545e824 */ /* 0x000fe200078e0a02 */
[----:B------:R-:W-:Y:S01]  /*3220*/  ISETP.GT.U32.AND P6, PT, R2, R5, PT ;  /* 0x000000050200720c */ /* 0x000fe20003fc4070 */
[----:B------:R-:W-:Y:S02]  /*3230*/  IMAD.MOV R6, RZ, RZ, -R6 ;  /* 0x000000ffff067224 */ /* 0x000fe400078e0a06 */
[----:B------:R-:W-:-:S04]  /*3240*/  IMAD.HI.U32 R11, R4, R17, RZ ;  /* 0x00000011040b7227 */ /* 0x000fc800078e00ff */
[----:B------:R-:W-:Y:S02]  /*3250*/  IMAD.MOV R73, RZ, RZ, -R15 ;  /* 0x000000ffff497224 */ /* 0x000fe400078e0a0f */
[----:B------:R-:W-:Y:S01]  /*3260*/  @!P2 IMAD.IADD R65, R65, 0x1, -R2 ;  /* 0x000000014141a824 */ /* 0x000fe200078e0a02 */
[----:B------:R-:W-:Y:S01]  /*3270*/  ISETP.GE.AND P2, PT, R39, RZ, PT ;  /* 0x000000ff2700720c */ /* 0x000fe20003f46270 */
[C---:B------:R-:W-:Y:S01]  /*3280*/  IMAD R15, R2.reuse, R6, R19 ;  /* 0x00000006020f7224 */ /* 0x040fe200078e0213 */
[----:B------:R-:W-:Y:S01]  /*3290*/  IABS R39, R85 ;  /* 0x0000005500277213 */ /* 0x000fe20000000000 */
[----:B------:R-:W-:Y:S02]  /*32a0*/  IMAD.MOV.U32 R6, RZ, RZ, R21 ;  /* 0x000000ffff067224 */ /* 0x000fe400078e0015 */
[----:B------:R-:W-:Y:S02]  /*32b0*/  IMAD.MOV R11, RZ, RZ, -R11 ;  /* 0x000000ffff0b7224 */ /* 0x000fe400078e0a0b */
[----:B------:R-:W-:Y:S01]  /*32c0*/  @!P4 IMAD.MOV R6, RZ, RZ, -R6 ;  /* 0x000000ffff06c224 */ /* 0x000fe200078e0a06 */
[C---:B------:R-:W-:Y:S01]  /*32d0*/  ISETP.GT.U32.AND P4, PT, R2.reuse, R67, PT ;  /* 0x000000430200720c */ /* 0x040fe20003f84070 */
[----:B------:R-:W-:-:S02]  /*32e0*/  IMAD R11, R2, R11, R17 ;  /* 0x0000000b020b7224 */ /* 0x000fc400078e0211 */
[----:B------:R-:W-:-:S04]  /*32f0*/  IMAD.HI.U32 R14, R4, R39, RZ ;  /* 0x00000027040e7227 */ /* 0x000fc800078e00ff */
[----:B------:R-:W-:-:S04]  /*3300*/  IMAD.HI.U32 R17, R4, R75, RZ ;  /* 0x0000004b04117227 */ /* 0x000fc800078e00ff */
[----:B------:R-:W-:Y:S01]  /*3310*/  @!P6 IMAD.IADD R5, R5, 0x1, -R2 ;  /* 0x000000010505e824 */ /* 0x000fe200078e0a02 */
[C---:B------:R-:W-:Y:S01]  /*3320*/  ISETP.GT.U32.AND P6, PT, R2.reuse, R11, PT ;  /* 0x0000000b0200720c */ /* 0x040fe20003fc4070 */
[----:B------:R-:W-:Y:S02]  /*3330*/  IMAD.MOV R14, RZ, RZ, -R14 ;  /* 0x000000ffff0e7224 */ /* 0x000fe400078e0a0e */
[----:B------:R-:W-:Y:S02]  /*3340*/  IMAD.MOV R76, RZ, RZ, -R17 ;  /* 0x000000ffff4c7224 */ /* 0x000fe400078e0a11 */
[C---:B------:R-:W-:Y:S02]  /*3350*/  IMAD R17, R2.reuse, R14, R39 ;  /* 0x0000000e02117224 */ /* 0x040fe400078e0227 */
[----:B------:R-:W-:Y:S01]  /*3360*/  @!P4 IMAD.IADD R67, R67, 0x1, -R2 ;  /* 0x000000014343c824 */ /* 0x000fe200078e0a02 */
[----:B------:R-:W1:Y:S01]  /*3370*/  LDS R14, [UR16] ;  /* 0x00000010ff0e7984 */ /* 0x000e620008000800 */
[C---:B------:R-:W-:Y:S01]  /*3380*/  IMAD R39, R2.reuse, R76, R75 ;  /* 0x0000004c02277224 */ /* 0x040fe200078e024b */
[----:B------:R-:W-:Y:S01]  /*3390*/  ISETP.GT.U32.AND P4, PT, R2, R17, PT ;  /* 0x000000110200720c */ /* 0x000fe20003f84070 */
[----:B------:R-:W-:-:S02]  /*33a0*/  IMAD.MOV.U32 R76, RZ, RZ, R53 ;  /* 0x000000ffff4c7224 */ /* 0x000fc400078e0035 */
[----:B------:R-:W-:Y:S01]  /*33b0*/  @!P6 IMAD.IADD R11, R11, 0x1, -R2 ;  /* 0x000000010b0be824 */ /* 0x000fe200078e0a02 */
[C---:B------:R-:W-:Y:S01]  /*33c0*/  ISETP.GT.U32.AND P6, PT, R2.reuse, R69, PT ;  /* 0x000000450200720c */ /* 0x040fe20003fc4070 */
[----:B------:R-:W-:Y:S02]  /*33d0*/  IMAD.MOV.U32 R158, RZ, RZ, R23 ;  /* 0x000000ffff9e7224 */ /* 0x000fe400078e0017 */
[----:B------:R-:W-:Y:S02]  /*33e0*/  IMAD.MOV.U32 R78, RZ, RZ, R59 ;  /* 0x000000ffff4e7224 */ /* 0x000fe400078e003b */
[C---:B------:R-:W-:Y:S01]  /*33f0*/  IMAD R19, R2.reuse, R73, R71 ;  /* 0x0000004902137224 */ /* 0x040fe200078e0247 */
[----:B------:R-:W2:Y:S01]  /*3400*/  LDC R59, c[0x0][0x3a0] ;  /* 0x0000e800ff3b7b82 */ /* 0x000ea20000000800 */
[----:B------:R-:W-:Y:S01]  /*3410*/  @!P3 IMAD.MOV R76, RZ, RZ, -R76 ;  /* 0x000000ffff4cb224 */ /* 0x000fe200078e0a4c */
[C---:B------:R-:W-:Y:S01]  /*3420*/  ISETP.GT.U32.AND P3, PT, R2.reuse, R5, PT ;  /* 0x000000050200720c */ /* 0x040fe20003f64070 */
[----:B------:R-:W-:Y:S01]  /*3430*/  @!P5 IMAD.MOV R158, RZ, RZ, -R158 ;  /* 0x000000ffff9ed224 */ /* 0x000fe200078e0a9e */
[C---:B------:R-:W-:Y:S01]  /*3440*/  ISETP.GT.U32.AND P5, PT, R2.reuse, R11, PT ;  /* 0x0000000b0200720c */ /* 0x040fe20003fa4070 */
[----:B------:R-:W-:Y:S01]  /*3450*/  @!P2 IMAD.MOV R78, RZ, RZ, -R78 ;  /* 0x000000ffff4ea224 */ /* 0x000fe200078e0a4e */
[C---:B------:R-:W-:Y:S01]  /*3460*/  ISETP.GT.U32.AND P2, PT, R2.reuse, R13, PT ;  /* 0x0000000d0200720c */ /* 0x040fe20003f44070 */
[----:B------:R-:W-:Y:S01]  /*3470*/  @!P0 IMAD.MOV R61, RZ, RZ, -R61 ;  /* 0x000000ffff3d8224 */ /* 0x000fe200078e0a3d */
[C---:B------:R-:W-:Y:S01]  /*3480*/  ISETP.GT.U32.AND P0, PT, R2.reuse, R15, PT ;  /* 0x0000000f0200720c */ /* 0x040fe20003f04070 */
[----:B------:R-:W-:Y:S01]  /*3490*/  @!P1 IMAD.MOV R7, RZ, RZ, -R7 ;  /* 0x000000ffff079224 */ /* 0x000fe200078e0a07 */
[----:B------:R-:W-:Y:S01]  /*34a0*/  ISETP.GT.U32.AND P1, PT, R2, R19, PT ;  /* 0x000000130200720c */ /* 0x000fe20003f24070 */
[----:B------:R-:W-:-:S04]  /*34b0*/  IMAD.HI.U32 R4, R4, R77, RZ ;  /* 0x0000004d04047227 */ /* 0x000fc800078e00ff */
[----:B------:R-:W-:Y:S01]  /*34c0*/  @!P4 IMAD.IADD R17, R17, 0x1, -R2 ;  /* 0x000000011111c824 */ /* 0x000fe200078e0a02 */
[----:B------:R-:W-:Y:S01]  /*34d0*/  ISETP.GE.AND P4, PT, R79, RZ, PT ;  /* 0x000000ff4f00720c */ /* 0x000fe20003f86270 */
[----:B------:R-:W-:Y:S02]  /*34e0*/  IMAD.MOV R4, RZ, RZ, -R4 ;  /* 0x000000ffff047224 */ /* 0x000fe400078e0a04 */
[--C-:B------:R-:W-:Y:S01]  /*34f0*/  @!P6 IMAD.IADD R69, R69, 0x1, -R2.reuse ;  /* 0x000000014545e824 */ /* 0x100fe200078e0a02 */
[C---:B------:R-:W-:Y:S01]  /*3500*/  ISETP.GT.U32.AND P6, PT, R2.reuse, R39, PT ;  /* 0x000000270200720c */ /* 0x040fe20003fc4070 */
[----:B------:R-:W-:Y:S02]  /*3510*/  IMAD R71, R2, R4, R77 ;  /* 0x0000000402477224 */ /* 0x000fe400078e024d */
[--C-:B------:R-:W-:Y:S01]  /*3520*/  @!P3 IMAD.IADD R5, R5, 0x1, -R2.reuse ;  /* 0x000000010505b824 */ /* 0x100fe200078e0a02 */
[----:B------:R-:W-:Y:S01]  /*3530*/  ISETP.GE.AND P3, PT, R88, RZ, PT ;  /* 0x000000ff5800720c */ /* 0x000fe20003f66270 */
[--C-:B------:R-:W-:Y:S01]  /*3540*/  @!P5 IMAD.IADD R11, R11, 0x1, -R2.reuse ;  /* 0x000000010b0bd824 */ /* 0x100fe200078e0a02 */
[----:B------:R-:W-:Y:S01]  /*3550*/  ISETP.GT.U32.AND P5, PT, R2, R71, PT ;  /* 0x000000470200720c */ /* 0x000fe20003fa4070 */
[--C-:B------:R-:W-:Y:S01]  /*3560*/  @!P2 IMAD.IADD R13, R13, 0x1, -R2.reuse ;  /* 0x000000010d0da824 */ /* 0x100fe200078e0a02 */
[----:B------:R-:W-:Y:S01]  /*3570*/  ISETP.GE.AND P2, PT, R89, RZ, PT ;  /* 0x000000ff5900720c */ /* 0x000fe20003f46270 */
[--C-:B------:R-:W-:Y:S01]  /*3580*/  @!P0 IMAD.IADD R15, R15, 0x1, -R2.reuse ;  /* 0x000000010f0f8824 */ /* 0x100fe200078e0a02 */
[----:B------:R-:W-:Y:S01]  /*3590*/  ISETP.GE.AND P0, PT, R90, RZ, PT ;  /* 0x000000ff5a00720c */ /* 0x000fe20003f06270 */
[--C-:B------:R-:W-:Y:S01]  /*35a0*/  @!P1 IMAD.IADD R19, R19, 0x1, -R2.reuse ;  /* 0x0000000113139824 */ /* 0x100fe200078e0a02 */
[----:B------:R-:W-:Y:S01]  /*35b0*/  ISETP.GE.AND P1, PT, R81, RZ, PT ;  /* 0x000000ff5100720c */ /* 0x000fe20003f26270 */
[----:B------:R-:W-:Y:S01]  /*35c0*/  @!P4 IMAD.MOV R69, RZ, RZ, -R69 ;  /* 0x000000ffff45c224 */ /* 0x000fe200078e0a45 */
[----:B-1----:R-:W-:Y:S01]  /*35d0*/  R2UR UR17, R14 ;  /* 0x000000000e1172ca */ /* 0x002fe200000e0000 */
[--C-:B------:R-:W-:Y:S01]  /*35e0*/  @!P6 IMAD.IADD R39, R39, 0x1, -R2.reuse ;  /* 0x000000012727e824 */ /* 0x100fe200078e0a02 */
[----:B------:R-:W-:Y:S01]  /*35f0*/  ISETP.GT.U32.AND P4, PT, R2, R19, PT ;  /* 0x000000130200720c */ /* 0x000fe20003f84070 */
[----:B------:R-:W-:Y:S01]  /*3600*/  @!P3 IMAD.MOV R63, RZ, RZ, -R63 ;  /* 0x000000ffff3fb224 */ /* 0x000fe200078e0a3f */
[----:B------:R-:W-:Y:S01]  /*3610*/  ISETP.GE.AND P6, PT, R82, RZ, PT ;  /* 0x000000ff5200720c */ /* 0x000fe20003fc6270 */
[--C-:B------:R-:W-:Y:S01]  /*3620*/  @!P5 IMAD.IADD R71, R71, 0x1, -R2.reuse ;  /* 0x000000014747d824 */ /* 0x100fe200078e0a02 */
[C---:B------:R-:W-:Y:S01]  /*3630*/  ISETP.GT.U32.AND P3, PT, R2.reuse, R13, PT ;  /* 0x0000000d0200720c */ /* 0x040fe20003f64070 */
[----:B------:R-:W-:Y:S01]  /*3640*/  @!P2 IMAD.MOV R65, RZ, RZ, -R65 ;  /* 0x000000ffff41a224 */ /* 0x000fe200078e0a41 */
[C---:B------:R-:W-:Y:S01]  /*3650*/  ISETP.GT.U32.AND P2, PT, R2.reuse, R15, PT ;  /* 0x0000000f0200720c */ /* 0x040fe20003f44070 */
[----:B------:R-:W-:Y:S01]  /*3660*/  @!P0 IMAD.MOV R67, RZ, RZ, -R67 ;  /* 0x000000ffff438224 */ /* 0x000fe200078e0a43 */
[C---:B------:R-:W-:Y:S01]  /*3670*/  ISETP.GT.U32.AND P0, PT, R2.reuse, R17, PT ;  /* 0x000000110200720c */ /* 0x040fe20003f04070 */
[----:B------:R-:W-:Y:S01]  /*3680*/  @!P1 IMAD.MOV R5, RZ, RZ, -R5 ;  /* 0x000000ffff059224 */ /* 0x000fe200078e0a05 */
[C---:B------:R-:W-:Y:S01]  /*3690*/  ISETP.GT.U32.AND P5, PT, R2.reuse, R39, PT ;  /* 0x000000270200720c */ /* 0x040fe20003fa4070 */
[----:B------:R-:W-:Y:S01]  /*36a0*/  IMAD.MOV.U32 R4, RZ, RZ, R11 ;  /* 0x000000ffff047224 */ /* 0x000fe200078e000b */
[----:B------:R-:W-:Y:S01]  /*36b0*/  ISETP.GT.U32.AND P1, PT, R2, R71, PT ;  /* 0x000000470200720c */ /* 0x000fe20003f24070 */
[----:B------:R-:W-:Y:S01]  /*36c0*/  @!P4 IMAD.IADD R19, R19, 0x1, -R2 ;  /* 0x000000011313c824 */ /* 0x000fe200078e0a02 */
[----:B------:R-:W-:Y:S01]  /*36d0*/  ISETP.GE.AND P4, PT, R87, RZ, PT ;  /* 0x000000ff5700720c */ /* 0x000fe20003f86270 */
[----:B------:R-:W-:Y:S01]  /*36e0*/  @!P6 IMAD.MOV R4, RZ, RZ, -R4 ;  /* 0x000000ffff04e224 */ /* 0x000fe200078e0a04 */
[----:B------:R-:W-:Y:S01]  /*36f0*/  ISETP.GE.AND P6, PT, R83, RZ, PT ;  /* 0x000000ff5300720c */ /* 0x000fe20003fc6270 */
[--C-:B------:R-:W-:Y:S01]  /*3700*/  @!P3 IMAD.IADD R13, R13, 0x1, -R2.reuse ;  /* 0x000000010d0db824 */ /* 0x100fe200078e0a02 */
[----:B------:R-:W-:Y:S01]  /*3710*/  ISETP.GE.AND P3, PT, R84, RZ, PT ;  /* 0x000000ff5400720c */ /* 0x000fe20003f66270 */
[--C-:B------:R-:W-:Y:S01]  /*3720*/  @!P2 IMAD.IADD R15, R15, 0x1, -R2.reuse ;  /* 0x000000010f0fa824 */ /* 0x100fe200078e0a02 */
[----:B------:R-:W-:Y:S01]  /*3730*/  ISETP.GE.AND P2, PT, R85, RZ, PT ;  /* 0x000000ff5500720c */ /* 0x000fe20003f46270 */
[--C-:B------:R-:W-:Y:S01]  /*3740*/  @!P0 IMAD.IADD R17, R17, 0x1, -R2.reuse ;  /* 0x0000000111118824 */ /* 0x100fe200078e0a02 */
[----:B------:R-:W-:Y:S01]  /*3750*/  ISETP.GE.AND P0, PT, R86, RZ, PT ;  /* 0x000000ff5600720c */ /* 0x000fe20003f06270 */
[--C-:B------:R-:W-:Y:S01]  /*3760*/  @!P5 IMAD.IADD R39, R39, 0x1, -R2.reuse ;  /* 0x000000012727d824 */ /* 0x100fe200078e0a02 */
[----:B------:R-:W-:Y:S01]  /*3770*/  ISETP.GE.AND P5, PT, R80, RZ, PT ;  /* 0x000000ff5000720c */ /* 0x000fe20003fa6270 */
[----:B------:R-:W-:Y:S01]  /*3780*/  @!P1 IMAD.IADD R71, R71, 0x1, -R2 ;  /* 0x0000000147479824 */ /* 0x000fe200078e0a02 */
[----:B------:R-:W-:Y:S01]  /*3790*/  ISETP.GE.AND P1, PT, R247, RZ, PT ;  /* 0x000000fff700720c */ /* 0x000fe20003f26270 */
[----:B------:R-:W-:Y:S01]  /*37a0*/  @!P4 IMAD.MOV R39, RZ, RZ, -R39 ;  /* 0x000000ffff27c224 */ /* 0x000fe200078e0a27 */
[----:B------:R-:W-:Y:S01]  /*37b0*/  ISETP.NE.AND P4, PT, R8, RZ, PT ;  /* 0x000000ff0800720c */ /* 0x000fe20003f85270 */
[----:B--2---:R-:W-:Y:S01]  /*37c0*/  VIADD R2, R59, 0xffffffff ;  /* 0xffffffff3b027836 */ /* 0x004fe20000000000 */
[----:B------:R-:W-:Y:S01]  /*37d0*/  UIADD3 UR12, UPT, UPT, UR17, UR4, URZ ;  /* 0x00000004110c7290 */ /* 0x000fe2000fffe0ff */
[----:B------:R-:W-:-:S02]  /*37e0*/  IMAD.MOV.U32 R14, RZ, RZ, R13 ;  /* 0x000000ffff0e7224 */ /* 0x000fc400078e000d */
[----:B------:R-:W-:Y:S01]  /*37f0*/  @!P3 IMAD.MOV R15, RZ, RZ, -R15 ;  /* 0x000000ffff0fb224 */ /* 0x000fe200078e0a0f */
[----:B------:R-:W-:Y:S01]  /*3800*/  BAR.SYNC.DEFER_BLOCKING 0x0 ;  /* 0x0000000000007b1d */ /* 0x000fe20000010000 */
[----:B------:R-:W-:Y:S01]  /*3810*/  @!P6 IMAD.MOV R14, RZ, RZ, -R14 ;  /* 0x000000ffff0ee224 */ /* 0x000fe200078e0a0e */
[----:B------:R-:W-:Y:S01]  /*3820*/  ISETP.GE.U32.AND P3, PT, R2, 0x7fffffe0, PT ;  /* 0x7fffffe00200780c */ /* 0x000fe20003f66070 */
[----:B------:R-:W-:Y:S01]  /*3830*/  VIADD R11, R59, 0xfffffffe ;  /* 0xfffffffe3b0b7836 */ /* 0x000fe20000000000 */
[----:B------:R-:W-:Y:S01]  /*3840*/  ISETP.NE.AND P6, PT, R9, RZ, PT ;  /* 0x000000ff0900720c */ /* 0x000fe20003fc5270 */
[----:B------:R-:W-:Y:S01]  /*3850*/  @!P2 IMAD.MOV R17, RZ, RZ, -R17 ;  /* 0x000000ffff11a224 */ /* 0x000fe200078e0a11 */
[----:B------:R-:W-:Y:S01]  /*3860*/  LOP3.LUT R9, RZ, R9, RZ, 0x33, !PT ;  /* 0x00000009ff097212 */ /* 0x000fe200078e33ff */
[----:B------:R-:W-:Y:S01]  /*3870*/  VIADD R2, R59, 0xfffffffd ;  /* 0xfffffffd3b027836 */ /* 0x000fe20000000000 */
[----:B------:R-:W-:Y:S01]  /*3880*/  ISETP.GE.U32.AND P2, PT, R11, 0x7fffffdf, PT ;  /* 0x7fffffdf0b00780c */ /* 0x000fe20003f46070 */
[----:B------:R-:W-:Y:S01]  /*3890*/  @!P0 IMAD.MOV R19, RZ, RZ, -R19 ;  /* 0x000000ffff138224 */ /* 0x000fe200078e0a13 */
[C---:B------:R-:W-:Y:S01]  /*38a0*/  SEL R23, R9.reuse, R22, !P6 ;  /* 0x0000001609177207 */ /* 0x040fe20007000000 */
[----:B------:R-:W-:Y:S01]  /*38b0*/  @!P5 IMAD.MOV R71, RZ, RZ, -R71 ;  /* 0x000000ffff47d224 */ /* 0x000fe200078e0a47 */
[C---:B------:R-:W-:Y:S01]  /*38c0*/  SEL R21, R9.reuse, R54, !P6 ;  /* 0x0000003609157207 */ /* 0x040fe20007000000 */
[----:B------:R-:W-:Y:S01]  /*38d0*/  @!P1 IMAD.MOV R3, RZ, RZ, -R3 ;  /* 0x000000ffff039224 */ /* 0x000fe200078e0a03 */
[----:B------:R-:W-:Y:S01]  /*38e0*/  SEL R13, R9, R4, !P6 ;  /* 0x00000004090d7207 */ /* 0x000fe20007000000 */
[----:B------:R-:W-:Y:S01]  /*38f0*/  VIADD R4, R59, 0xfffffffc ;  /* 0xfffffffc3b047836 */ /* 0x000fe20000000000 */
[----:B------:R-:W-:-:S02]  /*3900*/  ISETP.GE.U32.AND P0, PT, R2, 0x7fffffde, PT ;  /* 0x7fffffde0200780c */ /* 0x000fc40003f06070 */
[----:B------:R-:W-:Y:S02]  /*3910*/  ISETP.NE.U32.AND P1, PT, R206, RZ, PT ;  /* 0x000000ffce00720c */ /* 0x000fe40003f25070 */
[C---:B------:R-:W-:Y:S02]  /*3920*/  SEL R53, R9.reuse, R7, !P6 ;  /* 0x0000000709357207 */ /* 0x040fe40007000000 */
[C---:B------:R-:W-:Y:S02]  /*3930*/  SEL R36, R9.reuse, R36, !P6 ;  /* 0x0000002409247207 */ /* 0x040fe40007000000 */
[C---:B------:R-:W-:Y:S02]  /*3940*/  SEL R52, R9.reuse, R52, !P6 ;  /* 0x0000003409347207 */ /* 0x040fe40007000000 */
[C---:B------:R-:W-:Y:S02]  /*3950*/  SEL R35, R9.reuse, R35, !P6 ;  /* 0x0000002309237207 */ /* 0x040fe40007000000 */
[----:B------:R-:W-:-:S02]  /*3960*/  SEL R55, R9, R55, !P6 ;  /* 0x0000003709377207 */ /* 0x000fc40007000000 */
[C---:B------:R-:W-:Y:S02]  /*3970*/  SEL R34, R9.reuse, R34, !P6 ;  /* 0x0000002209227207 */ /* 0x040fe40007000000 */
        /* <DEDUP_REMOVED lines=54> */
[----:B------:R-:W-:Y:S02]  /*3ce0*/  SEL R109, R9, R71, !P6 ;  /* 0x00000047096d7207 */ /* 0x000fe40007000000 */
[----:B------:R-:W-:Y:S01]  /*3cf0*/  @!P4 LOP3.LUT R3, RZ, R8, RZ, 0x33, !PT ;  /* 0x00000008ff03c212 */ /* 0x000fe200078e33ff */
[----:B0---4-:R-:W-:Y:S06]  /*3d00*/  BRA.U UP0, `(.L_x_5) ;  /* 0x0000000100187547 */ /* 0x011fec000b800000 */
[----:B------:R-:W-:Y:S01]  /*3d10*/  ELECT P4, URZ, PT ;  /* 0x0000000000ff782f */ /* 0x000fe20003880000 */
[----:B------:R-:W-:Y:S01]  /*3d20*/  IMAD.MOV.U32 R2, RZ, RZ, 0x1 ;  /* 0x00000001ff027424 */ /* 0x000fe200078e00ff */
[----:B------:R-:W-:Y:S01]  /*3d30*/  UMOV UR4, 0x40 ;  /* 0x0000004000047882 */ /* 0x000fe20000000000 */
[----:B------:R-:W-:Y:S01]  /*3d40*/  UVIRTCOUNT.DEALLOC.SMPOOL 0x80 ;  /* 0x000000800000784c */ /* 0x000fe20000000000 */
[----:B------:R-:W-:-:S09]  /*3d50*/  ULEA UR4, UR5, UR4, 0x18 ;  /* 0x0000000405047291 */ /* 0x000fd2000f8ec0ff */
[----:B------:R0:W-:Y:S03]  /*3d60*/  @P4 STS.U8 [UR4], R2 ;  /* 0x00000002ff004988 */ /* 0x0001e60008000004 */
.L_x_5:
[----:B------:R-:W-:Y:S01]  /*3d70*/  STTM.x64 tmem[UR12], RZ ;  /* 0x000000ff000079ed */ /* 0x000fe2000834000c */
[----:B------:R-:W-:Y:S01]  /*3d80*/  STTM.x64 tmem[UR12+0x40], RZ ;  /* 0x000040ff000079ed */ /* 0x000fe2000834000c */
[----:B------:R-:W-:Y:S01]  /*3d90*/  STTM.x64 tmem[UR12+0x80], RZ ;  /* 0x000080ff000079ed */ /* 0x000fe2000834000c */
[----:B------:R-:W-:Y:S01]  /*3da0*/  STTM.x64 tmem[UR12+0xc0], RZ ;  /* 0x0000c0ff000079ed */ /* 0x000fe2000834000c */
[----:B------:R-:W1:Y:S02]  /*3db0*/  FENCE.VIEW.ASYNC.T ;  /* 0x00000000000073c6 */ /* 0x000e640000000200 */
[----:B-1----:R-:W-:Y:S01]  /*3dc0*/  VOTEU.ALL UP1, P1 ;  /* 0x0000000000ff7886 */ /* 0x002fe20000820000 */
[----:B------:R-:W-:Y:S01]  /*3dd0*/  UMOV UR4, 0x1 ;  /* 0x0000000100047882 */ /* 0x000fe20000000000 */
[----:B------:R-:W-:Y:S01]  /*3de0*/  UMOV UR13, UR10 ;  /* 0x0000000a000d7c82 */ /* 0x000fe20008000000 */
[----:B------:R-:W-:Y:S01]  /*3df0*/  VOTEU.ALL UP2, P1 ;  /* 0x0000000000ff7886 */ /* 0x000fe20000840000 */
[----:B------:R-:W-:Y:S01]  /*3e00*/  IMAD R117, R3, UR7, RZ ;  /* 0x0000000703757c24 */ /* 0x000fe2000f8e02ff */
[----:B------:R-:W-:-:S04]  /*3e10*/  @!UP1 UIADD3 UR8, UPT, UPT, -UR4, 0x100000, URZ ;  /* 0x0010000004089890 */ /* 0x000fc8000fffe1ff */
[----:B------:R-:W-:Y:S02]  /*3e20*/  @!UP1 USHF.L.U32 UR9, UR8, 0xb, URZ ;  /* 0x0000000b08099899 */ /* 0x000fe400080006ff */
[----:B------:R-:W-:Y:S01]  /*3e30*/  @!UP1 USHF.L.U32 UR8, UR8, 0x1, URZ ;  /* 0x0000000108089899 */ /* 0x000fe200080006ff */
[----:B------:R-:W-:Y:S01]  /*3e40*/  BAR.SYNC.DEFER_BLOCKING 0x0 ;  /* 0x0000000000007b1d */ /* 0x000fe20000010000 */
[----:B------:R-:W-:Y:S02]  /*3e50*/  PRMT R61, RZ, 0x7610, R61 ;  /* 0x00007610ff3d7816 */ /* 0x000fe4000000003d */
[----:B------:R-:W-:Y:S02]  /*3e60*/  SHF.R.S32.HI R160, RZ, 0x1f, R117 ;  /* 0x0000001fffa07819 */ /* 0x000fe40000011475 */
[----:B------:R-:W-:Y:S01]  /*3e70*/  IADD3 R6, P4, PT, R117, UR20, RZ ;  /* 0x0000001475067c10 */ /* 0x000fe2000ff9e0ff */
[----:B------:R-:W-:Y:S01]  /*3e80*/  IMAD.SHL.U32 R239, R118, 0x2, RZ ;  /* 0x0000000276ef7824 */ /* 0x000fe200078e00ff */
[----:B------:R-:W-:Y:S01]  /*3e90*/  SHF.R.S32.HI R240, RZ, 0x1f, R118 ;  /* 0x0000001ffff07819 */ /* 0x000fe20000011476 */
[----:B------:R-:W-:Y:S01]  /*3ea0*/  VIADD R5, R59, 0xfffffffb ;  /* 0xfffffffb3b057836 */ /* 0x000fe20000000000 */
[----:B------:R-:W-:-:S02]  /*3eb0*/  IADD3.X R7, PT, PT, R160, UR21, RZ, P4, !PT ;  /* 0x00000015a0077c10 */ /* 0x000fc4000a7fe4ff */
[----:B------:R-:W-:Y:S01]  /*3ec0*/  ISETP.GE.U32.AND P5, PT, R4, 0x7fffffdd, PT ;  /* 0x7fffffdd0400780c */ /* 0x000fe20003fa6070 */
[C---:B------:R-:W-:Y:S01]  /*3ed0*/  VIADD R8, R59.reuse, 0xfffffffa ;  /* 0xfffffffa3b087836 */ /* 0x040fe20000000000 */
[----:B------:R-:W-:Y:S02]  /*3ee0*/  PRMT R114, RZ, 0x7610, R114 ;  /* 0x00007610ff727816 */ /* 0x000fe40000000072 */
[----:B------:R-:W-:Y:S01]  /*3ef0*/  PRMT R121, RZ, 0x7610, R121 ;  /* 0x00007610ff797816 */ /* 0x000fe20000000079 */
[C---:B------:R-:W-:Y:S02]  /*3f00*/  VIADD R38, R59.reuse, 0xffffffee ;  /* 0xffffffee3b267836 */ /* 0x040fe40000000000 */
[C---:B------:R-:W-:Y:S02]  /*3f10*/  VIADD R106, R59.reuse, 0xffffffe0 ;  /* 0xffffffe03b6a7836 */ /* 0x040fe40000000000 */
[----:B------:R-:W-:Y:S02]  /*3f20*/  VIADD R65, R59, 0xffffffe6 ;  /* 0xffffffe63b417836 */ /* 0x000fe40000000000 */
[----:B------:R-:W-:Y:S01]  /*3f30*/  IMAD R238, R118, 0x3, RZ ;  /* 0x0000000376ee7824 */ /* 0x000fe200078e02ff */
[----:B------:R-:W-:Y:S01]  /*3f40*/  PRMT R126, RZ, 0x7610, R126 ;  /* 0x00007610ff7e7816 */ /* 0x000fe2000000007e */
[----:B------:R-:W1:Y:S02]  /*3f50*/  FENCE.VIEW.ASYNC.S ;  /* 0x00000000000073c6 */ /* 0x000e640000000000 */
[----:B-1----:R1:W2:Y:S02]  /*3f60*/  @!UP2 SYNCS.EXCH.64 URZ, [UR13], UR8 ;  /* 0x000000080dffa5b2 */ /* 0x0022a40008000100 */
[----:B--2---:R-:W-:Y:S01]  /*3f70*/  BAR.SYNC.DEFER_BLOCKING 0x0 ;  /* 0x0000000000007b1d */ /* 0x004fe20000010000 */
[----:B------:R-:W-:-:S02]  /*3f80*/  SHF.R.S32.HI R9, RZ, 0x1f, R239 ;  /* 0x0000001fff097819 */ /* 0x000fc400000114ef */
[----:B------:R-:W-:Y:S01]  /*3f90*/  IADD3 R4, P4, PT, R239, R6, RZ ;  /* 0x00000006ef047210 */ /* 0x000fe20007f9e0ff */
[C---:B------:R-:W-:Y:S02]  /*3fa0*/  IMAD.SHL.U32 R237, R118.reuse, 0x4, RZ ;  /* 0x0000000476ed7824 */ /* 0x040fe400078e00ff */
[C---:B------:R-:W-:Y:S01]  /*3fb0*/  IMAD R236, R118.reuse, 0x5, RZ ;  /* 0x0000000576ec7824 */ /* 0x040fe200078e02ff */
[----:B------:R-:W-:Y:S01]  /*3fc0*/  PRMT R132, RZ, 0x7610, R132 ;  /* 0x00007610ff847816 */ /* 0x000fe20000000084 */
[----:B------:R-:W-:Y:S01]  /*3fd0*/  VIADD R71, R59, 0xfffffff9 ;  /* 0xfffffff93b477836 */ /* 0x000fe20000000000 */
[----:B------:R-:W-:Y:S01]  /*3fe0*/  PRMT R138, RZ, 0x7610, R138 ;  /* 0x00007610ff8a7816 */ /* 0x000fe2000000008a */
[C---:B------:R-:W-:Y:S02]  /*3ff0*/  IMAD R235, R118.reuse, 0x6, RZ ;  /* 0x0000000676eb7824 */ /* 0x040fe400078e02ff */
[C---:B------:R-:W-:Y:S01]  /*4000*/  IMAD R234, R118.reuse, 0x7, RZ ;  /* 0x0000000776ea7824 */ /* 0x040fe200078e02ff */
[----:B------:R-:W-:Y:S01]  /*4010*/  PRMT R144, RZ, 0x7610, R144 ;  /* 0x00007610ff907816 */ /* 0x000fe20000000090 */
[C---:B------:R-:W-:Y:S01]  /*4020*/  IMAD.SHL.U32 R233, R118.reuse, 0x8, RZ ;  /* 0x0000000876e97824 */ /* 0x040fe200078e00ff */
[----:B------:R-:W-:Y:S01]  /*4030*/  PRMT R154, RZ, 0x7610, R154 ;  /* 0x00007610ff9a7816 */ /* 0x000fe2000000009a */
[C---:B------:R-:W-:Y:S01]  /*4040*/  IMAD.SHL.U32 R225, R118.reuse, 0x10, RZ ;  /* 0x0000001076e17824 */ /* 0x040fe200078e00ff */
[----:B------:R-:W-:Y:S01]  /*4050*/  PRMT R112, RZ, 0x7610, R112 ;  /* 0x00007610ff707816 */ /* 0x000fe20000000070 */
[C---:B------:R-:W-:Y:S01]  /*4060*/  IMAD R232, R118.reuse, 0x9, RZ ;  /* 0x0000000976e87824 */ /* 0x040fe200078e02ff */
[----:B------:R-:W-:Y:S01]  /*4070*/  PRMT R113, RZ, 0x7610, R113 ;  /* 0x00007610ff717816 */ /* 0x000fe20000000071 */
[C---:B------:R-:W-:Y:S01]  /*4080*/  IMAD R217, R118.reuse, 0x18, RZ ;  /* 0x0000001876d97824 */ /* 0x040fe200078e02ff */
[----:B------:R-:W-:Y:S01]  /*4090*/  PRMT R115, RZ, 0x7610, R115 ;  /* 0x00007610ff737816 */ /* 0x000fe20000000073 */
[----:B------:R-:W-:Y:S01]  /*40a0*/  IMAD R231, R118, 0xa, RZ ;  /* 0x0000000a76e77824 */ /* 0x000fe200078e02ff */
[----:B------:R-:W-:Y:S01]  /*40b0*/  PRMT R116, RZ, 0x7610, R116 ;  /* 0x00007610ff747816 */ /* 0x000fe20000000074 */
[----:B------:R-:W2:Y:S01]  /*40c0*/  @!P3 LDG.E.U8 R61, desc[UR18][R6.64] ;  /* 0x00000012063db981 */ /* 0x000ea2000c1e1100 */
[----:B0-----:R-:W-:Y:S01]  /*40d0*/  IADD3 R2, P3, PT, R6, R118, RZ ;  /* 0x0000007606027210 */ /* 0x001fe20007f7e0ff */
[C---:B------:R-:W-:Y:S01]  /*40e0*/  IMAD R230, R118.reuse, 0xb, RZ ;  /* 0x0000000b76e67824 */ /* 0x040fe200078e02ff */
[----:B------:R-:W-:Y:S01]  /*40f0*/  PRMT R122, RZ, 0x7610, R122 ;  /* 0x00007610ff7a7816 */ /* 0x000fe2000000007a */
[----:B------:R-:W-:Y:S01]  /*4100*/  IMAD R229, R118, 0xc, RZ ;  /* 0x0000000c76e57824 */ /* 0x000fe200078e02ff */
[----:B------:R-:W-:Y:S01]  /*4110*/  PRMT R128, RZ, 0x7610, R128 ;  /* 0x00007610ff807816 */ /* 0x000fe20000000080 */
[--C-:B------:R-:W-:Y:S01]  /*4120*/  IMAD.X R3, R240, 0x1, R7.reuse, P3 ;  /* 0x00000001f0037824 */ /* 0x100fe200018e0607 */
[----:B------:R-:W-:Y:S01]  /*4130*/  ISETP.GE.U32.AND P3, PT, R5, 0x7fffffdc, PT ;  /* 0x7fffffdc0500780c */ /* 0x000fe20003f66070 */
[----:B------:R-:W-:Y:S01]  /*4140*/  IMAD.X R5, R9, 0x1, R7, P4 ;  /* 0x0000000109057824 */ /* 0x000fe200020e0607 */
[----:B------:R-:W-:Y:S01]  /*4150*/  ISETP.GE.U32.AND P4, PT, R8, 0x7fffffdb, PT ;  /* 0x7fffffdb0800780c */ /* 0x000fe20003f86070 */
[C---:B------:R-:W-:Y:S01]  /*4160*/  VIADD R8, R59.reuse, 0xffffffec ;  /* 0xffffffec3b087836 */ /* 0x040fe20000000000 */
[----:B------:R0:W3:Y:S01]  /*4170*/  @!P2 LDG.E.U8 R114, desc[UR18][R2.64] ;  /* 0x000000120272a981 */ /* 0x0000e2000c1e1100 */
[----:B------:R-:W-:-:S02]  /*4180*/  VIADD R9, R59, 0xffffffef ;  /* 0xffffffef3b097836 */ /* 0x000fc40000000000 */
[----:B------:R-:W-:Y:S01]  /*4190*/  IMAD R228, R118, 0xd, RZ ;  /* 0x0000000d76e47824 */ /* 0x000fe200078e02ff */
[----:B------:R-:W-:Y:S01]  /*41a0*/  ISETP.GE.U32.AND P2, PT, R8, 0x7fffffcd, PT ;  /* 0x7fffffcd0800780c */ /* 0x000fe20003f46070 */
[C---:B------:R-:W-:Y:S01]  /*41b0*/  VIADD R8, R59.reuse, 0xffffffed ;  /* 0xffffffed3b087836 */ /* 0x040fe20000000000 */
[----:B------:R4:W5:Y:S01]  /*41c0*/  @!P0 LDG.E.U8 R121, desc[UR18][R4.64] ;  /* 0x0000001204798981 */ /* 0x000962000c1e1100 */
[----:B------:R-:W-:Y:S02]  /*41d0*/  ISETP.GE.U32.AND P0, PT, R38, 0x7fffffcf, PT ;  /* 0x7fffffcf2600780c */ /* 0x000fe40003f06070 */
[----:B------:R-:W-:Y:S01]  /*41e0*/  PRMT R134, RZ, 0x7610, R134 ;  /* 0x00007610ff867816 */ /* 0x000fe20000000086 */
[C---:B0-----:R-:W-:Y:S01]  /*41f0*/  VIADD R2, R59.reuse, 0xffffffe9 ;  /* 0xffffffe93b027836 */ /* 0x041fe20000000000 */
[----:B------:R-:W-:Y:S01]  /*4200*/  SEL R39, RZ, 0x1, P2 ;  /* 0x00000001ff277807 */ /* 0x000fe20001000000 */
[----:B------:R-:W-:Y:S01]  /*4210*/  VIADD R3, R59, 0xffffffea ;  /* 0xffffffea3b037836 */ /* 0x000fe20000000000 */
[----:B------:R-:W-:Y:S01]  /*4220*/  ISETP.GE.U32.AND P2, PT, R9, 0x7fffffd0, PT ;  /* 0x7fffffd00900780c */ /* 0x000fe20003f46070 */
[----:B------:R-:W-:Y:S01]  /*4230*/  IMAD R227, R118, 0xe, RZ ;  /* 0x0000000e76e37824 */ /* 0x000fe200078e02ff */
[----:B------:R-:W-:Y:S01]  /*4240*/  ISETP.GE.U32.AND P6, PT, R8, 0x7fffffce, PT ;  /* 0x7fffffce0800780c */ /* 0x000fe20003fc6070 */
[----:B------:R-:W-:Y:S01]  /*4250*/  VIADD R8, R59, 0xffffffe8 ;  /* 0xffffffe83b087836 */ /* 0x000fe20000000000 */
[----:B----4-:R-:W-:-:S02]  /*4260*/  SEL R4, RZ, 0x7fff8, P2 ;  /* 0x0007fff8ff047807 */ /* 0x010fc40001000000 */
[----:B------:R-:W-:Y:S01]  /*4270*/  PRMT R140, RZ, 0x7610, R140 ;  /* 0x00007610ff8c7816 */ /* 0x000fe2000000008c */
[----:B------:R-:W-:Y:S01]  /*4280*/  IMAD R226, R118, 0xf, RZ ;  /* 0x0000000f76e27824 */ /* 0x000fe200078e02ff */
[----:B------:R-:W-:Y:S01]  /*4290*/  ISETP.GE.U32.AND P2, PT, R2, 0x7fffffca, PT ;  /* 0x7fffffca0200780c */ /* 0x000fe20003f46070 */
[----:B------:R-:W-:Y:S01]  /*42a0*/  VIADD R2, R59, 0xffffffeb ;  /* 0xffffffeb3b027836 */ /* 0x000fe20000000000 */
[----:B------:R-:W-:Y:S02]  /*42b0*/  SEL R9, RZ, 0x4, P0 ;  /* 0x00000004ff097807 */ /* 0x000fe40000000000 */
[----:B------:R-:W-:Y:S01]  /*42c0*/  PRMT R156, RZ, 0x7610, R156 ;  /* 0x00007610ff9c7816 */ /* 0x000fe2000000009c */
[----:B------:R-:W-:Y:S01]  /*42d0*/  IMAD R224, R118, 0x11, RZ ;  /* 0x0000001176e07824 */ /* 0x000fe200078e02ff */
[----:B------:R-:W-:Y:S02]  /*42e0*/  ISETP.GE.U32.AND P0, PT, R8, 0x7fffffc9, PT ;  /* 0x7fffffc90800780c */ /* 0x000fe40003f06070 */
[----:B------:R-:W-:Y:S01]  /*42f0*/  PRMT R153, RZ, 0x7610, R153 ;  /* 0x00007610ff997816 */ /* 0x000fe20000000099 */
[----:B------:R-:W-:Y:S01]  /*4300*/  IMAD R223, R118, 0x12, RZ ;  /* 0x0000001276df7824 */ /* 0x000fe200078e02ff */
[----:B------:R-:W-:-:S02]  /*4310*/  SEL R74, RZ, 0x1fffe, P2 ;  /* 0x0001fffeff4a7807 */ /* 0x000fc40001000000 */
[----:B------:R-:W-:Y:S01]  /*4320*/  PRMT R120, RZ, 0x7610, R120 ;  /* 0x00007610ff787816 */ /* 0x000fe20000000078 */
[C---:B------:R-:W-:Y:S01]  /*4330*/  IMAD R222, R118.reuse, 0x13, RZ ;  /* 0x0000001376de7824 */ /* 0x040fe200078e02ff */
[----:B------:R-:W-:Y:S02]  /*4340*/  SEL R63, RZ, 0x1, P0 ;  /* 0x00000001ff3f7807 */ /* 0x000fe40000000000 */
[----:B------:R-:W-:Y:S01]  /*4350*/  PRMT R124, RZ, 0x7610, R124 ;  /* 0x00007610ff7c7816 */ /* 0x000fe2000000007c */
[----:B------:R-:W-:Y:S01]  /*4360*/  IMAD R221, R118, 0x14, RZ ;  /* 0x0000001476dd7824 */ /* 0x000fe200078e02ff */
[----:B------:R-:W-:Y:S01]  /*4370*/  ISETP.GE.U32.AND P2, PT, R2, 0x7fffffcc, PT ;  /* 0x7fffffcc0200780c */ /* 0x000fe20003f46070 */
[----:B------:R-:W-:Y:S01]  /*4380*/  VIADD R2, R59, 0xffffffe5 ;  /* 0xffffffe53b027836 */ /* 0x000fe20000000000 */
[----:B------:R-:W-:Y:S01]  /*4390*/  ISETP.GE.U32.AND P0, PT, R3, 0x7fffffcb, PT ;  /* 0x7fffffcb0300780c */ /* 0x000fe20003f06070 */
[----:B------:R-:W-:Y:S01]  /*43a0*/  VIADD R3, R59, 0xffffffe4 ;  /* 0xffffffe43b037836 */ /* 0x000fe20000000000 */
[----:B------:R-:W-:Y:S01]  /*43b0*/  SEL R8, RZ, 0x7fff8, P2 ;  /* 0x0007fff8ff087807 */ /* 0x000fe20001000000 */
[----:B------:R-:W-:Y:S01]  /*43c0*/  IMAD.IADD R63, R63, 0x1, R74 ;  /* 0x000000013f3f7824 */ /* 0x000fe200078e024a */
[----:B------:R-:W-:-:S02]  /*43d0*/  SEL R5, RZ, 0x4, P0 ;  /* 0x00000004ff057807 */ /* 0x000fc40000000000 */
[----:B------:R-:W-:Y:S01]  /*43e0*/  PRMT R130, RZ, 0x7610, R130 ;  /* 0x00007610ff827816 */ /* 0x000fe20000000082 */
[----:B------:R-:W-:Y:S01]  /*43f0*/  IMAD R220, R118, 0x15, RZ ;  /* 0x0000001576dc7824 */ /* 0x000fe200078e02ff */
[----:B------:R-:W-:Y:S01]  /*4400*/  ISETP.GE.U32.AND P2, PT, R2, 0x7fffffc6, PT ;  /* 0x7fffffc60200780c */ /* 0x000fe20003f46070 */
[----:B------:R-:W-:Y:S01]  /*4410*/  VIADD R2, R59, 0xffffffe1 ;  /* 0xffffffe13b027836 */ /* 0x000fe20000000000 */
[----:B------:R-:W-:Y:S01]  /*4420*/  ISETP.GE.U32.AND P0, PT, R3, 0x7fffffc5, PT ;  /* 0x7fffffc50300780c */ /* 0x000fe20003f06070 */
[----:B------:R-:W-:Y:S01]  /*4430*/  VIADD R3, R59, 0xffffffe7 ;  /* 0xffffffe73b037836 */ /* 0x000fe20000000000 */
[----:B------:R-:W-:Y:S02]  /*4440*/  SEL R38, RZ, 0x1fffe, P6 ;  /* 0x0001fffeff267807 */ /* 0x000fe40003000000 */
[----:B------:R-:W-:Y:S01]  /*4450*/  PRMT R136, RZ, 0x7610, R136 ;  /* 0x00007610ff887816 */ /* 0x000fe20000000088 */
[----:B------:R-:W-:Y:S01]  /*4460*/  IMAD R219, R118, 0x16, RZ ;  /* 0x0000001676db7824 */ /* 0x000fe200078e02ff */
[----:B------:R-:W-:Y:S01]  /*4470*/  SEL R78, RZ, 0x1fffe, P2 ;  /* 0x0001fffeff4e7807 */ /* 0x000fe20001000000 */
[----:B------:R-:W-:Y:S01]  /*4480*/  IMAD.IADD R38, R39, 0x1, R38 ;  /* 0x0000000127267824 */ /* 0x000fe200078e0226 */
[----:B------:R-:W-:Y:S01]  /*4490*/  ISETP.GE.U32.AND P6, PT, R2, 0x7fffffc2, PT ;  /* 0x7fffffc20200780c */ /* 0x000fe20003fc6070 */
[----:B------:R-:W-:Y:S01]  /*44a0*/  VIADD R2, R59, 0xffffffe3 ;  /* 0xffffffe33b027836 */ /* 0x000fe20000000000 */
[----:B------:R-:W-:Y:S01]  /*44b0*/  ISETP.GE.U32.AND P2, PT, R3, 0x7fffffc8, PT ;  /* 0x7fffffc80300780c */ /* 0x000fe20003f46070 */
[----:B------:R-:W-:Y:S01]  /*44c0*/  VIADD R3, R59, 0xffffffe2 ;  /* 0xffffffe23b037836 */ /* 0x000fe20000000000 */
[----:B------:R-:W-:-:S02]  /*44d0*/  SEL R67, RZ, 0x1, P0 ;  /* 0x00000001ff437807 */ /* 0x000fc40000000000 */
[----:B------:R-:W-:Y:S01]  /*44e0*/  PRMT R155, RZ, 0x7610, R155 ;  /* 0x00007610ff9b7816 */ /* 0x000fe2000000009b */
[----:B------:R-:W-:Y:S01]  /*44f0*/  IMAD R218, R118, 0x17, RZ ;  /* 0x0000001776da7824 */ /* 0x000fe200078e02ff */
[----:B------:R-:W-:Y:S01]  /*4500*/  SEL R76, RZ, 0x7fff8, P2 ;  /* 0x0007fff8ff4c7807 */ /* 0x000fe20001000000 */
[----:B------:R-:W-:Y:S01]  /*4510*/  IMAD.IADD R67, R67, 0x1, R78 ;  /* 0x0000000143437824 */ /* 0x000fe200078e024e */
[----:B------:R-:W-:Y:S02]  /*4520*/  ISETP.GE.U32.AND P2, PT, R2, 0x7fffffc4, PT ;  /* 0x7fffffc40200780c */ /* 0x000fe40003f46070 */
[----:B------:R-:W-:Y:S01]  /*4530*/  PRMT R142, RZ, 0x7610, R142 ;  /* 0x00007610ff8e7816 */ /* 0x000fe2000000008e */
[----:B------:R-:W-:Y:S01]  /*4540*/  IMAD R216, R118, 0x19, RZ ;  /* 0x0000001976d87824 */ /* 0x000fe200078e02ff */
[----:B------:R-:W-:Y:S01]  /*4550*/  SEL R80, RZ, 0x7fff8, P2 ;  /* 0x0007fff8ff507807 */ /* 0x000fe20001000000 */
[----:B------:R-:W0:Y:S01]  /*4560*/  LDCU UR7, c[0x0][0x3b0] ;  /* 0x00007600ff0777ac */ /* 0x000e220008000800 */
[----:B------:R-:W-:-:S02]  /*4570*/  ISETP.GE.U32.AND P2, PT, R106, 0x7fffffc1, PT ;  /* 0x7fffffc16a00780c */ /* 0x000fc40003f46070 */
[----:B------:R-:W-:Y:S02]  /*4580*/  SEL R82, RZ, 0x1fffe, P6 ;  /* 0x0001fffeff527807 */ /* 0x000fe40003000000 */
[----:B------:R-:W-:Y:S02]  /*4590*/  SEL R39, RZ, 0x1, P2 ;  /* 0x00000001ff277807 */ /* 0x000fe40001000000 */
[----:B------:R-:W-:Y:S02]  /*45a0*/  ISETP.GE.U32.AND P0, PT, R65, 0x7fffffc7, PT ;  /* 0x7fffffc74100780c */ /* 0x000fe40003f06070 */
[----:B------:R-:W-:Y:S01]  /*45b0*/  LOP3.LUT R63, R63, 0x3, RZ, 0xc0, !PT ;  /* 0x000000033f3f7812 */ /* 0x000fe200078ec0ff */
[----:B------:R-:W-:Y:S01]  /*45c0*/  IMAD.IADD R39, R39, 0x1, R82 ;  /* 0x0000000127277824 */ /* 0x000fe200078e0252 */
[----:B------:R-:W-:Y:S02]  /*45d0*/  SEL R65, RZ, 0x4, P0 ;  /* 0x00000004ff417807 */ /* 0x000fe40000000000 */
[----:B------:R-:W-:-:S02]  /*45e0*/  ISETP.GE.U32.AND P0, PT, R3, 0x7fffffc3, PT ;  /* 0x7fffffc30300780c */ /* 0x000fc40003f06070 */
[----:B------:R-:W-:Y:S02]  /*45f0*/  LOP3.LUT R39, R39, 0x3, RZ, 0xc0, !PT ;  /* 0x0000000327277812 */ /* 0x000fe400078ec0ff */
[----:B------:R-:W-:Y:S02]  /*4600*/  SEL R69, RZ, 0x4, P0 ;  /* 0x00000004ff457807 */ /* 0x000fe40000000000 */
[----:B------:R-:W-:Y:S02]  /*4610*/  IADD3 R5, PT, PT, R63, R8, R5 ;  /* 0x000000083f057210 */ /* 0x000fe40007ffe005 */
[----:B------:R-:W-:Y:S02]  /*4620*/  SHF.R.S32.HI R73, RZ, 0x1f, R238 ;  /* 0x0000001fff497819 */ /* 0x000fe400000114ee */
[----:B------:R-:W-:Y:S02]  /*4630*/  IADD3 R2, P0, PT, R238, R6, RZ ;  /* 0x00000006ee027210 */ /* 0x000fe40007f1e0ff */
[----:B------:R-:W-:-:S02]  /*4640*/  LOP3.LUT R38, R38, 0x3, RZ, 0xc0, !PT ;  /* 0x0000000326267812 */ /* 0x000fc400078ec0ff */
[----:B------:R-:W-:Y:S02]  /*4650*/  LOP3.LUT R67, R67, 0x3, RZ, 0xc0, !PT ;  /* 0x0000000343437812 */ /* 0x000fe400078ec0ff */
[----:B------:R-:W-:Y:S01]  /*4660*/  IADD3 R39, PT, PT, R39, R80, R69 ;  /* 0x0000005027277210 */ /* 0x000fe20007ffe045 */
[----:B------:R-:W-:Y:S01]  /*4670*/  IMAD.SHL.U32 R5, R5, 0x100, RZ ;  /* 0x0000010005057824 */ /* 0x000fe200078e00ff */
[----:B------:R-:W-:Y:S01]  /*4680*/  IADD3 R9, PT, PT, R38, R4, R9 ;  /* 0x0000000426097210 */ /* 0x000fe20007ffe009 */
[----:B------:R-:W-:Y:S01]  /*4690*/  IMAD.X R3, R73, 0x1, R7, P0 ;  /* 0x0000000149037824 */ /* 0x000fe200000e0607 */
[----:B------:R-:W-:Y:S02]  /*46a0*/  IADD3 R65, PT, PT, R67, R76, R65 ;  /* 0x0000004c43417210 */ /* 0x000fe40007ffe041 */
[----:B------:R-:W-:Y:S02]  /*46b0*/  LOP3.LUT R38, R39, 0xf, RZ, 0xc0, !PT ;  /* 0x0000000f27267812 */ /* 0x000fe400078ec0ff */
[----:B------:R-:W-:Y:S01]  /*46c0*/  LOP3.LUT R8, R5, 0xf00, RZ, 0xe2, !PT ;  /* 0x00000f0005087812 */ /* 0x000fe200078ee2ff */
[----:B------:R4:W2:Y:S01]  /*46d0*/  @!P5 LDG.E.U8 R126, desc[UR18][R2.64] ;  /* 0x00000012027ed981 */ /* 0x0008a2000c1e1100 */
[----:B------:R-:W-:Y:S01]  /*46e0*/  SHF.R.S32.HI R75, RZ, 0x1f, R237 ;  /* 0x0000001fff4b7819 */ /* 0x000fe200000114ed */
[----:B------:R-:W-:Y:S01]  /*46f0*/  IMAD R38, R65, 0x10, R38 ;  /* 0x0000001041267824 */ /* 0x000fe200078e0226 */
[----:B------:R-:W-:Y:S01]  /*4700*/  IADD3 R4, P5, PT, R237, R6, RZ ;  /* 0x00000006ed047210 */ /* 0x000fe20007fbe0ff */
[----:B------:R-:W-:Y:S01]  /*4710*/  IMAD R8, R9, 0x1000, R8 ;  /* 0x0000100009087824 */ /* 0x000fe200078e0208 */
[----:B------:R-:W-:-:S02]  /*4720*/  SHF.R.S32.HI R73, RZ, 0x1f, R236 ;  /* 0x0000001fff497819 */ /* 0x000fc400000114ec */
[----:B------:R-:W-:Y:S01]  /*4730*/  LOP3.LUT R9, R38, 0xff, RZ, 0xc0, !PT ;  /* 0x000000ff26097812 */ /* 0x000fe200078ec0ff */
[----:B------:R-:W-:Y:S01]  /*4740*/  IMAD.X R5, R75, 0x1, R7, P5 ;  /* 0x000000014b057824 */ /* 0x000fe200028e0607 */
[----:B------:R-:W-:Y:S02]  /*4750*/  ISETP.GE.U32.AND P0, PT, R71, 0x7fffffda, PT ;  /* 0x7fffffda4700780c */ /* 0x000fe40003f06070 */
[----:B----4-:R-:W-:Y:S01]  /*4760*/  IADD3 R2, P5, PT, R236, R6, RZ ;  /* 0x00000006ec027210 */ /* 0x010fe20007fbe0ff */
[----:B------:R-:W-:Y:S01]  /*4770*/  VIADD R39, R59, 0xfffffff8 ;  /* 0xfffffff83b277836 */ /* 0x000fe20000000000 */
[----:B------:R-:W4:Y:S01]  /*4780*/  @!P3 LDG.E.U8 R132, desc[UR18][R4.64] ;  /* 0x000000120484b981 */ /* 0x000f22000c1e1100 */
[----:B------:R-:W-:Y:S02]  /*4790*/  IMAD.IADD R8, R8, 0x1, R9 ;  /* 0x0000000108087824 */ /* 0x000fe400078e0209 */
[----:B------:R-:W-:Y:S01]  /*47a0*/  IMAD.X R3, R73, 0x1, R7, P5 ;  /* 0x0000000149037824 */ /* 0x000fe200028e0607 */
[----:B------:R-:W-:-:S02]  /*47b0*/  ISETP.GE.U32.AND P5, PT, R39, 0x7fffffd9, PT ;  /* 0x7fffffd92700780c */ /* 0x000fc40003fa6070 */
[----:B------:R-:W-:Y:S01]  /*47c0*/  LOP3.LUT R65, R8, 0xffff, RZ, 0xc0, !PT ;  /* 0x0000ffff08417812 */ /* 0x000fe200078ec0ff */
[----:B------:R-:W-:Y:S01]  /*47d0*/  VIADD R39, R59, 0xfffffff7 ;  /* 0xfffffff73b277836 */ /* 0x000fe20000000000 */
[----:B------:R-:W-:Y:S01]  /*47e0*/  SHF.R.S32.HI R69, RZ, 0x1f, R235 ;  /* 0x0000001fff457819 */ /* 0x000fe200000114eb */
[----:B------:R0:W2:Y:S01]  /*47f0*/  @!P4 LDG.E.U8 R138, desc[UR18][R2.64] ;  /* 0x00000012028ac981 */ /* 0x0000a2000c1e1100 */
[-C--:B------:R-:W-:Y:S02]  /*4800*/  IADD3 R8, P3, PT, R235, R6.reuse, RZ ;  /* 0x00000006eb087210 */ /* 0x080fe40007f7e0ff */
[----:B------:R-:W-:Y:S02]  /*4810*/  SHF.R.S32.HI R67, RZ, 0x1f, R234 ;  /* 0x0000001fff437819 */ /* 0x000fe400000114ea */
[----:B------:R-:W-:Y:S01]  /*4820*/  IADD3 R38, P4, PT, R234, R6, RZ ;  /* 0x00000006ea267210 */ /* 0x000fe20007f9e0ff */
[----:B------:R-:W-:Y:S01]  /*4830*/  IMAD.X R9, R69, 0x1, R7, P3 ;  /* 0x0000000145097824 */ /* 0x000fe200018e0607 */
[----:B------:R-:W-:-:S02]  /*4840*/  SHF.R.U32.HI R63, RZ, 0xf, R65 ;  /* 0x0000000fff3f7819 */ /* 0x000fc40000011641 */
[----:B------:R-:W-:Y:S01]  /*4850*/  ISETP.GE.U32.AND P3, PT, R39, 0x7fffffd8, PT ;  /* 0x7fffffd82700780c */ /* 0x000fe20003f66070 */
[----:B------:R-:W-:Y:S01]  /*4860*/  IMAD.X R39, R67, 0x1, R7, P4 ;  /* 0x0000000143277824 */ /* 0x000fe200020e0607 */
[----:B------:R-:W-:Y:S01]  /*4870*/  LOP3.LUT P4, RZ, R63, 0x1, RZ, 0xc0, !PT ;  /* 0x000000013fff7812 */ /* 0x000fe2000788c0ff */
[----:B------:R-:W2:Y:S01]  /*4880*/  @!P0 LDG.E.U8 R144, desc[UR18][R8.64] ;  /* 0x0000001208908981 */ /* 0x000ea2000c1e1100 */
[----:B------:R-:W-:Y:S02]  /*4890*/  SHF.R.S32.HI R69, RZ, 0x1f, R233 ;  /* 0x0000001fff457819 */ /* 0x000fe400000114e9 */
[-C--:B0-----:R-:W-:Y:S01]  /*48a0*/  IADD3 R2, P0, PT, R233, R6.reuse, RZ ;  /* 0x00000006e9027210 */ /* 0x081fe20007f1e0ff */
[----:B------:R0:W2:Y:S01]  /*48b0*/  @!P5 LDG.E.U8 R154, desc[UR18][R38.64] ;  /* 0x00000012269ad981 */ /* 0x0000a2000c1e1100 */
[----:B------:R-:W-:Y:S01]  /*48c0*/  SHF.R.S32.HI R67, RZ, 0x1f, R225 ;  /* 0x0000001fff437819 */ /* 0x000fe200000114e1 */
[----:B------:R-:W-:Y:S01]  /*48d0*/  VIADD R4, R59, 0xfffffff6 ;  /* 0xfffffff63b047836 */ /* 0x000fe20000000000 */
[----:B------:R-:W-:Y:S01]  /*48e0*/  IADD3 R74, P5, PT, R225, R6, RZ ;  /* 0x00000006e14a7210 */ /* 0x000fe20007fbe0ff */
[----:B------:R-:W-:Y:S01]  /*48f0*/  IMAD.X R3, R69, 0x1, R7, P0 ;  /* 0x0000000145037824 */ /* 0x000fe200000e0607 */
[----:B------:R-:W-:-:S02]  /*4900*/  SHF.R.U32.HI R5, RZ, 0x7, R65 ;  /* 0x00000007ff057819 */ /* 0x000fc40000011641 */
[----:B------:R-:W-:Y:S01]  /*4910*/  ISETP.GE.U32.AND P0, PT, R4, 0x7fffffd7, PT ;  /* 0x7fffffd70400780c */ /* 0x000fe20003f06070 */
[----:B------:R-:W-:Y:S01]  /*4920*/  IMAD.X R75, R67, 0x1, R7, P5 ;  /* 0x00000001434b7824 */ /* 0x000fe200028e0607 */
[----:B------:R-:W-:Y:S01]  /*4930*/  LOP3.LUT P5, RZ, R5, 0x1, RZ, 0xc0, !PT ;  /* 0x0000000105ff7812 */ /* 0x000fe200078ac0ff */
[----:B------:R1:W2:Y:S01]  /*4940*/  @!P3 LDG.E.U8 R112, desc[UR18][R2.64] ;  /* 0x000000120270b981 */ /* 0x0002a2000c1e1100 */
[----:B0-----:R-:W-:Y:S02]  /*4950*/  SHF.R.S32.HI R39, RZ, 0x1f, R232 ;  /* 0x0000001fff277819 */ /* 0x001fe400000114e8 */
[-C--:B------:R-:W-:Y:S01]  /*4960*/  IADD3 R4, P3, PT, R232, R6.reuse, RZ ;  /* 0x00000006e8047210 */ /* 0x080fe20007f7e0ff */
[----:B------:R-:W2:Y:S01]  /*4970*/  @P4 LDG.E.U8 R113, desc[UR18][R74.64] ;  /* 0x000000124a714981 */ /* 0x000ea2000c1e1100 */
[----:B------:R-:W-:Y:S01]  /*4980*/  SHF.R.S32.HI R38, RZ, 0x1f, R217 ;  /* 0x0000001fff267819 */ /* 0x000fe200000114d9 */
[----:B------:R-:W-:Y:S01]  /*4990*/  VIADD R8, R59, 0xfffffff5 ;  /* 0xfffffff53b087836 */ /* 0x000fe20000000000 */
[----:B------:R-:W-:Y:S01]  /*49a0*/  IADD3 R76, P4, PT, R217, R6, RZ ;  /* 0x00000006d94c7210 */ /* 0x000fe20007f9e0ff */
[----:B------:R-:W-:-:S02]  /*49b0*/  VIADD R9, R59, 0xfffffff4 ;  /* 0xfffffff43b097836 */ /* 0x000fc40000000000 */
[--C-:B------:R-:W-:Y:S01]  /*49c0*/  IMAD.X R5, R39, 0x1, R7.reuse, P3 ;  /* 0x0000000127057824 */ /* 0x100fe200018e0607 */
[----:B------:R-:W-:Y:S01]  /*49d0*/  ISETP.GE.U32.AND P3, PT, R8, 0x7fffffd6, PT ;  /* 0x7fffffd60800780c */ /* 0x000fe20003f66070 */
[----:B------:R-:W-:Y:S01]  /*49e0*/  IMAD.X R77, R38, 0x1, R7, P4 ;  /* 0x00000001264d7824 */ /* 0x000fe200020e0607 */
[----:B------:R-:W-:Y:S02]  /*49f0*/  ISETP.GE.U32.AND P4, PT, R9, 0x7fffffd5, PT ;  /* 0x7fffffd50900780c */ /* 0x000fe40003f86070 */
[----:B------:R0:W2:Y:S01]  /*4a00*/  @!P0 LDG.E.U8 R115, desc[UR18][R4.64] ;  /* 0x0000001204738981 */ /* 0x0000a2000c1e1100 */
[----:B------:R-:W-:Y:S02]  /*4a10*/  SHF.R.S32.HI R67, RZ, 0x1f, R231 ;  /* 0x0000001fff437819 */ /* 0x000fe400000114e7 */
[-C--:B------:R-:W-:Y:S01]  /*4a20*/  IADD3 R8, P0, PT, R231, R6.reuse, RZ ;  /* 0x00000006e7087210 */ /* 0x080fe20007f1e0ff */
[----:B------:R-:W2:Y:S01]  /*4a30*/  @P5 LDG.E.U8 R116, desc[UR18][R76.64] ;  /* 0x000000124c745981 */ /* 0x000ea2000c1e1100 */
[----:B------:R-:W-:Y:S01]  /*4a40*/  SHF.R.S32.HI R63, RZ, 0x1f, R230 ;  /* 0x0000001fff3f7819 */ /* 0x000fe200000114e6 */
[C---:B-1----:R-:W-:Y:S01]  /*4a50*/  VIADD R2, R59.reuse, 0xfffffff3 ;  /* 0xfffffff33b027836 */ /* 0x042fe20000000000 */
[----:B------:R-:W-:Y:S01]  /*4a60*/  IADD3 R38, P5, PT, R230, R6, RZ ;  /* 0x00000006e6267210 */ /* 0x000fe20007fbe0ff */
[----:B------:R-:W-:-:S02]  /*4a70*/  VIADD R3, R59, 0xfffffff2 ;  /* 0xfffffff23b037836 */ /* 0x000fc40000000000 */
[--C-:B------:R-:W-:Y:S01]  /*4a80*/  IMAD.X R9, R67, 0x1, R7.reuse, P0 ;  /* 0x0000000143097824 */ /* 0x100fe200000e0607 */
[----:B------:R-:W-:Y:S01]  /*4a90*/  ISETP.GE.U32.AND P0, PT, R2, 0x7fffffd4, PT ;  /* 0x7fffffd40200780c */ /* 0x000fe20003f06070 */
[----:B------:R-:W-:Y:S01]  /*4aa0*/  IMAD.X R39, R63, 0x1, R7, P5 ;  /* 0x000000013f277824 */ /* 0x000fe200028e0607 */
[----:B------:R-:W-:Y:S02]  /*4ab0*/  ISETP.GE.U32.AND P5, PT, R3, 0x7fffffd3, PT ;  /* 0x7fffffd30300780c */ /* 0x000fe40003fa6070 */
[----:B------:R1:W2:Y:S01]  /*4ac0*/  @!P3 LDG.E.U8 R122, desc[UR18][R8.64] ;  /* 0x00000012087ab981 */ /* 0x0002a2000c1e1100 */
[----:B------:R-:W-:Y:S01]  /*4ad0*/  SHF.R.S32.HI R69, RZ, 0x1f, R229 ;  /* 0x0000001fff457819 */ /* 0x000fe200000114e5 */
[----:B0-----:R-:W-:Y:S01]  /*4ae0*/  VIADD R5, R59, 0xfffffff1 ;  /* 0xfffffff13b057836 */ /* 0x001fe20000000000 */
[----:B------:R-:W-:Y:S01]  /*4af0*/  IADD3 R2, P3, PT, R229, R6, RZ ;  /* 0x00000006e5027210 */ /* 0x000fe20007f7e0ff */
[----:B------:R0:W2:Y:S01]  /*4b00*/  @!P4 LDG.E.U8 R128, desc[UR18][R38.64] ;  /* 0x000000122680c981 */ /* 0x0000a2000c1e1100 */
[----:B------:R-:W-:-:S02]  /*4b10*/  SHF.R.S32.HI R67, RZ, 0x1f, R228 ;  /* 0x0000001fff437819 */ /* 0x000fc400000114e4 */
[-C--:B------:R-:W-:Y:S01]  /*4b20*/  IADD3 R4, P4, PT, R228, R6.reuse, RZ ;  /* 0x00000006e4047210 */ /* 0x080fe20007f9e0ff */
[----:B------:R-:W-:Y:S02]  /*4b30*/  VIADD R63, R59, 0xfffffff0 ;  /* 0xfffffff03b3f7836 */ /* 0x000fe40000000000 */
[--C-:B------:R-:W-:Y:S01]  /*4b40*/  IMAD.X R3, R69, 0x1, R7.reuse, P3 ;  /* 0x0000000145037824 */ /* 0x100fe200018e0607 */
[----:B------:R-:W-:Y:S01]  /*4b50*/  ISETP.GE.U32.AND P3, PT, R5, 0x7fffffd2, PT ;  /* 0x7fffffd20500780c */ /* 0x000fe20003f66070 */
[----:B------:R-:W-:Y:S01]  /*4b60*/  IMAD.X R5, R67, 0x1, R7, P4 ;  /* 0x0000000143057824 */ /* 0x000fe200020e0607 */
[----:B------:R-:W-:Y:S02]  /*4b70*/  ISETP.GE.U32.AND P4, PT, R63, 0x7fffffd1, PT ;  /* 0x7fffffd13f00780c */ /* 0x000fe40003f86070 */
[----:B------:R0:W2:Y:S01]  /*4b80*/  @!P0 LDG.E.U8 R134, desc[UR18][R2.64] ;  /* 0x0000001202868981 */ /* 0x0000a2000c1e1100 */
[----:B------:R-:W-:Y:S02]  /*4b90*/  SHF.R.S32.HI R69, RZ, 0x1f, R227 ;  /* 0x0000001fff457819 */ /* 0x000fe400000114e3 */
[----:B-1----:R-:W-:Y:S01]  /*4ba0*/  IADD3 R8, P0, PT, R227, R6, RZ ;  /* 0x00000006e3087210 */ /* 0x002fe20007f1e0ff */
[----:B------:R1:W2:Y:S01]  /*4bb0*/  @!P5 LDG.E.U8 R140, desc[UR18][R4.64] ;  /* 0x00000012048cd981 */ /* 0x0002a2000c1e1100 */
[----:B------:R-:W-:-:S02]  /*4bc0*/  SHF.R.S32.HI R67, RZ, 0x1f, R226 ;  /* 0x0000001fff437819 */ /* 0x000fc400000114e2 */
[----:B0-----:R-:W-:Y:S02]  /*4bd0*/  SHF.R.U32.HI R39, RZ, 0xe, R65 ;  /* 0x0000000eff277819 */ /* 0x001fe40000011641 */
[----:B------:R-:W-:Y:S01]  /*4be0*/  IADD3 R38, P5, PT, R226, R6, RZ ;  /* 0x00000006e2267210 */ /* 0x000fe20007fbe0ff */
[----:B------:R-:W-:Y:S01]  /*4bf0*/  IMAD.X R9, R69, 0x1, R7, P0 ;  /* 0x0000000145097824 */ /* 0x000fe200000e0607 */
[----:B------:R-:W-:Y:S02]  /*4c00*/  SHF.R.U32.HI R63, RZ, 0xd, R65 ;  /* 0x0000000dff3f7819 */ /* 0x000fe40000011641 */
[----:B------:R-:W-:Y:S01]  /*4c10*/  LOP3.LUT P0, RZ, R39, 0x1, RZ, 0xc0, !PT ;  /* 0x0000000127ff7812 */ /* 0x000fe2000780c0ff */
[----:B------:R-:W-:Y:S01]  /*4c20*/  IMAD.X R39, R67, 0x1, R7, P5 ;  /* 0x0000000143277824 */ /* 0x000fe200028e0607 */
[----:B------:R-:W-:Y:S01]  /*4c30*/  LOP3.LUT P5, RZ, R63, 0x1, RZ, 0xc0, !PT ;  /* 0x000000013fff7812 */ /* 0x000fe200078ac0ff */
[----:B------:R0:W2:Y:S01]  /*4c40*/  @!P3 LDG.E.U8 R156, desc[UR18][R8.64] ;  /* 0x00000012089cb981 */ /* 0x0000a2000c1e1100 */
[----:B------:R-:W-:-:S02]  /*4c50*/  SHF.R.S32.HI R69, RZ, 0x1f, R224 ;  /* 0x0000001fff457819 */ /* 0x000fc400000114e0 */
[-C--:B------:R-:W-:Y:S01]  /*4c60*/  IADD3 R2, P3, PT, R224, R6.reuse, RZ ;  /* 0x00000006e0027210 */ /* 0x080fe20007f7e0ff */
[----:B------:R0:W2:Y:S01]  /*4c70*/  @!P4 LDG.E.U8 R153, desc[UR18][R38.64] ;  /* 0x000000122699c981 */ /* 0x0000a2000c1e1100 */
[----:B------:R-:W-:Y:S02]  /*4c80*/  SHF.R.S32.HI R67, RZ, 0x1f, R223 ;  /* 0x0000001fff437819 */ /* 0x000fe400000114df */
[----:B-1----:R-:W-:Y:S02]  /*4c90*/  SHF.R.U32.HI R5, RZ, 0xc, R65 ;  /* 0x0000000cff057819 */ /* 0x002fe40000011641 */
[----:B------:R-:W-:Y:S01]  /*4ca0*/  IADD3 R4, P4, PT, R223, R6, RZ ;  /* 0x00000006df047210 */ /* 0x000fe20007f9e0ff */
[----:B------:R-:W-:Y:S01]  /*4cb0*/  IMAD.X R3, R69, 0x1, R7, P3 ;  /* 0x0000000145037824 */ /* 0x000fe200018e0607 */
[----:B------:R-:W-:Y:S02]  /*4cc0*/  SHF.R.U32.HI R63, RZ, 0xb, R65 ;  /* 0x0000000bff3f7819 */ /* 0x000fe40000011641 */
[----:B------:R-:W-:Y:S01]  /*4cd0*/  LOP3.LUT P3, RZ, R5, 0x1, RZ, 0xc0, !PT ;  /* 0x0000000105ff7812 */ /* 0x000fe2000786c0ff */
[----:B------:R-:W-:Y:S01]  /*4ce0*/  IMAD.X R5, R67, 0x1, R7, P4 ;  /* 0x0000000143057824 */ /* 0x000fe200020e0607 */
[----:B------:R-:W-:Y:S01]  /*4cf0*/  LOP3.LUT P4, RZ, R63, 0x1, RZ, 0xc0, !PT ;  /* 0x000000013fff7812 */ /* 0x000fe2000788c0ff */
[----:B------:R-:W2:Y:S01]  /*4d00*/  @P0 LDG.E.U8 R120, desc[UR18][R2.64] ;  /* 0x0000001202780981 */ /* 0x000ea2000c1e1100 */
[----:B------:R-:W-:-:S02]  /*4d10*/  SHF.R.S32.HI R69, RZ, 0x1f, R222 ;  /* 0x0000001fff457819 */ /* 0x000fc400000114de */
[-C--:B0-----:R-:W-:Y:S01]  /*4d20*/  IADD3 R8, P0, PT, R222, R6.reuse, RZ ;  /* 0x00000006de087210 */ /* 0x081fe20007f1e0ff */
[----:B------:R0:W2:Y:S01]  /*4d30*/  @P5 LDG.E.U8 R124, desc[UR18][R4.64] ;  /* 0x00000012047c5981 */ /* 0x0000a2000c1e1100 */
[----:B------:R-:W-:Y:S02]  /*4d40*/  SHF.R.S32.HI R67, RZ, 0x1f, R221 ;  /* 0x0000001fff437819 */ /* 0x000fe400000114dd */
[----:B------:R-:W-:Y:S02]  /*4d50*/  SHF.R.U32.HI R39, RZ, 0xa, R65 ;  /* 0x0000000aff277819 */ /* 0x000fe40000011641 */
[----:B------:R-:W-:Y:S01]  /*4d60*/  IADD3 R38, P5, PT, R221, R6, RZ ;  /* 0x00000006dd267210 */ /* 0x000fe20007fbe0ff */
[----:B------:R-:W-:Y:S01]  /*4d70*/  IMAD.X R9, R69, 0x1, R7, P0 ;  /* 0x0000000145097824 */ /* 0x000fe200000e0607 */
[----:B------:R-:W-:Y:S02]  /*4d80*/  SHF.R.U32.HI R63, RZ, 0x9, R65 ;  /* 0x00000009ff3f7819 */ /* 0x000fe40000011641 */
[----:B------:R-:W-:Y:S01]  /*4d90*/  LOP3.LUT P0, RZ, R39, 0x1, RZ, 0xc0, !PT ;  /* 0x0000000127ff7812 */ /* 0x000fe2000780c0ff */
[----:B------:R-:W-:Y:S01]  /*4da0*/  IMAD.X R39, R67, 0x1, R7, P5 ;  /* 0x0000000143277824 */ /* 0x000fe200028e0607 */
[----:B------:R-:W-:Y:S01]  /*4db0*/  LOP3.LUT P5, RZ, R63, 0x1, RZ, 0xc0, !PT ;  /* 0x000000013fff7812 */ /* 0x000fe200078ac0ff */
[----:B------:R1:W2:Y:S01]  /*4dc0*/  @P3 LDG.E.U8 R130, desc[UR18][R8.64] ;  /* 0x0000001208823981 */ /* 0x0002a2000c1e1100 */
[----:B------:R-:W-:-:S02]  /*4dd0*/  SHF.R.S32.HI R69, RZ, 0x1f, R220 ;  /* 0x0000001fff457819 */ /* 0x000fc400000114dc */
[-C--:B0-----:R-:W-:Y:S01]  /*4de0*/  IADD3 R4, P3, PT, R220, R6.reuse, RZ ;  /* 0x00000006dc047210 */ /* 0x081fe20007f7e0ff */
[----:B------:R0:W2:Y:S01]  /*4df0*/  @P4 LDG.E.U8 R136, desc[UR18][R38.64] ;  /* 0x0000001226884981 */ /* 0x0000a2000c1e1100 */
[----:B------:R-:W-:Y:S02]  /*4e00*/  SHF.R.S32.HI R67, RZ, 0x1f, R219 ;  /* 0x0000001fff437819 */ /* 0x000fe400000114db */
[----:B------:R-:W-:Y:S02]  /*4e10*/  SHF.R.U32.HI R3, RZ, 0x8, R65 ;  /* 0x00000008ff037819 */ /* 0x000fe40000011641 */
[----:B------:R-:W-:Y:S01]  /*4e20*/  IADD3 R2, P4, PT, R219, R6, RZ ;  /* 0x00000006db027210 */ /* 0x000fe20007f9e0ff */
[----:B------:R-:W-:Y:S01]  /*4e30*/  IMAD.X R5, R69, 0x1, R7, P3 ;  /* 0x0000000145057824 */ /* 0x000fe200018e0607 */
[----:B------:R-:W-:-:S03]  /*4e40*/  LOP3.LUT P3, RZ, R3, 0x1, RZ, 0xc0, !PT ;  /* 0x0000000103ff7812 */ /* 0x000fc6000786c0ff */
[----:B------:R-:W-:Y:S01]  /*4e50*/  IMAD.X R3, R67, 0x1, R7, P4 ;  /* 0x0000000143037824 */ /* 0x000fe200020e0607 */
[----:B------:R-:W-:Y:S01]  /*4e60*/  SHF.R.U32.HI R63, RZ, 0x6, R65 ;  /* 0x00000006ff3f7819 */ /* 0x000fe20000011641 */
[----:B------:R-:W2:Y:S01]  /*4e70*/  @P0 LDG.E.U8 R142, desc[UR18][R4.64] ;  /* 0x00000012048e0981 */ /* 0x000ea2000c1e1100 */
[----:B-1----:R-:W-:-:S03]  /*4e80*/  SHF.R.S32.HI R8, RZ, 0x1f, R218 ;  /* 0x0000001fff087819 */ /* 0x002fc600000114da */
[----:B------:R1:W2:Y:S01]  /*4e90*/  @P5 LDG.E.U8 R155, desc[UR18][R2.64] ;  /* 0x00000012029b5981 */ /* 0x0002a2000c1e1100 */
[----:B------:R-:W-:Y:S02]  /*4ea0*/  LOP3.LUT P4, RZ, R63, 0x1, RZ, 0xc0, !PT ;  /* 0x000000013fff7812 */ /* 0x000fe4000788c0ff */
[----:B0-----:R-:W-:Y:S02]  /*4eb0*/  SHF.R.S32.HI R38, RZ, 0x1f, R216 ;  /* 0x0000001fff267819 */ /* 0x001fe400000114d8 */
[----:B-1----:R-:W-:-:S05]  /*4ec0*/  IADD3 R2, P5, PT, R218, R6, RZ ;  /* 0x00000006da027210 */ /* 0x002fca0007fbe0ff */
[----:B------:R-:W-:Y:S01]  /*4ed0*/  IMAD.X R3, R8, 0x1, R7, P5 ;  /* 0x0000000108037824 */ /* 0x000fe200028e0607 */
[----:B------:R-:W-:Y:S02]  /*4ee0*/  IADD3 R4, P5, PT, R216, R6, RZ ;  /* 0x00000006d8047210 */ /* 0x000fe40007fbe0ff */
[----:B------:R-:W-:Y:S02]  /*4ef0*/  SHF.R.U32.HI R8, RZ, 0x5, R65 ;  /* 0x00000005ff087819 */ /* 0x000fe40000011641 */
[----:B------:R-:W-:Y:S01]  /*4f00*/  PRMT R168, RZ, 0x7610, R168 ;  /* 0x00007610ffa87816 */ /* 0x000fe200000000a8 */
[----:B------:R-:W-:Y:S02]  /*4f10*/  IMAD.X R5, R38, 0x1, R7, P5 ;  /* 0x0000000126057824 */ /* 0x000fe400028e0607 */
[----:B------:R-:W-:Y:S01]  /*4f20*/  IMAD R215, R118, 0x1a, RZ ;  /* 0x0000001a76d77824 */ /* 0x000fe200078e02ff */
[----:B------:R-:W-:Y:S02]  /*4f30*/  LOP3.LUT P5, RZ, R8, 0x1, RZ, 0xc0, !PT ;  /* 0x0000000108ff7812 */ /* 0x000fe400078ac0ff */
[----:B------:R0:W2:Y:S01]  /*4f40*/  @P4 LDG.E.U8 R168, desc[UR18][R4.64] ;  /* 0x0000001204a84981 */ /* 0x0000a2000c1e1100 */
[----:B------:R-:W-:-:S02]  /*4f50*/  LOP3.LUT R9, R57, 0x1f, RZ, 0xc0, !PT ;  /* 0x0000001f39097812 */ /* 0x000fc400078ec0ff */
[----:B------:R-:W-:Y:S01]  /*4f60*/  SHF.R.S32.HI R38, RZ, 0x1f, R215 ;  /* 0x0000001fff267819 */ /* 0x000fe200000114d7 */
[----:B------:R-:W-:Y:S01]  /*4f70*/  VIADD R169, R59, 0x1f ;  /* 0x0000001f3ba97836 */ /* 0x000fe20000000000 */
[----:B------:R-:W-:Y:S01]  /*4f80*/  PRMT R152, RZ, 0x7610, R152 ;  /* 0x00007610ff987816 */ /* 0x000fe20000000098 */
[----:B------:R-:W-:Y:S01]  /*4f90*/  IMAD R214, R118, 0x1b, RZ ;  /* 0x0000001b76d67824 */ /* 0x000fe200078e02ff */
[----:B0-----:R-:W-:Y:S02]  /*4fa0*/  IADD3 R4, P4, PT, R215, R6, RZ ;  /* 0x00000006d7047210 */ /* 0x001fe40007f9e0ff */
[----:B------:R-:W-:Y:S02]  /*4fb0*/  SHF.R.U32.HI R8, RZ, 0x4, R65 ;  /* 0x00000004ff087819 */ /* 0x000fe40000011641 */
[----:B------:R-:W-:Y:S01]  /*4fc0*/  PRMT R166, RZ, 0x7610, R166 ;  /* 0x00007610ffa67816 */ /* 0x000fe200000000a6 */
[----:B------:R-:W-:Y:S01]  /*4fd0*/  IMAD.X R5, R38, 0x1, R7, P4 ;  /* 0x0000000126057824 */ /* 0x000fe200020e0607 */
[----:B------:R-:W-:Y:S01]  /*4fe0*/  ISETP.GT.AND P0, PT, R169, 0x1f, PT ;  /* 0x0000001fa900780c */ /* 0x000fe20003f04270 */
[----:B------:R-:W-:Y:S01]  /*4ff0*/  IMAD R200, R9, R119, RZ ;  /* 0x0000007709c87224 */ /* 0x000fe200078e02ff */
[----:B------:R0:W2:Y:S01]  /*5000*/  @P3 LDG.E.U8 R152, desc[UR18][R2.64] ;  /* 0x0000001202983981 */ /* 0x0000a2000c1e1100 */
[----:B------:R-:W-:Y:S01]  /*5010*/  LOP3.LUT P3, RZ, R8, 0x1, RZ, 0xc0, !PT ;  /* 0x0000000108ff7812 */ /* 0x000fe2000786c0ff */
[----:B------:R-:W-:Y:S01]  /*5020*/  IMAD R53, R53, UR7, RZ ;  /* 0x0000000735357c24 */ /* 0x000fe2000f8e02ff */
[----:B------:R-:W-:Y:S01]  /*5030*/  SHF.R.S32.HI R8, RZ, 0x1f, R214 ;  /* 0x0000001fff087819 */ /* 0x000fe200000114d6 */
[----:B------:R1:W2:Y:S01]  /*5040*/  @P5 LDG.E.U8 R166, desc[UR18][R4.64] ;  /* 0x0000001204a65981 */ /* 0x0002a2000c1e1100 */
[----:B------:R-:W-:-:S02]  /*5050*/  ISETP.LT.AND P0, PT, R9, R59, P0 ;  /* 0x0000003b0900720c */ /* 0x000fc40000701270 */
[----:B------:R-:W-:Y:S02]  /*5060*/  IADD3 R201, P5, PT, R200, UR22, RZ ;  /* 0x00000016c8c97c10 */ /* 0x000fe4000ffbe0ff */
[----:B0-----:R-:W-:Y:S02]  /*5070*/  SHF.R.U32.HI R3, RZ, 0x3, R65 ;  /* 0x00000003ff037819 */ /* 0x001fe40000011641 */
[----:B------:R-:W-:Y:S02]  /*5080*/  IADD3 R2, P6, PT, R214, R6, RZ ;  /* 0x00000006d6027210 */ /* 0x000fe40007fde0ff */
[----:B------:R-:W-:Y:S01]  /*5090*/  LOP3.LUT P4, RZ, R3, 0x1, RZ, 0xc0, !PT ;  /* 0x0000000103ff7812 */ /* 0x000fe2000788c0ff */
[----:B------:R-:W-:Y:S01]  /*50a0*/  IMAD R52, R52, UR7, RZ ;  /* 0x0000000734347c24 */ /* 0x000fe2000f8e02ff */
[----:B------:R-:W-:Y:S01]  /*50b0*/  LEA.HI.X.SX32 R200, R200, UR23, 0x1, P5 ;  /* 0x00000017c8c87c11 */ /* 0x000fe2000a8f0eff */
[----:B------:R-:W-:Y:S01]  /*50c0*/  IMAD.X R3, R8, 0x1, R7, P6 ;  /* 0x0000000108037824 */ /* 0x000fe200030e0607 */
[----:B------:R-:W-:Y:S01]  /*50d0*/  IADD3 R107, P6, PT, R53, R201, RZ ;  /* 0x000000c9356b7210 */ /* 0x000fe20007fde0ff */
[----:B------:R-:W-:-:S03]  /*50e0*/  IMAD R55, R55, UR7, RZ ;  /* 0x0000000737377c24 */ /* 0x000fc6000f8e02ff */
[-C--:B------:R-:W-:Y:S02]  /*50f0*/  LEA.HI.X.SX32 R108, R53, R200.reuse, 0x1, P6 ;  /* 0x000000c8356c7211 */ /* 0x080fe400030f0eff */
[CC--:B------:R-:W-:Y:S01]  /*5100*/  IADD3 R105, P6, PT, R52.reuse, R201.reuse, RZ ;  /* 0x000000c934697210 */ /* 0x0c0fe20007fde0ff */
[----:B-1----:R-:W-:Y:S01]  /*5110*/  @P0 IMAD.MOV.U32 R4, RZ, RZ, R107 ;  /* 0x000000ffff040224 */ /* 0x002fe200078e006b */
[----:B------:R-:W-:Y:S01]  /*5120*/  PRMT R148, RZ, 0x7610, R148 ;  /* 0x00007610ff947816 */ /* 0x000fe20000000094 */
[----:B------:R-:W-:Y:S01]  /*5130*/  @P0 IMAD.MOV.U32 R5, RZ, RZ, R108 ;  /* 0x000000ffff050224 */ /* 0x000fe200078e006c */
[----:B------:R-:W-:Y:S01]  /*5140*/  LEA.HI.X.SX32 R103, R52, R200, 0x1, P6 ;  /* 0x000000c834677211 */ /* 0x000fe200030f0eff */
[----:B------:R-:W-:Y:S01]  /*5150*/  IMAD R51, R51, UR7, RZ ;  /* 0x0000000733337c24 */ /* 0x000fe2000f8e02ff */
[----:B------:R-:W-:Y:S02]  /*5160*/  IADD3 R104, P6, PT, R55, R201, RZ ;  /* 0x000000c937687210 */ /* 0x000fe40007fde0ff */
[----:B------:R0:W2:Y:S01]  /*5170*/  @P0 LDG.E.U8 R148, desc[UR18][R4.64] ;  /* 0x0000001204940981 */ /* 0x0000a2000c1e1100 */
[----:B------:R-:W-:-:S02]  /*5180*/  PRMT R147, RZ, 0x7610, R147 ;  /* 0x00007610ff937816 */ /* 0x000fc40000000093 */
[-C--:B------:R-:W-:Y:S01]  /*5190*/  LEA.HI.X.SX32 R101, R55, R200.reuse, 0x1, P6 ;  /* 0x000000c837657211 */ /* 0x080fe200030f0eff */
[----:B------:R-:W-:Y:S01]  /*51a0*/  IMAD R50, R50, UR7, RZ ;  /* 0x0000000732327c24 */ /* 0x000fe2000f8e02ff */
[CC--:B------:R-:W-:Y:S01]  /*51b0*/  IADD3 R102, P6, PT, R51.reuse, R201.reuse, RZ ;  /* 0x000000c933667210 */ /* 0x0c0fe20007fde0ff */
[----:B0-----:R-:W-:Y:S02]  /*51c0*/  @P0 IMAD.MOV.U32 R4, RZ, RZ, R105 ;  /* 0x000000ffff040224 */ /* 0x001fe400078e0069 */
[----:B------:R-:W-:Y:S01]  /*51d0*/  @P0 IMAD.MOV.U32 R5, RZ, RZ, R103 ;  /* 0x000000ffff050224 */ /* 0x000fe200078e0067 */
[----:B------:R-:W-:Y:S02]  /*51e0*/  PRMT R146, RZ, 0x7610, R146 ;  /* 0x00007610ff927816 */ /* 0x000fe40000000092 */
[----:B------:R-:W-:Y:S02]  /*51f0*/  LEA.HI.X.SX32 R100, R51, R200, 0x1, P6 ;  /* 0x000000c833647211 */ /* 0x000fe400030f0eff */
[----:B------:R0:W2:Y:S01]  /*5200*/  @P0 LDG.E.U8 R147, desc[UR18][R4.64] ;  /* 0x0000001204930981 */ /* 0x0000a2000c1e1100 */
[----:B------:R-:W-:Y:S01]  /*5210*/  IADD3 R99, P6, PT, R50, R201, RZ ;  /* 0x000000c932637210 */ /* 0x000fe20007fde0ff */
[----:B------:R-:W-:Y:S01]  /*5220*/  IMAD R49, R49, UR7, RZ ;  /* 0x0000000731317c24 */ /* 0x000fe2000f8e02ff */
[----:B------:R-:W-:Y:S01]  /*5230*/  PRMT R145, RZ, 0x7610, R145 ;  /* 0x00007610ff917816 */ /* 0x000fe20000000091 */
[----:B0-----:R-:W-:-:S02]  /*5240*/  @P0 IMAD.MOV.U32 R4, RZ, RZ, R104 ;  /* 0x000000ffff040224 */ /* 0x001fc400078e0068 */
[----:B------:R-:W-:Y:S01]  /*5250*/  @P0 IMAD.MOV.U32 R5, RZ, RZ, R101 ;  /* 0x000000ffff050224 */ /* 0x000fe200078e0065 */
[----:B------:R-:W-:-:S04]  /*5260*/  LEA.HI.X.SX32 R97, R50, R200, 0x1, P6 ;  /* 0x000000c832617211 */ /* 0x000fc800030f0eff */
[----:B------:R0:W2:Y:S01]  /*5270*/  @P0 LDG.E.U8 R146, desc[UR18][R4.64] ;  /* 0x0000001204920981 */ /* 0x0000a2000c1e1100 */
[C---:B------:R-:W-:Y:S01]  /*5280*/  IADD3 R98, P6, PT, R49.reuse, R201, RZ ;  /* 0x000000c931627210 */ /* 0x040fe20007fde0ff */
[----:B------:R-:W-:Y:S01]  /*5290*/  IMAD R48, R48, UR7, RZ ;  /* 0x0000000730307c24 */ /* 0x000fe2000f8e02ff */
[----:B------:R-:W-:Y:S01]  /*52a0*/  PRMT R157, RZ, 0x7610, R157 ;  /* 0x00007610ff9d7816 */ /* 0x000fe2000000009d */
[----:B0-----:R-:W-:Y:S02]  /*52b0*/  @P0 IMAD.MOV.U32 R4, RZ, RZ, R102 ;  /* 0x000000ffff040224 */ /* 0x001fe400078e0066 */
        /* <DEDUP_REMOVED lines=38> */
[CC--:B------:R-:W-:Y:S01]  /*5520*/  IADD3 R86, P6, PT, R43.reuse, R201.reuse, RZ ;  /* 0x000000c92b567210 */ /* 0x0c0fe20007fde0ff */
[----:B------:R-:W-:Y:S01]  /*5530*/  IMAD R42, R42, UR7, RZ ;  /* 0x000000072a2a7c24 */ /* 0x000fe2000f8e02ff */
[----:B------:R-:W-:Y:S02]  /*5540*/  PRMT R165, RZ, 0x7610, R165 ;  /* 0x00007610ffa57816 */ /* 0x000fe400000000a5 */
[----:B------:R-:W-:Y:S01]  /*5550*/  PRMT R133, RZ, 0x7610, R133 ;  /* 0x00007610ff857816 */ /* 0x000fe20000000085 */
[----:B0-----:R-:W-:Y:S02]  /*5560*/  @P0 IMAD.MOV.U32 R4, RZ, RZ, R90 ;  /* 0x000000ffff040224 */ /* 0x001fe400078e005a */
[----:B------:R-:W-:Y:S01]  /*5570*/  @P0 IMAD.MOV.U32 R5, RZ, RZ, R88 ;  /* 0x000000ffff050224 */ /* 0x000fe200078e0058 */
[----:B------:R-:W-:Y:S01]  /*5580*/  LEA.HI.X.SX32 R83, R43, R200, 0x1, P6 ;  /* 0x000000c82b537211 */ /* 0x000fe200030f0eff */
[----:B------:R-:W2:Y:S04]  /*5590*/  @P3 LDG.E.U8 R165, desc[UR18][R2.64] ;  /* 0x0000001202a53981 */ /* 0x000ea8000c1e1100 */
[----:B------:R0:W2:Y:S01]  /*55a0*/  @P0 LDG.E.U8 R135, desc[UR18][R4.64] ;  /* 0x0000001204870981 */ /* 0x0000a2000c1e1100 */
[----:B------:R-:W-:Y:S01]  /*55b0*/  IADD3 R84, P6, PT, R42, R201, RZ ;  /* 0x000000c92a547210 */ /* 0x000fe20007fde0ff */
[----:B------:R-:W-:Y:S01]  /*55c0*/  IMAD R41, R41, UR7, RZ ;  /* 0x0000000729297c24 */ /* 0x000fe2000f8e02ff */
[----:B------:R-:W-:Y:S01]  /*55d0*/  PRMT R131, RZ, 0x7610, R131 ;  /* 0x00007610ff837816 */ /* 0x000fe20000000083 */
[----:B0-----:R-:W-:-:S02]  /*55e0*/  @P0 IMAD.MOV.U32 R4, RZ, RZ, R87 ;  /* 0x000000ffff040224 */ /* 0x001fc400078e0057 */
[----:B------:R-:W-:Y:S01]  /*55f0*/  @P0 IMAD.MOV.U32 R5, RZ, RZ, R85 ;  /* 0x000000ffff050224 */ /* 0x000fe200078e0055 */
[----:B------:R-:W-:Y:S01]  /*5600*/  LEA.HI.X.SX32 R82, R42, R200, 0x1, P6 ;  /* 0x000000c82a527211 */ /* 0x000fe200030f0eff */
[----:B------:R-:W-:-:S03]  /*5610*/  IMAD R213, R118, 0x1c, RZ ;  /* 0x0000001c76d57824 */ /* 0x000fc600078e02ff */
[----:B------:R0:W3:Y:S01]  /*5620*/  @P0 LDG.E.U8 R133, desc[UR18][R4.64] ;  /* 0x0000001204850981 */ /* 0x0000e2000c1e1100 */
[----:B------:R-:W-:Y:S01]  /*5630*/  IADD3 R81, P6, PT, R41, R201, RZ ;  /* 0x000000c929517210 */ /* 0x000fe20007fde0ff */
[----:B------:R-:W-:Y:S01]  /*5640*/  IMAD R40, R40, UR7, RZ ;  /* 0x0000000728287c24 */ /* 0x000fe2000f8e02ff */
[----:B------:R-:W-:Y:S01]  /*5650*/  PRMT R129, RZ, 0x7610, R129 ;  /* 0x00007610ff817816 */ /* 0x000fe20000000081 */
[----:B0-----:R-:W-:Y:S02]  /*5660*/  @P0 IMAD.MOV.U32 R4, RZ, RZ, R86 ;  /* 0x000000ffff040224 */ /* 0x001fe400078e0056 */
[----:B------:R-:W-:Y:S01]  /*5670*/  @P0 IMAD.MOV.U32 R5, RZ, RZ, R83 ;  /* 0x000000ffff050224 */ /* 0x000fe200078e0053 */
[----:B------:R-:W-:Y:S02]  /*5680*/  SHF.R.S32.HI R252, RZ, 0x1f, R213 ;  /* 0x0000001ffffc7819 */ /* 0x000fe400000114d5 */
[----:B------:R-:W-:Y:S02]  /*5690*/  IADD3 R2, P5, PT, R213, R6, RZ ;  /* 0x00000006d5027210 */ /* 0x000fe40007fbe0ff */
[----:B------:R0:W3:Y:S01]  /*56a0*/  @P0 LDG.E.U8 R131, desc[UR18][R4.64] ;  /* 0x0000001204830981 */ /* 0x0000e2000c1e1100 */
[----:B------:R-:W-:-:S02]  /*56b0*/  LEA.HI.X.SX32 R79, R41, R200, 0x1, P6 ;  /* 0x000000c8294f7211 */ /* 0x000fc400030f0eff */
[----:B------:R-:W-:Y:S01]  /*56c0*/  IADD3 R80, P6, PT, R40, R201, RZ ;  /* 0x000000c928507210 */ /* 0x000fe20007fde0ff */
[----:B------:R-:W-:Y:S01]  /*56d0*/  IMAD.X R3, R252, 0x1, R7, P5 ;  /* 0x00000001fc037824 */ /* 0x000fe200028e0607 */
[----:B------:R-:W-:Y:S01]  /*56e0*/  PRMT R164, RZ, 0x7610, R164 ;  /* 0x00007610ffa47816 */ /* 0x000fe200000000a4 */
[----:B0-----:R-:W-:Y:S02]  /*56f0*/  @P0 IMAD.MOV.U32 R4, RZ, RZ, R84 ;  /* 0x000000ffff040224 */ /* 0x001fe400078e0054 */
[----:B------:R-:W-:Y:S01]  /*5700*/  @P0 IMAD.MOV.U32 R5, RZ, RZ, R82 ;  /* 0x000000ffff050224 */ /* 0x000fe200078e0052 */
[----:B------:R-:W-:Y:S02]  /*5710*/  PRMT R127, RZ, 0x7610, R127 ;  /* 0x00007610ff7f7816 */ /* 0x000fe4000000007f */
[----:B------:R-:W3:Y:S01]  /*5720*/  @P4 LDG.E.U8 R164, desc[UR18][R2.64] ;  /* 0x0000001202a44981 */ /* 0x000ee2000c1e1100 */
[----:B------:R-:W-:-:S03]  /*5730*/  LEA.HI.X.SX32 R77, R40, R200, 0x1, P6 ;  /* 0x000000c8284d7211 */ /* 0x000fc600030f0eff */
[----:B------:R0:W3:Y:S01]  /*5740*/  @P0 LDG.E.U8 R129, desc[UR18][R4.64] ;  /* 0x0000001204810981 */ /* 0x0000e2000c1e1100 */
[----:B------:R-:W-:Y:S02]  /*5750*/  SHF.R.U32.HI R8, RZ, 0x2, R65 ;  /* 0x00000002ff087819 */ /* 0x000fe40000011641 */
[----:B------:R-:W-:Y:S01]  /*5760*/  PRMT R125, RZ, 0x7610, R125 ;  /* 0x00007610ff7d7816 */ /* 0x000fe2000000007d */
[----:B0-----:R-:W-:Y:S02]  /*5770*/  @P0 IMAD.MOV.U32 R4, RZ, RZ, R81 ;  /* 0x000000ffff040224 */ /* 0x001fe400078e0051 */
[----:B------:R-:W-:Y:S02]  /*5780*/  @P0 IMAD.MOV.U32 R5, RZ, RZ, R79 ;  /* 0x000000ffff050224 */ /* 0x000fe400078e004f */
[----:B------:R-:W-:-:S03]  /*5790*/  IMAD R212, R118, 0x1d, RZ ;  /* 0x0000001d76d47824 */ /* 0x000fc600078e02ff */
[----:B------:R0:W3:Y:S01]  /*57a0*/  @P0 LDG.E.U8 R127, desc[UR18][R4.64] ;  /* 0x00000012047f0981 */ /* 0x0000e2000c1e1100 */
[----:B------:R-:W-:Y:S02]  /*57b0*/  LOP3.LUT P3, RZ, R8, 0x1, RZ, 0xc0, !PT ;  /* 0x0000000108ff7812 */ /* 0x000fe4000786c0ff */
[----:B------:R-:W-:Y:S01]  /*57c0*/  SHF.R.S32.HI R251, RZ, 0x1f, R212 ;  /* 0x0000001ffffb7819 */ /* 0x000fe200000114d4 */
[----:B0-----:R-:W-:Y:S02]  /*57d0*/  @P0 IMAD.MOV.U32 R4, RZ, RZ, R80 ;  /* 0x000000ffff040224 */ /* 0x001fe400078e0050 */
[----:B------:R-:W-:-:S05]  /*57e0*/  @P0 IMAD.MOV.U32 R5, RZ, RZ, R77 ;  /* 0x000000ffff050224 */ /* 0x000fca00078e004d */
[----:B------:R0:W3:Y:S01]  /*57f0*/  @P0 LDG.E.U8 R125, desc[UR18][R4.64] ;  /* 0x00000012047d0981 */ /* 0x0000e2000c1e1100 */
[----:B------:R-:W-:Y:S02]  /*5800*/  PRMT R161, RZ, 0x7610, R161 ;  /* 0x00007610ffa17816 */ /* 0x000fe400000000a1 */
[----:B0-----:R-:W-:-:S05]  /*5810*/  IADD3 R4, P4, PT, R212, R6, RZ ;  /* 0x00000006d4047210 */ /* 0x001fca0007f9e0ff */
[----:B------:R-:W-:Y:S01]  /*5820*/  IMAD.X R5, R251, 0x1, R7, P4 ;  /* 0x00000001fb057824 */ /* 0x000fe200020e0607 */
[----:B------:R-:W-:Y:S01]  /*5830*/  SHF.R.U32.HI R65, RZ, 0x1, R65 ;  /* 0x00000001ff417819 */ /* 0x000fe20000011641 */
[----:B------:R-:W-:-:S03]  /*5840*/  IMAD R210, R118, 0x1e, RZ ;  /* 0x0000001e76d27824 */ /* 0x000fc600078e02ff */
[----:B------:R0:W4:Y:S01]  /*5850*/  @P3 LDG.E.U8 R161, desc[UR18][R4.64] ;  /* 0x0000001204a13981 */ /* 0x000122000c1e1100 */
[----:B------:R-:W-:Y:S02]  /*5860*/  LOP3.LUT P5, RZ, R65, 0x1, RZ, 0xc0, !PT ;  /* 0x0000000141ff7812 */ /* 0x000fe400078ac0ff */
[----:B------:R-:W-:Y:S02]  /*5870*/  SHF.R.S32.HI R250, RZ, 0x1f, R210 ;  /* 0x0000001ffffa7819 */ /* 0x000fe400000114d2 */
[----:B------:R-:W-:Y:S02]  /*5880*/  IADD3 R2, P4, PT, R210, R6, RZ ;  /* 0x00000006d2027210 */ /* 0x000fe40007f9e0ff */
[----:B------:R-:W-:-:S03]  /*5890*/  PRMT R159, RZ, 0x7610, R159 ;  /* 0x00007610ff9f7816 */ /* 0x000fc6000000009f */
[----:B------:R-:W-:-:S05]  /*58a0*/  IMAD.X R3, R250, 0x1, R7, P4 ;  /* 0x00000001fa037824 */ /* 0x000fca00020e0607 */
[----:B------:R1:W4:Y:S01]  /*58b0*/  @P5 LDG.E.U8 R159, desc[UR18][R2.64] ;  /* 0x00000012029f5981 */ /* 0x000322000c1e1100 */
[----:B------:R-:W-:Y:S01]  /*58c0*/  IMAD R209, R118, 0x1f, RZ ;  /* 0x0000001f76d17824 */ /* 0x000fe200078e02ff */
[----:B------:R-:W-:-:S04]  /*58d0*/  PRMT R150, RZ, 0x7610, R150 ;  /* 0x00007610ff967816 */ /* 0x000fc80000000096 */
[----:B------:R-:W-:Y:S02]  /*58e0*/  SHF.R.S32.HI R249, RZ, 0x1f, R209 ;  /* 0x0000001ffff97819 */ /* 0x000fe400000114d1 */
[----:B------:R-:W-:-:S05]  /*58f0*/  IADD3 R6, P4, PT, R209, R6, RZ ;  /* 0x00000006d1067210 */ /* 0x000fca0007f9e0ff */
[----:B------:R-:W-:-:S05]  /*5900*/  IMAD.X R7, R249, 0x1, R7, P4 ;  /* 0x00000001f9077824 */ /* 0x000fca00020e0607 */
[----:B------:R-:W4:Y:S01]  /*5910*/  @!P2 LDG.E.U8 R150, desc[UR18][R6.64] ;  /* 0x000000120696a981 */ /* 0x000f22000c1e1100 */
[----:B------:R-:W-:Y:S02]  /*5920*/  IMAD R37, R37, UR7, RZ ;  /* 0x0000000725257c24 */ /* 0x000fe4000f8e02ff */
[----:B------:R-:W-:Y:S02]  /*5930*/  IMAD R36, R36, UR7, RZ ;  /* 0x0000000724247c24 */ /* 0x000fe4000f8e02ff */
[----:B------:R-:W-:Y:S02]  /*5940*/  IMAD R35, R35, UR7, RZ ;  /* 0x0000000723237c24 */ /* 0x000fe4000f8e02ff */
[----:B------:R-:W-:Y:S02]  /*5950*/  IMAD R48, R34, UR7, RZ ;  /* 0x0000000722307c24 */ /* 0x000fe4000f8e02ff */
[----:B------:R-:W-:Y:S01]  /*5960*/  IMAD R11, R11, UR7, RZ ;  /* 0x000000070b0b7c24 */ /* 0x000fe2000f8e02ff */
[-C--:B------:R-:W-:Y:S01]  /*5970*/  IADD3 R78, P6, PT, R37, R201.reuse, RZ ;  /* 0x000000c9254e7210 */ /* 0x080fe20007fde0ff */
[----:B------:R-:W-:Y:S01]  /*5980*/  IMAD R33, R33, UR7, RZ ;  /* 0x0000000721217c24 */ /* 0x000fe2000f8e02ff */
[-C--:B------:R-:W-:Y:S01]  /*5990*/  IADD3 R53, P5, PT, R36, R201.reuse, RZ ;  /* 0x000000c924357210 */ /* 0x080fe20007fbe0ff */
[----:B------:R-:W-:Y:S01]  /*59a0*/  IMAD R42, R32, UR7, RZ ;  /* 0x00000007202a7c24 */ /* 0x000fe2000f8e02ff */
[-C--:B------:R-:W-:Y:S01]  /*59b0*/  IADD3 R51, P3, PT, R35, R201.reuse, RZ ;  /* 0x000000c923337210 */ /* 0x080fe20007f7e0ff */
[----:B------:R-:W-:Y:S01]  /*59c0*/  IMAD R31, R31, UR7, RZ ;  /* 0x000000071f1f7c24 */ /* 0x000fe2000f8e02ff */
[-C--:B------:R-:W-:Y:S01]  /*59d0*/  IADD3 R49, P4, PT, R48, R201.reuse, RZ ;  /* 0x000000c930317210 */ /* 0x080fe20007f9e0ff */
[----:B------:R-:W-:Y:S01]  /*59e0*/  IMAD R30, R30, UR7, RZ ;  /* 0x000000071e1e7c24 */ /* 0x000fe2000f8e02ff */
[----:B------:R-:W-:Y:S01]  /*59f0*/  IADD3 R47, P2, PT, R11, R201, RZ ;  /* 0x000000c90b2f7210 */ /* 0x000fe20007f5e0ff */
[----:B------:R-:W-:Y:S01]  /*5a00*/  IMAD R13, R13, UR7, RZ ;  /* 0x000000070d0d7c24 */ /* 0x000fe2000f8e02ff */
[-C--:B------:R-:W-:Y:S01]  /*5a10*/  LEA.HI.X.SX32 R76, R37, R200.reuse, 0x1, P6 ;  /* 0x000000c8254c7211 */ /* 0x080fe200030f0eff */
[----:B------:R-:W-:Y:S01]  /*5a20*/  IMAD R32, R28, UR7, RZ ;  /* 0x000000071c207c24 */ /* 0x000fe2000f8e02ff */
[-C--:B------:R-:W-:Y:S01]  /*5a30*/  LEA.HI.X.SX32 R52, R36, R200.reuse, 0x1, P5 ;  /* 0x000000c824347211 */ /* 0x080fe200028f0eff */
[----:B------:R-:W-:Y:S01]  /*5a40*/  IMAD R28, R27, UR7, RZ ;  /* 0x000000071b1c7c24 */ /* 0x000fe2000f8e02ff */
[-C--:B------:R-:W-:Y:S01]  /*5a50*/  LEA.HI.X.SX32 R50, R35, R200.reuse, 0x1, P3 ;  /* 0x000000c823327211 */ /* 0x080fe200018f0eff */
[----:B------:R-:W-:Y:S01]  /*5a60*/  IMAD R26, R26, UR7, RZ ;  /* 0x000000071a1a7c24 */ /* 0x000fe2000f8e02ff */
[-C--:B------:R-:W-:Y:S01]  /*5a70*/  LEA.HI.X.SX32 R48, R48, R200.reuse, 0x1, P4 ;  /* 0x000000c830307211 */ /* 0x080fe200020f0eff */
[----:B0-----:R-:W-:Y:S01]  /*5a80*/  IMAD R5, R14, UR7, RZ ;  /* 0x000000070e057c24 */ /* 0x001fe2000f8e02ff */
[----:B------:R-:W-:-:S02]  /*5a90*/  LEA.HI.X.SX32 R46, R11, R200, 0x1, P2 ;  /* 0x000000c80b2e7211 */ /* 0x000fc400010f0eff */
[-C--:B------:R-:W-:Y:S02]  /*5aa0*/  IADD3 R45, P6, PT, R33, R201.reuse, RZ ;  /* 0x000000c9212d7210 */ /* 0x080fe40007fde0ff */
[-C--:B------:R-:W-:Y:S02]  /*5ab0*/  IADD3 R43, P5, PT, R42, R201.reuse, RZ ;  /* 0x000000c92a2b7210 */ /* 0x080fe40007fbe0ff */
[-C--:B------:R-:W-:Y:S02]  /*5ac0*/  IADD3 R41, P3, PT, R31, R201.reuse, RZ ;  /* 0x000000c91f297210 */ /* 0x080fe40007f7e0ff */
[-C--:B------:R-:W-:Y:S02]  /*5ad0*/  IADD3 R39, P4, PT, R13, R201.reuse, RZ ;  /* 0x000000c90d277210 */ /* 0x080fe40007f9e0ff */
[-C--:B------:R-:W-:Y:S01]  /*5ae0*/  IADD3 R37, P2, PT, R30, R201.reuse, RZ ;  /* 0x000000c91e257210 */ /* 0x080fe20007f5e0ff */
[----:B------:R-:W-:Y:S01]  /*5af0*/  @P0 IMAD.MOV.U32 R8, RZ, RZ, R78 ;  /* 0x000000ffff080224 */ /* 0x000fe200078e004e */
[----:B------:R-:W-:Y:S01]  /*5b00*/  PRMT R123, RZ, 0x7610, R123 ;  /* 0x00007610ff7b7816 */ /* 0x000fe2000000007b */
[----:B------:R-:W-:Y:S01]  /*5b10*/  @P0 IMAD.MOV.U32 R9, RZ, RZ, R76 ;  /* 0x000000ffff090224 */ /* 0x000fe200078e004c */
[-C--:B------:R-:W-:Y:S01]  /*5b20*/  LEA.HI.X.SX32 R44, R33, R200.reuse, 0x1, P6 ;  /* 0x000000c8212c7211 */ /* 0x080fe200030f0eff */
[----:B------:R-:W-:Y:S01]  /*5b30*/  IMAD R34, R29, UR7, RZ ;  /* 0x000000071d227c24 */ /* 0x000fe2000f8e02ff */
[-C--:B------:R-:W-:Y:S01]  /*5b40*/  LEA.HI.X.SX32 R42, R42, R200.reuse, 0x1, P5 ;  /* 0x000000c82a2a7211 */ /* 0x080fe200028f0eff */
[----:B------:R-:W-:Y:S01]  /*5b50*/  IMAD R73, R24, UR7, RZ ;  /* 0x0000000718497c24 */ /* 0x000fe2000f8e02ff */
[-C--:B------:R-:W-:Y:S01]  /*5b60*/  LEA.HI.X.SX32 R40, R31, R200.reuse, 0x1, P3 ;  /* 0x000000c81f287211 */ /* 0x080fe200018f0eff */
[----:B------:R-:W-:Y:S01]  /*5b70*/  IMAD R20, R20, UR7, RZ ;  /* 0x0000000714147c24 */ /* 0x000fe2000f8e02ff */
[-C--:B------:R-:W-:Y:S01]  /*5b80*/  LEA.HI.X.SX32 R38, R13, R200.reuse, 0x1, P4 ;  /* 0x000000c80d267211 */ /* 0x080fe200020f0eff */
[----:B------:R-:W-:Y:S01]  /*5b90*/  IMAD R72, R72, UR7, RZ ;  /* 0x0000000748487c24 */ /* 0x000fe2000f8e02ff */
[----:B------:R-:W-:Y:S01]  /*5ba0*/  LEA.HI.X.SX32 R36, R30, R200, 0x1, P2 ;  /* 0x000000c81e247211 */ /* 0x000fe200010f0eff */
[----:B------:R-:W-:Y:S01]  /*5bb0*/  IMAD R15, R15, UR7, RZ ;  /* 0x000000070f0f7c24 */ /* 0x000fe2000f8e02ff */
[-C--:B------:R-:W-:Y:S01]  /*5bc0*/  IADD3 R33, P5, PT, R32, R201.reuse, RZ ;  /* 0x000000c920217210 */ /* 0x080fe20007fbe0ff */
[----:B------:R0:W4:Y:S01]  /*5bd0*/  @P0 LDG.E.U8 R123, desc[UR18][R8.64] ;  /* 0x00000012087b0981 */ /* 0x000122000c1e1100 */
[----:B------:R-:W-:-:S02]  /*5be0*/  IADD3 R31, P3, PT, R5, R201, RZ ;  /* 0x000000c9051f7210 */ /* 0x000fc40007f7e0ff */
[-C--:B------:R-:W-:Y:S02]  /*5bf0*/  IADD3 R29, P4, PT, R28, R201.reuse, RZ ;  /* 0x000000c91c1d7210 */ /* 0x080fe40007f9e0ff */
[-C--:B------:R-:W-:Y:S01]  /*5c00*/  IADD3 R27, P2, PT, R26, R201.reuse, RZ ;  /* 0x000000c91a1b7210 */ /* 0x080fe20007f5e0ff */
[----:B-1----:R-:W-:Y:S01]  /*5c10*/  IMAD R2, R21, UR7, RZ ;  /* 0x0000000715027c24 */ /* 0x002fe2000f8e02ff */
[-C--:B------:R-:W-:Y:S01]  /*5c20*/  LEA.HI.X.SX32 R32, R32, R200.reuse, 0x1, P5 ;  /* 0x000000c820207211 */ /* 0x080fe200028f0eff */
[----:B------:R-:W-:Y:S01]  /*5c30*/  IMAD R16, R16, UR7, RZ ;  /* 0x0000000710107c24 */ /* 0x000fe2000f8e02ff */
[-C--:B------:R-:W-:Y:S01]  /*5c40*/  LEA.HI.X.SX32 R30, R5, R200.reuse, 0x1, P3 ;  /* 0x000000c8051e7211 */ /* 0x080fe200018f0eff */
[----:B0-----:R-:W-:Y:S01]  /*5c50*/  IMAD R8, R23, UR7, RZ ;  /* 0x0000000717087c24 */ /* 0x001fe2000f8e02ff */
[-C--:B------:R-:W-:Y:S01]  /*5c60*/  LEA.HI.X.SX32 R28, R28, R200.reuse, 0x1, P4 ;  /* 0x000000c81c1c7211 */ /* 0x080fe200020f0eff */
[----:B------:R-:W-:Y:S01]  /*5c70*/  IMAD R68, R68, UR7, RZ ;  /* 0x0000000744447c24 */ /* 0x000fe2000f8e02ff */
[----:B------:R-:W-:Y:S01]  /*5c80*/  LEA.HI.X.SX32 R26, R26, R200, 0x1, P2 ;  /* 0x000000c81a1a7211 */ /* 0x000fe200010f0eff */
[----:B------:R-:W-:Y:S01]  /*5c90*/  IMAD R14, R17, UR7, RZ ;  /* 0x00000007110e7c24 */ /* 0x000fe2000f8e02ff */
[----:B------:R-:W-:-:S02]  /*5ca0*/  IADD3 R23, P5, PT, R15, R201, RZ ;  /* 0x000000c90f177210 */ /* 0x000fc40007fbe0ff */
[-C--:B------:R-:W-:Y:S02]  /*5cb0*/  IADD3 R75, P3, PT, R73, R201.reuse, RZ ;  /* 0x000000c9494b7210 */ /* 0x080fe40007f7e0ff */
[-C--:B------:R-:W-:Y:S02]  /*5cc0*/  IADD3 R21, P4, PT, R20, R201.reuse, RZ ;  /* 0x000000c914157210 */ /* 0x080fe40007f9e0ff */
        /* <DEDUP_REMOVED lines=8> */
[----:B------:R-:W-:-:S02]  /*5d50*/  LEA.HI.X.SX32 R72, R72, R200, 0x1, P2 ;  /* 0x000000c848487211 */ /* 0x000fc400010f0eff */
        /* <DEDUP_REMOVED lines=19> */
[----:B------:R-:W-:Y:S01]  /*5e90*/  LEA.HI.X.SX32 R62, R62, R200, 0x1, P2 ;  /* 0x000000c83e3e7211 */ /* 0x000fe200010f0eff */
[----:B------:R-:W-:Y:S01]  /*5ea0*/  IMAD R18, R18, UR7, RZ ;  /* 0x0000000712127c24 */ /* 0x000fe2000f8e02ff */
[-C--:B------:R-:W-:Y:S02]  /*5eb0*/  IADD3 R25, P6, PT, R3, R201.reuse, RZ ;  /* 0x000000c903197210 */ /* 0x080fe40007fde0ff */
[-C--:B------:R-:W-:Y:S02]  /*5ec0*/  IADD3 R7, P3, PT, R6, R201.reuse, RZ ;  /* 0x000000c906077210 */ /* 0x080fe40007f7e0ff */
[-C--:B------:R-:W-:Y:S02]  /*5ed0*/  IADD3 R59, P4, PT, R58, R201.reuse, RZ ;  /* 0x000000c93a3b7210 */ /* 0x080fe40007f9e0ff */
[----:B------:R-:W-:Y:S01]  /*5ee0*/  IADD3 R5, P2, PT, R4, R201, RZ ;  /* 0x000000c904057210 */ /* 0x000fe20007f5e0ff */
[----:B------:R-:W-:-:S04]  /*5ef0*/  @!UP1 UIADD3 UR4, UPT, UPT, -UR4, 0x100000, URZ ;  /* 0x0010000004049890 */ /* 0x000fc8000fffe1ff */
[----:B------:R-:W-:Y:S02]  /*5f00*/  @!UP1 USHF.L.U32 UR5, UR4, 0xb, URZ ;  /* 0x0000000b04059899 */ /* 0x000fe400080006ff */
[----:B------:R-:W-:Y:S01]  /*5f10*/  @!UP1 USHF.L.U32 UR4, UR4, 0x1, URZ ;  /* 0x0000000104049899 */ /* 0x000fe200080006ff */
        /* <DEDUP_REMOVED lines=9> */
[----:B------:R-:W-:-:S02]  /*5fb0*/  IADD3 R71, P5, PT, R70, R201, RZ ;  /* 0x000000c946477210 */ /* 0x000fc40007fbe0ff */
[-C--:B------:R-:W-:Y:S02]  /*5fc0*/  IADD3 R57, P2, PT, R56, R201.reuse, RZ ;  /* 0x000000c938397210 */ /* 0x080fe40007f5e0ff */
[-C--:B------:R-:W-:Y:S02]  /*5fd0*/  IADD3 R3, P3, PT, R2, R201.reuse, RZ ;  /* 0x000000c902037210 */ /* 0x080fe40007f7e0ff */
[-C--:B------:R-:W-:Y:S02]  /*5fe0*/  IADD3 R55, P4, PT, R54, R201.reuse, RZ ;  /* 0x000000c936377210 */ /* 0x080fe40007f9e0ff */
[-C--:B------:R-:W-:Y:S01]  /*5ff0*/  IADD3 R19, P6, PT, R18, R201.reuse, RZ ;  /* 0x000000c912137210 */ /* 0x080fe20007fde0ff */
[----:B------:R-:W-:Y:S01]  /*6000*/  VOTEU.ALL UP1, P1 ;  /* 0x0000000000ff7886 */ /* 0x000fe20000820000 */
        /* <DEDUP_REMOVED lines=9> */
[----:B------:R0:W1:Y:S01]  /*60a0*/  @!UP1 SYNCS.EXCH.64 URZ, [UR16+0x6008], UR4 ;  /* 0x0060080410ff95b2 */ /* 0x0000620008000100 */
[----:B------:R-:W-:-:S02]  /*60b0*/  IADD3 R13, P5, PT, R12, R201, RZ ;  /* 0x000000c90c0d7210 */ /* 0x000fc40007fbe0ff */
[-C--:B------:R-:W-:Y:S02]  /*60c0*/  IADD3 R151, P2, PT, R149, R201.reuse, RZ ;  /* 0x000000c995977210 */ /* 0x080fe40007f5e0ff */
[-C--:B------:R-:W-:Y:S02]  /*60d0*/  IADD3 R162, P3, PT, R158, R201.reuse, RZ ;  /* 0x000000c99ea27210 */ /* 0x080fe40007f7e0ff */
[-C--:B------:R-:W-:Y:S02]  /*60e0*/  IADD3 R167, P4, PT, R163, R201.reuse, RZ ;  /* 0x000000c9a3a77210 */ /* 0x080fe40007f9e0ff */
[-C--:B------:R-:W-:Y:S01]  /*60f0*/  IADD3 R67, P6, PT, R66, R201.reuse, RZ ;  /* 0x000000c942437210 */ /* 0x080fe20007fde0ff */
[----:B--2---:R2:W-:Y:S01]  /*6100*/  STS.U8 [R206+UR16+0x4000], R61 ;  /* 0x0040003dce007988 */ /* 0x0045e20008000010 */
        /* <DEDUP_REMOVED lines=10> */
[----:B--2---:R-:W-:-:S02]  /*61b0*/  IADD3 R61, P5, PT, R60, R201, RZ ;  /* 0x000000c93c3d7210 */ /* 0x004fc40007fbe0ff */
[-C--:B------:R-:W-:Y:S02]  /*61c0*/  IADD3 R175, P2, PT, R171, R201.reuse, RZ ;  /* 0x000000c9abaf7210 */ /* 0x080fe40007f5e0ff */
[-C--:B------:R-:W-:Y:S02]  /*61d0*/  IADD3 R181, P3, PT, R179, R201.reuse, RZ ;  /* 0x000000c9b3b57210 */ /* 0x080fe40007f7e0ff */
[-C--:B------:R-:W-:Y:S02]  /*61e0*/  IADD3 R185, P4, PT, R183, R201.reuse, RZ ;  /* 0x000000c9b7b97210 */ /* 0x080fe40007f9e0ff */
[----:B------:R-:W-:Y:S02]  /*61f0*/  IADD3 R9, P6, PT, R8, R201, RZ ;  /* 0x000000c908097210 */ /* 0x000fe40007fde0ff */
[-C--:B------:R-:W-:Y:S02]  /*6200*/  LEA.HI.X.SX32 R60, R60, R200.reuse, 0x1, P5 ;  /* 0x000000c83c3c7211 */ /* 0x080fe400028f0eff */
[----:B------:R-:W-:-:S02]  /*6210*/  LEA.HI.X.SX32 R171, R171, R200, 0x1, P2 ;  /* 0x000000c8abab7211 */ /* 0x000fc400010f0eff */
[-C--:B------:R-:W-:Y:S02]  /*6220*/  LEA.HI.X.SX32 R179, R179, R200.reuse, 0x1, P3 ;  /* 0x000000c8b3b37211 */ /* 0x080fe400018f0eff */
[-C--:B------:R-:W-:Y:S02]  /*6230*/  LEA.HI.X.SX32 R183, R183, R200.reuse, 0x1, P4 ;  /* 0x000000c8b7b77211 */ /* 0x080fe400020f0eff */
[----:B------:R-:W-:Y:S02]  /*6240*/  LEA.HI.X.SX32 R8, R8, R200, 0x1, P6 ;  /* 0x000000c808087211 */ /* 0x000fe400030f0eff */
[-C--:B------:R-:W-:Y:S02]  /*6250*/  IADD3 R189, P2, PT, R187, R201.reuse, RZ ;  /* 0x000000c9bbbd7210 */ /* 0x080fe40007f5e0ff */
[-C--:B------:R-:W-:Y:S02]  /*6260*/  IADD3 R193, P3, PT, R191, R201.reuse, RZ ;  /* 0x000000c9bfc17210 */ /* 0x080fe40007f7e0ff */
[----:B------:R-:W-:-:S02]  /*6270*/  IADD3 R197, P4, PT, R195, R201, RZ ;  /* 0x000000c9c3c57210 */ /* 0x000fc40007f9e0ff */
[CC--:B------:R-:W-:Y:S02]  /*6280*/  IADD3 R199, P5, PT, R198.reuse, R201.reuse, RZ ;  /* 0x000000c9c6c77210 */ /* 0x0c0fe40007fbe0ff */
[----:B------:R-:W-:Y:S02]  /*6290*/  IADD3 R201, P6, PT, R109, R201, RZ ;  /* 0x000000c96dc97210 */ /* 0x000fe40007fde0ff */
[-C--:B------:R-:W-:Y:S02]  /*62a0*/  LEA.HI.X.SX32 R187, R187, R200.reuse, 0x1, P2 ;  /* 0x000000c8bbbb7211 */ /* 0x080fe400010f0eff */
[-C--:B------:R-:W-:Y:S02]  /*62b0*/  LEA.HI.X.SX32 R191, R191, R200.reuse, 0x1, P3 ;  /* 0x000000c8bfbf7211 */ /* 0x080fe400018f0eff */
[-C--:B------:R-:W-:Y:S02]  /*62c0*/  LEA.HI.X.SX32 R195, R195, R200.reuse, 0x1, P4 ;  /* 0x000000c8c3c37211 */ /* 0x080fe400020f0eff */
[----:B------:R-:W-:-:S02]  /*62d0*/  LEA.HI.X.SX32 R198, R198, R200, 0x1, P5 ;  /* 0x000000c8c6c67211 */ /* 0x000fc400028f0eff */
[----:B------:R-:W-:Y:S01]  /*62e0*/  LEA.HI.X.SX32 R200, R109, R200, 0x1, P6 ;  /* 0x000000c86dc87211 */ /* 0x000fe200030f0eff */
[----:B------:R-:W-:Y:S01]  /*62f0*/  @P0 IMAD.MOV.U32 R110, RZ, RZ, R75 ;  /* 0x000000ffff6e0224 */ /* 0x000fe200078e004b */
[----:B------:R-:W-:Y:S01]  /*6300*/  PRMT R109, RZ, 0x7610, R109 ;  /* 0x00007610ff6d7816 */ /* 0x000fe2000000006d */
[----:B------:R-:W-:Y:S01]  /*6310*/  @P0 IMAD.MOV.U32 R111, RZ, RZ, R73 ;  /* 0x000000ffff6f0224 */ /* 0x000fe200078e0049 */
[----:B------:R2:W-:Y:S04]  /*6320*/  STS.U8 [R206+UR16+0x4400], R112 ;  /* 0x00440070ce007988 */ /* 0x0005e80008000010 */
[----:B------:R0:W4:Y:S01]  /*6330*/  @P0 LDG.E.U8 R109, desc[UR18][R110.64] ;  /* 0x000000126e6d0981 */ /* 0x000122000c1e1100 */
[----:B--2---:R-:W-:Y:S01]  /*6340*/  PRMT R112, RZ, 0x7610, R112 ;  /* 0x00007610ff707816 */ /* 0x004fe20000000070 */
[----:B0-----:R-:W-:-:S02]  /*6350*/  @P0 IMAD.MOV.U32 R110, RZ, RZ, R74 ;  /* 0x000000ffff6e0224 */ /* 0x001fc400078e004a */
[----:B------:R-:W-:Y:S01]  /*6360*/  @P0 IMAD.MOV.U32 R111, RZ, RZ, R72 ;  /* 0x000000ffff6f0224 */ /* 0x000fe200078e0048 */
[----:B------:R0:W-:Y:S04]  /*6370*/  STS.U8 [R206+UR16+0x4800], R113 ;  /* 0x00480071ce007988 */ /* 0x0001e80008000010 */
[----:B------:R2:W-:Y:S04]  /*6380*/  STS.U8 [R206+UR16+0x4c00], R116 ;  /* 0x004c0074ce007988 */ /* 0x0005e80008000010 */
[----:B------:R1:W4:Y:S01]  /*6390*/  @P0 LDG.E.U8 R112, desc[UR18][R110.64] ;  /* 0x000000126e700981 */ /* 0x000322000c1e1100 */
[----:B0-----:R-:W-:-:S02]  /*63a0*/  PRMT R113, RZ, 0x7610, R113 ;  /* 0x00007610ff717816 */ /* 0x001fc40000000071 */
[----:B--2---:R-:W-:Y:S01]  /*63b0*/  LOP3.LUT R116, R206, 0x10, RZ, 0x3c, !PT ;  /* 0x00000010ce747812 */ /* 0x004fe200078e3cff */
[----:B-1----:R-:W-:Y:S02]  /*63c0*/  @P0 IMAD.MOV.U32 R110, RZ, RZ, R71 ;  /* 0x000000ffff6e0224 */ /* 0x002fe400078e0047 */
[----:B------:R-:W-:Y:S02]  /*63d0*/  @P0 IMAD.MOV.U32 R111, RZ, RZ, R70 ;  /* 0x000000ffff6f0224 */ /* 0x000fe400078e0046 */
[----:B---3--:R0:W-:Y:S04]  /*63e0*/  STS.U8 [R116+UR16+0x4080], R114 ;  /* 0x0040807274007988 */ /* 0x0081e80008000010 */
[----:B------:R1:W2:Y:S01]  /*63f0*/  @P0 LDG.E.U8 R113, desc[UR18][R110.64] ;  /* 0x000000126e710981 */ /* 0x0002a2000c1e1100 */
[----:B0-----:R-:W-:Y:S01]  /*6400*/  PRMT R114, RZ, 0x7610, R114 ;  /* 0x00007610ff727816 */ /* 0x001fe20000000072 */
[----:B-1----:R-:W-:-:S02]  /*6410*/  @P0 IMAD.MOV.U32 R110, RZ, RZ, R69 ;  /* 0x000000ffff6e0224 */ /* 0x002fc400078e0045 */
[----:B------:R-:W-:Y:S01]  /*6420*/  @P0 IMAD.MOV.U32 R111, RZ, RZ, R68 ;  /* 0x000000ffff6f0224 */ /* 0x000fe200078e0044 */
[----:B------:R0:W-:Y:S04]  /*6430*/  STS.U8 [R116+UR16+0x4480], R115 ;  /* 0x0044807374007988 */ /* 0x0001e80008000010 */
[----:B------:R1:W3:Y:S01]  /*6440*/  @P0 LDG.E.U8 R114, desc[UR18][R110.64] ;  /* 0x000000126e720981 */ /* 0x0002e2000c1e1100 */
[----:B0-----:R-:W-:Y:S01]  /*6450*/  PRMT R115, RZ, 0x7610, R115 ;  /* 0x00007610ff737816 */ /* 0x001fe20000000073 */
[----:B-1----:R-:W-:Y:S02]  /*6460*/  @P0 IMAD.MOV.U32 R110, RZ, RZ, R67 ;  /* 0x000000ffff6e0224 */ /* 0x002fe400078e0043 */
[----:B------:R-:W-:-:S05]  /*6470*/  @P0 IMAD.MOV.U32 R111, RZ, RZ, R66 ;  /* 0x000000ffff6f0224 */ /* 0x000fca00078e0042 */
[----:B------:R0:W2:Y:S01]  /*6480*/  @P0 LDG.E.U8 R115, desc[UR18][R110.64] ;  /* 0x000000126e730981 */ /* 0x0000a2000c1e1100 */
[----:B------:R-:W-:-:S03]  /*6490*/  LOP3.LUT R246, R206, 0x20, RZ, 0x3c, !PT ;  /* 0x00000020cef67812 */ /* 0x000fc600078e3cff */
[----:B------:R1:W-:Y:S01]  /*64a0*/  STS.U8 [R116+UR16+0x4880], R120 ;  /* 0x0048807874007988 */ /* 0x0003e20008000010 */
[----:B0-----:R-:W-:Y:S02]  /*64b0*/  @P0 IMAD.MOV.U32 R110, RZ, RZ, R65 ;  /* 0x000000ffff6e0224 */ /* 0x001fe400078e0041 */
[----:B------:R-:W-:Y:S01]  /*64c0*/  @P0 IMAD.MOV.U32 R111, RZ, RZ, R64 ;  /* 0x000000ffff6f0224 */ /* 0x000fe200078e0040 */
[----:B-1----:R-:W-:Y:S01]  /*64d0*/  PRMT R120, RZ, 0x7610, R120 ;  /* 0x00007610ff787816 */ /* 0x002fe20000000078 */
[----:B------:R-:W-:Y:S04]  /*64e0*/  STS.U8 [R116+UR16+0x4c80], R168 ;  /* 0x004c80a874007988 */ /* 0x000fe80008000010 */
[----:B-----5:R0:W-:Y:S04]  /*64f0*/  STS.U8 [R246+UR16+0x4100], R121 ;  /* 0x00410079f6007988 */ /* 0x0201e80008000010 */
[----:B------:R1:W5:Y:S01]  /*6500*/  @P0 LDG.E.U8 R120, desc[UR18][R110.64] ;  /* 0x000000126e780981 */ /* 0x000362000c1e1100 */
[----:B0-----:R-:W-:Y:S01]  /*6510*/  PRMT R121, RZ, 0x7610, R121 ;  /* 0x00007610ff797816 */ /* 0x001fe20000000079 */
[----:B-1----:R-:W-:-:S02]  /*6520*/  @P0 IMAD.MOV.U32 R110, RZ, RZ, R63 ;  /* 0x000000ffff6e0224 */ /* 0x002fc400078e003f */
[----:B------:R-:W-:Y:S01]  /*6530*/  @P0 IMAD.MOV.U32 R111, RZ, RZ, R62 ;  /* 0x000000ffff6f0224 */ /* 0x000fe200078e003e */
[----:B------:R0:W-:Y:S04]  /*6540*/  STS.U8 [R246+UR16+0x4500], R122 ;  /* 0x0045007af6007988 */ /* 0x0001e80008000010 */
[----:B------:R1:W2:Y:S01]  /*6550*/  @P0 LDG.E.U8 R121, desc[UR18][R110.64] ;  /* 0x000000126e790981 */ /* 0x0002a2000c1e1100 */
[----:B0-----:R-:W-:Y:S01]  /*6560*/  PRMT R122, RZ, 0x7610, R122 ;  /* 0x00007610ff7a7816 */ /* 0x001fe2000000007a */
[----:B-1----:R-:W-:Y:S02]  /*6570*/  @P0 IMAD.MOV.U32 R110, RZ, RZ, R61 ;  /* 0x000000ffff6e0224 */ /* 0x002fe400078e003d */
[----:B------:R-:W-:Y:S01]  /*6580*/  @P0 IMAD.MOV.U32 R111, RZ, RZ, R60 ;  /* 0x000000ffff6f0224 */ /* 0x000fe200078e003c */
[----:B------:R0:W-:Y:S01]  /*6590*/  STS.U8 [R246+UR16+0x4900], R124 ;  /* 0x0049007cf6007988 */ /* 0x0001e20008000010 */
[----:B------:R-:W-:-:S03]  /*65a0*/  LOP3.LUT R245, R206, 0x30, RZ, 0x3c, !PT ;  /* 0x00000030cef57812 */ /* 0x000fc600078e3cff */
[----:B------:R1:W2:Y:S01]  /*65b0*/  @P0 LDG.E.U8 R122, desc[UR18][R110.64] ;  /* 0x000000126e7a0981 */ /* 0x0002a2000c1e1100 */
[----:B0-----:R-:W-:-:S03]  /*65c0*/  PRMT R124, RZ, 0x7610, R124 ;  /* 0x00007610ff7c7816 */ /* 0x001fc6000000007c */
[----:B------:R-:W-:Y:S01]  /*65d0*/  STS.U8 [R246+UR16+0x4d00], R166 ;  /* 0x004d00a6f6007988 */ /* 0x000fe20008000010 */
[----:B-1----:R-:W-:Y:S02]  /*65e0*/  @P0 IMAD.MOV.U32 R110, RZ, RZ, R59 ;  /* 0x000000ffff6e0224 */ /* 0x002fe400078e003b */
[----:B------:R-:W-:Y:S01]  /*65f0*/  @P0 IMAD.MOV.U32 R111, RZ, RZ, R58 ;  /* 0x000000ffff6f0224 */ /* 0x000fe200078e003a */
[----:B------:R0:W-:Y:S04]  /*6600*/  STS.U8 [R245+UR16+0x4180], R126 ;  /* 0x0041807ef5007988 */ /* 0x0001e80008000010 */
[----:B------:R1:W2:Y:S01]  /*6610*/  @P0 LDG.E.U8 R124, desc[UR18][R110.64] ;  /* 0x000000126e7c0981 */ /* 0x0002a2000c1e1100 */
        /* <DEDUP_REMOVED lines=15> */
[----:B----4-:R0:W-:Y:S04]  /*6710*/  STS.U8 [R244+UR16+0x4200], R132 ;  /* 0x00420084f4007988 */ /* 0x0101e80008000010 */
[----:B------:R1:W4:Y:S01]  /*6720*/  @P0 LDG.E.U8 R130, desc[UR18][R110.64] ;  /* 0x000000126e820981 */ /* 0x000322000c1e1100 */
        /* <DEDUP_REMOVED lines=69> */
[----:B------:R0:W-:Y:S04]  /*6b80*/  STS.U8 [R206+UR16], R148 ;  /* 0x00000094ce007988 */ /* 0x0001e80008000010 */
        /* <DEDUP_REMOVED lines=8> */
[----:B------:R-:W-:Y:S01]  /*6c10*/  @P0 IMAD.MOV.U32 R111, RZ, RZ, R34 ;  /* 0x000000ffff6f0224 */ /* 0x000fe200078e0022 */
[----:B------:R0:W-:Y:S04]  /*6c20*/  STS.U8 [R206+UR16+0x200], R146 ;  /* 0x00020092ce007988 */ /* 0x0001e80008000010 */
[----:B------:R1:W4:Y:S01]  /*6c30*/  @P0 LDG.E.U8 R147, desc[UR18][R110.64] ;  /* 0x000000126e930981 */ /* 0x000322000c1e1100 */
[----:B0-----:R-:W-:Y:S01]  /*6c40*/  PRMT R146, RZ, 0x7610, R146 ;  /* 0x00007610ff927816 */ /* 0x001fe20000000092 */
[----:B-1----:R-:W-:-:S02]  /*6c50*/  @P0 IMAD.MOV.U32 R110, RZ, RZ, R33 ;  /* 0x000000ffff6e0224 */ /* 0x002fc400078e0021 */
[----:B------:R-:W-:Y:S01]  /*6c60*/  @P0 IMAD.MOV.U32 R111, RZ, RZ, R32 ;  /* 0x000000ffff6f0224 */ /* 0x000fe200078e0020 */
[----:B------:R0:W-:Y:S04]  /*6c70*/  STS.U8 [R206+UR16+0x300], R145 ;  /* 0x00030091ce007988 */ /* 0x0001e80008000010 */
[----:B------:R1:W4:Y:S01]  /*6c80*/  @P0 LDG.E.U8 R146, desc[UR18][R110.64] ;  /* 0x000000126e920981 */ /* 0x000322000c1e1100 */
        /* <DEDUP_REMOVED lines=73> */
[----:B--2---:R0:W-:Y:S04]  /*7120*/  STS.U8 [R206+UR16+0x1200], R113 ;  /* 0x00120071ce007988 */ /* 0x0041e80008000010 */
[----:B------:R1:W2:Y:S01]  /*7130*/  @P0 LDG.E.U8 R112, desc[UR18][R110.64] ;  /* 0x000000126e700981 */ /* 0x0002a2000c1e1100 */
[----:B0-----:R-:W-:Y:S01]  /*7140*/  PRMT R113, RZ, 0x7610, R113 ;  /* 0x00007610ff717816 */ /* 0x001fe20000000071 */
[----:B-1----:R-:W-:-:S02]  /*7150*/  @P0 IMAD.MOV.U32 R110, RZ, RZ, R151 ;  /* 0x000000ffff6e0224 */ /* 0x002fc400078e0097 */
[----:B------:R-:W-:Y:S01]  /*7160*/  @P0 IMAD.MOV.U32 R111, RZ, RZ, R149 ;  /* 0x000000ffff6f0224 */ /* 0x000fe200078e0095 */
[----:B---3--:R0:W-:Y:S04]  /*7170*/  STS.U8 [R206+UR16+0x1300], R114 ;  /* 0x00130072ce007988 */ /* 0x0081e80008000010 */
[----:B------:R1:W3:Y:S01]  /*7180*/  @P0 LDG.E.U8 R113, desc[UR18][R110.64] ;  /* 0x000000126e710981 */ /* 0x0002e2000c1e1100 */
[----:B0-----:R-:W-:Y:S01]  /*7190*/  PRMT R114, RZ, 0x7610, R114 ;  /* 0x00007610ff727816 */ /* 0x001fe20000000072 */
[----:B-1----:R-:W-:Y:S02]  /*71a0*/  @P0 IMAD.MOV.U32 R110, RZ, RZ, R167 ;  /* 0x000000ffff6e0224 */ /* 0x002fe400078e00a7 */
[----:B------:R-:W-:Y:S01]  /*71b0*/  @P0 IMAD.MOV.U32 R111, RZ, RZ, R163 ;  /* 0x000000ffff6f0224 */ /* 0x000fe200078e00a3 */
[----:B------:R0:W-:Y:S04]  /*71c0*/  STS.U8 [R206+UR16+0x1400], R115 ;  /* 0x00140073ce007988 */ /* 0x0001e80008000010 */
[----:B------:R1:W3:Y:S01]  /*71d0*/  @P0 LDG.E.U8 R114, desc[UR18][R110.64] ;  /* 0x000000126e720981 */ /* 0x0002e2000c1e1100 */
[----:B0-----:R-:W-:Y:S01]  /*71e0*/  PRMT R115, RZ, 0x7610, R115 ;  /* 0x00007610ff737816 */ /* 0x001fe20000000073 */
[----:B-1----:R-:W-:-:S02]  /*71f0*/  @P0 IMAD.MOV.U32 R110, RZ, RZ, R181 ;  /* 0x000000ffff6e0224 */ /* 0x002fc400078e00b5 */
[----:B------:R-:W-:Y:S01]  /*7200*/  @P0 IMAD.MOV.U32 R111, RZ, RZ, R179 ;  /* 0x000000ffff6f0224 */ /* 0x000fe200078e00b3 */
[----:B------:R-:W-:-:S04]  /*7210*/  PRMT R159, RZ, 0x7610, R159 ;  /* 0x00007610ff9f7816 */ /* 0x000fc8000000009f */
[----:B------:R0:W3:Y:S01]  /*7220*/  @P0 LDG.E.U8 R115, desc[UR18][R110.64] ;  /* 0x000000126e730981 */ /* 0x0000e2000c1e1100 */
[----:B------:R-:W-:Y:S01]  /*7230*/  PRMT R161, RZ, 0x7610, R161 ;  /* 0x00007610ffa17816 */ /* 0x000fe200000000a1 */
[----:B0-----:R-:W-:Y:S02]  /*7240*/  @P0 IMAD.MOV.U32 R110, RZ, RZ, R189 ;  /* 0x000000ffff6e0224 */ /* 0x001fe400078e00bd */
[----:B------:R-:W-:-:S05]  /*7250*/  @P0 IMAD.MOV.U32 R111, RZ, RZ, R187 ;  /* 0x000000ffff6f0224 */ /* 0x000fca00078e00bb */
[----:B------:R0:W3:Y:S02]  /*7260*/  @P0 LDG.E.U8 R159, desc[UR18][R110.64] ;  /* 0x000000126e9f0981 */ /* 0x0000e4000c1e1100 */
[----:B0-----:R-:W-:Y:S02]  /*7270*/  @P0 IMAD.MOV.U32 R110, RZ, RZ, R197 ;  /* 0x000000ffff6e0224 */ /* 0x001fe400078e00c5 */
[----:B------:R-:W-:-:S05]  /*7280*/  @P0 IMAD.MOV.U32 R111, RZ, RZ, R195 ;  /* 0x000000ffff6f0224 */ /* 0x000fca00078e00c3 */
[----:B------:R-:W3:Y:S04]  /*7290*/  @P0 LDG.E.U8 R161, desc[UR18][R110.64] ;  /* 0x000000126ea10981 */ /* 0x000ee8000c1e1100 */
[----:B-----5:R0:W-:Y:S04]  /*72a0*/  STS.U8 [R206+UR16+0x1500], R120 ;  /* 0x00150078ce007988 */ /* 0x0201e80008000010 */
[----:B------:R0:W-:Y:S04]  /*72b0*/  STS.U8 [R206+UR16+0x1600], R121 ;  /* 0x00160079ce007988 */ /* 0x0001e80008000010 */
[----:B------:R0:W-:Y:S04]  /*72c0*/  STS.U8 [R206+UR16+0x1700], R122 ;  /* 0x0017007ace007988 */ /* 0x0001e80008000010 */
[----:B------:R0:W-:Y:S04]  /*72d0*/  STS.U8 [R206+UR16+0x1800], R124 ;  /* 0x0018007cce007988 */ /* 0x0001e80008000010 */
[----:B------:R0:W-:Y:S04]  /*72e0*/  STS.U8 [R206+UR16+0x1900], R126 ;  /* 0x0019007ece007988 */ /* 0x0001e80008000010 */
[----:B------:R0:W-:Y:S04]  /*72f0*/  STS.U8 [R206+UR16+0x1a00], R128 ;  /* 0x001a0080ce007988 */ /* 0x0001e80008000010 */
[----:B----4-:R0:W-:Y:S04]  /*7300*/  STS.U8 [R206+UR16+0x1b00], R130 ;  /* 0x001b0082ce007988 */ /* 0x0101e80008000010 */
[----:B------:R0:W-:Y:S04]  /*7310*/  STS.U8 [R206+UR16+0x1c00], R132 ;  /* 0x001c0084ce007988 */ /* 0x0001e80008000010 */
        /* <DEDUP_REMOVED lines=24> */
[----:B------:R0:W-:Y:S01]  /*74a0*/  STS.U8 [R116+UR16+0x1480], R129 ;  /* 0x0014808174007988 */ /* 0x0001e20008000010 */
[----:B------:R-:W-:-:S03]  /*74b0*/  ISETP.NE.U32.AND P0, PT, RZ, UR6, PT ;  /* 0x00000006ff007c0c */ /* 0x000fc6000bf05070 */
[----:B------:R0:W-:Y:S01]  /*74c0*/  STS.U8 [R116+UR16+0x1580], R127 ;  /* 0x0015807f74007988 */ /* 0x0001e20008000010 */
[----:B------:R-:W-:-:S03]  /*74d0*/  ISETP.LT.OR P2, PT, R169, 0x20, P0 ;  /* 0x00000020a900780c */ /* 0x000fc60000741670 */
[----:B------:R0:W-:Y:S04]  /*74e0*/  STS.U8 [R116+UR16+0x1680], R125 ;  /* 0x0016807d74007988 */ /* 0x0001e80008000010 */
[----:B------:R0:W-:Y:S04]  /*74f0*/  STS.U8 [R116+UR16+0x1780], R123 ;  /* 0x0017807b74007988 */ /* 0x0001e80008000010 */
[----:B------:R0:W-:Y:S04]  /*7500*/  STS.U8 [R116+UR16+0x1880], R109 ;  /* 0x0018806d74007988 */ /* 0x0001e80008000010 */
[----:B--2---:R0:W-:Y:S04]  /*7510*/  STS.U8 [R116+UR16+0x1980], R112 ;  /* 0x0019807074007988 */ /* 0x0041e80008000010 */
[----:B---3--:R0:W-:Y:S04]  /*7520*/  STS.U8 [R116+UR16+0x1a80], R113 ;  /* 0x001a807174007988 */ /* 0x0081e80008000010 */
[----:B------:R0:W-:Y:S04]  /*7530*/  STS.U8 [R116+UR16+0x1b80], R114 ;  /* 0x001b807274007988 */ /* 0x0001e80008000010 */
[----:B------:R0:W-:Y:S04]  /*7540*/  STS.U8 [R116+UR16+0x1c80], R115 ;  /* 0x001c807374007988 */ /* 0x0001e80008000010 */
[----:B------:R0:W-:Y:S04]  /*7550*/  STS.U8 [R116+UR16+0x1d80], R159 ;  /* 0x001d809f74007988 */ /* 0x0001e80008000010 */
[----:B------:R0:W-:Y:S01]  /*7560*/  STS.U8 [R116+UR16+0x1e80], R161 ;  /* 0x001e80a174007988 */ /* 0x0001e20008000010 */
[----:B------:R1:W-:Y:S06]  /*7570*/  MEMBAR.ALL.CTA ;  /* 0x0000000000007992 */ /* 0x0003ec0000008000 */
[----:B-1----:R-:W1:Y:S02]  /*7580*/  FENCE.VIEW.ASYNC.S ;  /* 0x00000000000073c6 */ /* 0x002e640000000000 */
[----:B-1----:R-:W-:Y:S01]  /*7590*/  BAR.SYNC.DEFER_BLOCKING 0x0 ;  /* 0x0000000000007b1d */ /* 0x002fe20000010000 */
[----:B------:R-:W-:-:S05]  /*75a0*/  ISETP.GE.AND P3, PT, R169, 0x40, PT ;  /* 0x00000040a900780c */ /* 0x000fca0003f66270 */
[----:B------:R-:W-:Y:S08]  /*75b0*/  @P2 BRA `(.L_x_6) ;  /* 0x00000000003c2947 */ /* 0x000ff00003800000 */
[----:B------:R-:W-:Y:S02]  /*75c0*/  UIADD3 UR4, UPT, UPT, UR16, 0x4000, URZ ;  /* 0x0000400010047890 */ /* 0x000fe4000fffe0ff */
[----:B------:R-:W-:Y:S02]  /*75d0*/  USHF.R.U32.HI UR8, URZ, 0x4, UR16 ;  /* 0x00000004ff087899 */ /* 0x000fe40008011610 */
[----:B------:R-:W-:Y:S02]  /*75e0*/  USHF.R.U32.HI UR4, URZ, 0x4, UR4 ;  /* 0x00000004ff047899 */ /* 0x000fe40008011604 */
[----:B------:R-:W-:Y:S02]  /*75f0*/  USGXT.U32 UR8, UR8, 0xe ;  /* 0x0000000e0808789a */ /* 0x000fe40008000000 */
[----:B------:R-:W-:Y:S01]  /*7600*/  USGXT.U32 UR6, UR4, 0xe ;  /* 0x0000000e0406789a */ /* 0x000fe20008000000 */
[----:B------:R-:W-:Y:S02]  /*7610*/  UMOV UR5, URZ ;  /* 0x000000ff00057c82 */ /* 0x000fe40008000000 */
[----:B------:R-:W-:Y:S01]  /*7620*/  UMOV UR4, UR10 ;  /* 0x0000000a00047c82 */ /* 0x000fe20008000000 */
[----:B------:R-:W-:Y:S01]  /*7630*/  UMOV UR14, 0x0 ;  /* 0x00000000000e7882 */ /* 0x000fe20000000000 */
[----:B------:R-:W-:Y:S01]  /*7640*/  UMOV UR15, 0x8408010 ;  /* 0x08408010000f7882 */ /* 0x000fe20000000000 */
[----:B------:R-:W-:Y:S01]  /*7650*/  UMOV UR9, 0xc0004010 ;  /* 0xc000401000097882 */ /* 0x000fe20000000000 */
[----:B------:R-:W-:Y:S01]  /*7660*/  UMOV UR7, 0x40004040 ;  /* 0x4000404000077882 */ /* 0x000fe20000000000 */
[----:B------:R-:W-:Y:S01]  /*7670*/  UMOV UR4, UR4 ;  /* 0x0000000400047c82 */ /* 0x000fe20008000000 */
[----:B------:R1:W-:Y:S01]  /*7680*/  UTCQMMA gdesc[UR6], gdesc[UR8], tmem[UR17], tmem[UR14], idesc[UR15], !UPT ;  /* 0x00ff0e08060075ea */ /* 0x0003e2000f800311 */
[----:B------:R1:W-:Y:S01]  /*7690*/  UTCBAR [UR4], URZ ;  /* 0x000000ff040073e9 */ /* 0x0003e200080000ff */
[----:B------:R-:W-:-:S02]  /*76a0*/  NOP ;  /* 0x0000000000007918 */ /* 0x000fc40000000000 */
.L_x_6:
[----:B-1----:R-:W-:Y:S01]  /*76b0*/  UMOV UR4, URZ ;  /* 0x000000ff00047c82 */ /* 0x002fe20008000000 */
[----:B------:R-:W-:Y:S05]  /*76c0*/  @!P3 BRA `(.L_x_7) ;  /* 0x0000002c0054b947 */ /* 0x000fea0003800000 */
[----:B0-----:R-:W-:Y:S01]  /*76d0*/  SHF.R.S32.HI R109, RZ, 0x1f, R169 ;  /* 0x0000001fff6d7819 */ /* 0x001fe200000114a9 */
[----:B------:R-:W-:Y:S01]  /*76e0*/  IMAD.SHL.U32 R208, R118, 0x20, RZ ;  /* 0x0000002076d07824 */ /* 0x000fe200078e00ff */
[----:B------:R-:W-:Y:S01]  /*76f0*/  UIADD3 UR5, UPT, UPT, UR16, 0x2000, URZ ;  /* 0x0000200010057890 */ /* 0x000fe2000fffe0ff */
[----:B------:R-:W-:Y:S01]  /*7700*/  IMAD.SHL.U32 R119, R119, 0x20, RZ ;  /* 0x0000002077777824 */ /* 0x000fe200078e00ff */
[----:B------:R-:W-:Y:S01]  /*7710*/  LEA.HI R109, R109, R169, RZ, 0x5 ;  /* 0x000000a96d6d7211 */ /* 0x000fe200078f28ff */
[----:B------:R-:W-:Y:S01]  /*7720*/  UIADD3 UR4, UPT, UPT, UR16, 0x5000, URZ ;  /* 0x0000500010047890 */ /* 0x000fe2000fffe0ff */
[--C-:B------:R-:W-:Y:S01]  /*7730*/  IADD3 R117, P2, P3, R117, UR20, R208.reuse ;  /* 0x0000001475757c10 */ /* 0x100fe2000fb5e0d0 */
[----:B------:R-:W-:Y:S01]  /*7740*/  USHF.R.U32.HI UR5, URZ, 0x4, UR5 ;  /* 0x00000004ff057899 */ /* 0x000fe20008011605 */
[----:B------:R-:W-:Y:S01]  /*7750*/  SHF.R.S32.HI R109, RZ, 0x5, R109 ;  /* 0x00000005ff6d7819 */ /* 0x000fe2000001146d */
[----:B------:R-:W-:Y:S01]  /*7760*/  USHF.R.U32.HI UR4, URZ, 0x4, UR4 ;  /* 0x00000004ff047899 */ /* 0x000fe20008011604 */
[----:B------:R-:W-:Y:S01]  /*7770*/  SHF.R.S32.HI R248, RZ, 0x1f, R208 ;  /* 0x0000001ffff87819 */ /* 0x000fe200000114d0 */
[----:B------:R-:W-:Y:S01]  /*7780*/  IMAD.MOV.U32 R110, RZ, RZ, RZ ;  /* 0x000000ffff6e7224 */ /* 0x000fe200078e00ff */
[----:B------:R-:W-:Y:S01]  /*7790*/  VIMNMX R109, PT, PT, R109, 0x2, !PT ;  /* 0x000000026d6d7848 */ /* 0x000fe20007fe0100 */
[----:B------:R-:W-:Y:S01]  /*77a0*/  USGXT.U32 UR14, UR5, 0xe ;  /* 0x0000000e050e789a */ /* 0x000fe20008000000 */
[----:B------:R-:W-:Y:S01]  /*77b0*/  IADD3.X R118, PT, PT, R160, UR21, R248, P2, P3 ;  /* 0x00000015a0767c10 */ /* 0x000fe200097e64f8 */
[----:B------:R-:W0:Y:S01]  /*77c0*/  LDCU UR20, c[0x0][0x3a8] ;  /* 0x00007500ff1477ac */ /* 0x000e220008000800 */
[----:B------:R-:W-:Y:S01]  /*77d0*/  SHF.R.S32.HI R207, RZ, 0x1f, R119 ;  /* 0x0000001fffcf7819 */ /* 0x000fe20000011477 */
[----:B------:R-:W-:Y:S01]  /*77e0*/  VIADD R204, R109, 0xffffffff ;  /* 0xffffffff6dcc7836 */ /* 0x000fe20000000000 */
[----:B------:R-:W-:Y:S01]  /*77f0*/  USGXT.U32 UR8, UR4, 0xe ;  /* 0x0000000e0408789a */ /* 0x000fe20008000000 */
[----:B------:R-:W-:Y:S01]  /*7800*/  UMOV UR13, UR10 ;  /* 0x0000000a000d7c82 */ /* 0x000fe20008000000 */
[----:B------:R-:W-:Y:S01]  /*7810*/  UMOV UR15, 0x1 ;  /* 0x00000001000f7882 */ /* 0x000fe20000000000 */
[----:B------:R-:W-:-:S09]  /*7820*/  UMOV UR5, URZ ;  /* 0x000000ff00057c82 */ /* 0x000fd20008000000 */
.L_x_10:
[----:B------:R-:W-:Y:S01]  /*7830*/  IMAD.U32 R109, R110, -0x80000000, RZ ;  /* 0x800000006e6d7824 */ /* 0x000fe200078e00ff */
[----:B0-----:R-:W-:Y:S02]  /*7840*/  IADD3 R110, P5, PT, R117, UR20, RZ ;  /* 0x00000014756e7c10 */ /* 0x001fe4000ffbe0ff */
[C---:B------:R-:W-:Y:S01]  /*7850*/  ISETP.GT.AND P3, PT, R106.reuse, 0x1, PT ;  /* 0x000000016a00780c */ /* 0x040fe20003f64270 */
[----:B------:R-:W0:Y:S01]  /*7860*/  SYNCS.PHASECHK.TRANS64.TRYWAIT P4, [UR13], R109 ;  /* 0x0000006dff0075a7 */ /* 0x000e22000808110d */
[----:B------:R-:W-:Y:S01]  /*7870*/  ISETP.GT.AND P2, PT, R106, 0x2, PT ;  /* 0x000000026a00780c */ /* 0x000fe20003f44270 */
[----:B------:R-:W-:Y:S01]  /*7880*/  IMAD.X R111, R240, 0x1, R118, P5 ;  /* 0x00000001f06f7824 */ /* 0x000fe200028e0676 */
[----:B------:R-:W-:Y:S01]  /*7890*/  PRMT R144, RZ, 0x7610, R144 ;  /* 0x00007610ff907816 */ /* 0x000fe20000000090 */
[----:B0-----:R-:W-:Y:S10]  /*78a0*/  @!P4 BRA `(.L_x_8) ;  /* 0x000000c000b0c947 */ /* 0x001ff40003800000 */
.L_x_16:
[----:B------:R-:W-:Y:S01]  /*78b0*/  SHF.R.S32.HI R114, RZ, 0x1f, R239 ;  /* 0x0000001fff727819 */ /* 0x000fe200000114ef */
[----:B------:R0:W2:Y:S01]  /*78c0*/  @P3 LDG.E.U8 R144, desc[UR18][R110.64] ;  /* 0x000000126e903981 */ /* 0x0000a2000c1e1100 */
[-C--:B------:R-:W-:Y:S02]  /*78d0*/  IADD3 R112, P6, PT, R239, R117.reuse, RZ ;  /* 0x00000075ef707210 */ /* 0x080fe40007fde0ff */
[----:B------:R-:W-:Y:S02]  /*78e0*/  ISETP.GT.AND P5, PT, R106, 0x3, PT ;  /* 0x000000036a00780c */ /* 0x000fe40003fa4270 */
[----:B------:R-:W-:Y:S01]  /*78f0*/  PRMT R122, RZ, 0x7610, R122 ;  /* 0x00007610ff7a7816 */ /* 0x000fe2000000007a */
[----:B------:R-:W-:Y:S01]  /*7900*/  IMAD.X R113, R114, 0x1, R118, P6 ;  /* 0x0000000172717824 */ /* 0x000fe200030e0676 */
[----:B------:R-:W-:Y:S02]  /*7910*/  SHF.R.S32.HI R114, RZ, 0x1f, R238 ;  /* 0x0000001fff727819 */ /* 0x000fe400000114ee */
[----:B0-----:R-:W-:-:S02]  /*7920*/  IADD3 R110, P4, PT, R238, R117, RZ ;  /* 0x00000075ee6e7210 */ /* 0x001fc40007f9e0ff */
[----:B------:R0:W3:Y:S01]  /*7930*/  @P2 LDG.E.U8 R122, desc[UR18][R112.64] ;  /* 0x00000012707a2981 */ /* 0x0000e2000c1e1100 */
[----:B------:R-:W-:Y:S02]  /*7940*/  ISETP.GT.AND P3, PT, R106, 0x4, PT ;  /* 0x000000046a00780c */ /* 0x000fe40003f64270 */
[----:B------:R-:W-:Y:S01]  /*7950*/  PRMT R109, RZ, 0x7610, R109 ;  /* 0x00007610ff6d7816 */ /* 0x000fe2000000006d */
[----:B------:R-:W-:Y:S01]  /*7960*/  IMAD.X R111, R114, 0x1, R118, P4 ;  /* 0x00000001726f7824 */ /* 0x000fe200020e0676 */
[----:B------:R-:W-:Y:S02]  /*7970*/  SHF.R.S32.HI R124, RZ, 0x1f, R237 ;  /* 0x0000001fff7c7819 */ /* 0x000fe400000114ed */
[----:B------:R-:W-:Y:S02]  /*7980*/  IADD3 R114, P2, PT, R237, R117, RZ ;  /* 0x00000075ed727210 */ /* 0x000fe40007f5e0ff */
[----:B------:R-:W-:Y:S01]  /*7990*/  ISETP.GT.AND P4, PT, R106, 0x5, PT ;  /* 0x000000056a00780c */ /* 0x000fe20003f84270 */
[----:B------:R1:W4:Y:S01]  /*79a0*/  @P5 LDG.E.U8 R109, desc[UR18][R110.64] ;  /* 0x000000126e6d5981 */ /* 0x000322000c1e1100 */
[----:B0-----:R-:W-:Y:S01]  /*79b0*/  PRMT R112, RZ, 0x7610, R112 ;  /* 0x00007610ff707816 */ /* 0x001fe20000000070 */
[----:B------:R-:W-:Y:S01]  /*79c0*/  IMAD.X R115, R124, 0x1, R118, P2 ;  /* 0x000000017c737824 */ /* 0x000fe200010e0676 */
[----:B------:R-:W-:-:S02]  /*79d0*/  SHF.R.S32.HI R124, RZ, 0x1f, R236 ;  /* 0x0000001fff7c7819 */ /* 0x000fc400000114ec */
[----:B------:R-:W-:Y:S02]  /*79e0*/  ISETP.GT.AND P2, PT, R106, 0x6, PT ;  /* 0x000000066a00780c */ /* 0x000fe40003f44270 */
[----:B------:R-:W-:Y:S01]  /*79f0*/  PRMT R202, RZ, 0x7610, R202 ;  /* 0x00007610ffca7816 */ /* 0x000fe200000000ca */
[----:B------:R0:W5:Y:S01]  /*7a00*/  @P3 LDG.E.U8 R112, desc[UR18][R114.64] ;  /* 0x0000001272703981 */ /* 0x000162000c1e1100 */
[----:B-1----:R-:W-:-:S05]  /*7a10*/  IADD3 R110, P5, PT, R236, R117, RZ ;  /* 0x00000075ec6e7210 */ /* 0x002fca0007fbe0ff */
[--C-:B------:R-:W-:Y:S01]  /*7a20*/  IMAD.X R111, R124, 0x1, R118.reuse, P5 ;  /* 0x000000017c6f7824 */ /* 0x100fe200028e0676 */
[----:B------:R-:W-:Y:S02]  /*7a30*/  SHF.R.S32.HI R124, RZ, 0x1f, R235 ;  /* 0x0000001fff7c7819 */ /* 0x000fe400000114eb */
[----:B0-----:R-:W-:Y:S02]  /*7a40*/  IADD3 R114, P6, PT, R235, R117, RZ ;  /* 0x00000075eb727210 */ /* 0x001fe40007fde0ff */
[----:B------:R-:W-:Y:S01]  /*7a50*/  ISETP.GT.AND P3, PT, R106, 0x7, PT ;  /* 0x000000076a00780c */ /* 0x000fe20003f64270 */
[----:B------:R0:W2:Y:S01]  /*7a60*/  @P4 LDG.E.U8 R202, desc[UR18][R110.64] ;  /* 0x000000126eca4981 */ /* 0x0000a2000c1e1100 */
[----:B------:R-:W-:Y:S01]  /*7a70*/  PRMT R203, RZ, 0x7610, R203 ;  /* 0x00007610ffcb7816 */ /* 0x000fe200000000cb */
[----:B------:R-:W-:Y:S01]  /*7a80*/  IMAD.X R115, R124, 0x1, R118, P6 ;  /* 0x000000017c737824 */ /* 0x000fe200030e0676 */
[----:B------:R-:W-:Y:S02]  /*7a90*/  SHF.R.S32.HI R124, RZ, 0x1f, R234 ;  /* 0x0000001fff7c7819 */ /* 0x000fe400000114ea */
[----:B------:R-:W-:-:S02]  /*7aa0*/  PRMT R205, RZ, 0x7610, R205 ;  /* 0x00007610ffcd7816 */ /* 0x000fc400000000cd */
[----:B------:R1:W2:Y:S01]  /*7ab0*/  @P2 LDG.E.U8 R203, desc[UR18][R114.64] ;  /* 0x0000001272cb2981 */ /* 0x0002a2000c1e1100 */
[----:B0-----:R-:W-:Y:S02]  /*7ac0*/  IADD3 R110, P5, PT, R234, R117, RZ ;  /* 0x00000075ea6e7210 */ /* 0x001fe40007fbe0ff */
[----:B------:R-:W-:-:S03]  /*7ad0*/  ISETP.GT.AND P4, PT, R106, 0x8, PT ;  /* 0x000000086a00780c */ /* 0x000fc60003f84270 */
[--C-:B------:R-:W-:Y:S01]  /*7ae0*/  IMAD.X R111, R124, 0x1, R118.reuse, P5 ;  /* 0x000000017c6f7824 */ /* 0x100fe200028e0676 */
[----:B------:R-:W-:Y:S02]  /*7af0*/  SHF.R.S32.HI R124, RZ, 0x1f, R233 ;  /* 0x0000001fff7c7819 */ /* 0x000fe400000114e9 */
[----:B-1----:R-:W-:Y:S02]  /*7b00*/  IADD3 R114, P6, PT, R233, R117, RZ ;  /* 0x00000075e9727210 */ /* 0x002fe40007fde0ff */
[----:B------:R0:W2:Y:S03]  /*7b10*/  @P3 LDG.E.U8 R205, desc[UR18][R110.64] ;  /* 0x000000126ecd3981 */ /* 0x0000a6000c1e1100 */
[----:B------:R-:W-:Y:S01]  /*7b20*/  IMAD.X R115, R124, 0x1, R118, P6 ;  /* 0x000000017c737824 */ /* 0x000fe200030e0676 */
[----:B------:R-:W-:Y:S02]  /*7b30*/  SHF.R.S32.HI R124, RZ, 0x1f, R232 ;  /* 0x0000001fff7c7819 */ /* 0x000fe400000114e8 */
[----:B------:R-:W-:-:S02]  /*7b40*/  ISETP.GT.AND P2, PT, R106, 0x9, PT ;  /* 0x000000096a00780c */ /* 0x000fc40003f44270 */
[-C--:B0-----:R-:W-:Y:S02]  /*7b50*/  IADD3 R110, P5, PT, R232, R117.reuse, RZ ;  /* 0x00000075e86e7210 */ /* 0x081fe40007fbe0ff */
[----:B------:R-:W-:Y:S02]  /*7b60*/  PRMT R148, RZ, 0x7610, R148 ;  /* 0x00007610ff947816 */ /* 0x000fe40000000094 */
[----:B------:R-:W-:Y:S01]  /*7b70*/  ISETP.GT.AND P3, PT, R106, 0xa, PT ;  /* 0x0000000a6a00780c */ /* 0x000fe20003f64270 */
[----:B------:R-:W-:Y:S01]  /*7b80*/  IMAD.X R111, R124, 0x1, R118, P5 ;  /* 0x000000017c6f7824 */ /* 0x000fe200028e0676 */
[----:B------:R-:W-:Y:S02]  /*7b90*/  SHF.R.S32.HI R126, RZ, 0x1f, R231 ;  /* 0x0000001fff7e7819 */ /* 0x000fe400000114e7 */
[----:B------:R-:W-:Y:S01]  /*7ba0*/  IADD3 R124, P6, PT, R231, R117, RZ ;  /* 0x00000075e77c7210 */ /* 0x000fe20007fde0ff */
[----:B------:R0:W2:Y:S01]  /*7bb0*/  @P4 LDG.E.U8 R148, desc[UR18][R114.64] ;  /* 0x0000001272944981 */ /* 0x0000a2000c1e1100 */
[----:B------:R-:W-:-:S02]  /*7bc0*/  PRMT R130, RZ, 0x7610, R130 ;  /* 0x00007610ff827816 */ /* 0x000fc40000000082 */
[----:B------:R-:W-:Y:S01]  /*7bd0*/  ISETP.GT.AND P4, PT, R106, 0xb, PT ;  /* 0x0000000b6a00780c */ /* 0x000fe20003f84270 */
[----:B------:R-:W-:Y:S01]  /*7be0*/  IMAD.X R125, R126, 0x1, R118, P6 ;  /* 0x000000017e7d7824 */ /* 0x000fe200030e0676 */
[----:B------:R-:W-:Y:S02]  /*7bf0*/  PRMT R121, RZ, 0x7610, R121 ;  /* 0x00007610ff797816 */ /* 0x000fe40000000079 */
[----:B------:R-:W-:Y:S01]  /*7c00*/  SHF.R.S32.HI R126, RZ, 0x1f, R230 ;  /* 0x0000001fff7e7819 */ /* 0x000fe200000114e6 */
[----:B------:R1:W2:Y:S01]  /*7c10*/  @P2 LDG.E.U8 R130, desc[UR18][R110.64] ;  /* 0x000000126e822981 */ /* 0x0002a2000c1e1100 */
[----:B0-----:R-:W-:Y:S02]  /*7c20*/  IADD3 R114, P5, PT, R230, R117, RZ ;  /* 0x00000075e6727210 */ /* 0x001fe40007fbe0ff */
[----:B------:R-:W-:Y:S01]  /*7c30*/  ISETP.GT.AND P2, PT, R106, 0xc, PT ;  /* 0x0000000c6a00780c */ /* 0x000fe20003f44270 */
[----:B------:R0:W2:Y:S02]  /*7c40*/  @P3 LDG.E.U8 R121, desc[UR18][R124.64] ;  /* 0x000000127c793981 */ /* 0x0000a4000c1e1100 */
[----:B------:R-:W-:Y:S01]  /*7c50*/  IMAD.X R115, R126, 0x1, R118, P5 ;  /* 0x000000017e737824 */ /* 0x000fe200028e0676 */
[----:B------:R-:W-:-:S02]  /*7c60*/  SHF.R.S32.HI R126, RZ, 0x1f, R229 ;  /* 0x0000001fff7e7819 */ /* 0x000fc400000114e5 */
[----:B-1----:R-:W-:Y:S02]  /*7c70*/  PRMT R110, RZ, 0x7610, R110 ;  /* 0x00007610ff6e7816 */ /* 0x002fe4000000006e */
[----:B0-----:R-:W-:-:S04]  /*7c80*/  IADD3 R124, P6, PT, R229, R117, RZ ;  /* 0x00000075e57c7210 */ /* 0x001fc80007fde0ff */
[----:B------:R0:W2:Y:S01]  /*7c90*/  @P4 LDG.E.U8 R110, desc[UR18][R114.64] ;  /* 0x00000012726e4981 */ /* 0x0000a2000c1e1100 */
[----:B------:R-:W-:Y:S02]  /*7ca0*/  ISETP.GT.AND P3, PT, R106, 0xd, PT ;  /* 0x0000000d6a00780c */ /* 0x000fe40003f64270 */
[----:B------:R-:W-:Y:S01]  /*7cb0*/  PRMT R113, RZ, 0x7610, R113 ;  /* 0x00007610ff717816 */ /* 0x000fe20000000071 */
[----:B------:R-:W-:Y:S01]  /*7cc0*/  IMAD.X R125, R126, 0x1, R118, P6 ;  /* 0x000000017e7d7824 */ /* 0x000fe200030e0676 */
[----:B------:R-:W-:Y:S02]  /*7cd0*/  SHF.R.S32.HI R126, RZ, 0x1f, R228 ;  /* 0x0000001fff7e7819 */ /* 0x000fe400000114e4 */
[----:B0-----:R-:W-:Y:S02]  /*7ce0*/  IADD3 R114, P5, PT, R228, R117, RZ ;  /* 0x00000075e4727210 */ /* 0x001fe40007fbe0ff */
[----:B------:R0:W2:Y:S01]  /*7cf0*/  @P2 LDG.E.U8 R113, desc[UR18][R124.64] ;  /* 0x000000127c712981 */ /* 0x0000a2000c1e1100 */
[----:B------:R-:W-:-:S02]  /*7d00*/  ISETP.GT.AND P4, PT, R106, 0xe, PT ;  /* 0x0000000e6a00780c */ /* 0x000fc40003f84270 */
[----:B------:R-:W-:Y:S01]  /*7d10*/  PRMT R165, RZ, 0x7610, R165 ;  /* 0x00007610ffa57816 */ /* 0x000fe200000000a5 */
[--C-:B------:R-:W-:Y:S01]  /*7d20*/  IMAD.X R115, R126, 0x1, R118.reuse, P5 ;  /* 0x000000017e737824 */ /* 0x100fe200028e0676 */
[----:B------:R-:W-:Y:S02]  /*7d30*/  SHF.R.S32.HI R126, RZ, 0x1f, R227 ;  /* 0x0000001fff7e7819 */ /* 0x000fe400000114e3 */
[----:B0-----:R-:W-:Y:S02]  /*7d40*/  IADD3 R124, P6, PT, R227, R117, RZ ;  /* 0x00000075e37c7210 */ /* 0x001fe40007fde0ff */
[----:B------:R0:W2:Y:S01]  /*7d50*/  @P3 LDG.E.U8 R165, desc[UR18][R114.64] ;  /* 0x0000001272a53981 */ /* 0x0000a2000c1e1100 */
[----:B------:R-:W-:Y:S02]  /*7d60*/  ISETP.GT.AND P2, PT, R106, 0xf, PT ;  /* 0x0000000f6a00780c */ /* 0x000fe40003f44270 */
[----:B------:R-:W-:Y:S01]  /*7d70*/  PRMT R173, RZ, 0x7610, R173 ;  /* 0x00007610ffad7816 */ /* 0x000fe200000000ad */
[----:B------:R-:W-:Y:S01]  /*7d80*/  IMAD.X R125, R126, 0x1, R118, P6 ;  /* 0x000000017e7d7824 */ /* 0x000fe200030e0676 */
[----:B------:R-:W-:-:S02]  /*7d90*/  SHF.R.S32.HI R126, RZ, 0x1f, R226 ;  /* 0x0000001fff7e7819 */ /* 0x000fc400000114e2 */
[-C--:B0-----:R-:W-:Y:S02]  /*7da0*/  IADD3 R114, P5, PT, R226, R117.reuse, RZ ;  /* 0x00000075e2727210 */ /* 0x081fe40007fbe0ff */
        /* <DEDUP_REMOVED lines=9> */
[----:B------:R-:W-:Y:S01]  /*7e40*/  IMAD.X R125, R126, 0x1, R118, P6 ;  /* 0x000000017e7d7824 */ /* 0x000fe200030e0676 */
[----:B------:R-:W-:Y:S02]  /*7e50*/  SHF.R.S32.HI R126, RZ, 0x1f, R224 ;  /* 0x0000001fff7e7819 */ /* 0x000fe400000114e0 */
[----:B0-----:R-:W-:Y:S02]  /*7e60*/  IADD3 R114, P5, PT, R224, R117, RZ ;  /* 0x00000075e0727210 */ /* 0x001fe40007fbe0ff */
[----:B------:R0:W2:Y:S01]  /*7e70*/  @P3 LDG.E.U8 R145, desc[UR18][R124.64] ;  /* 0x000000127c913981 */ /* 0x0000a2000c1e1100 */
[----:B------:R-:W-:Y:S02]  /*7e80*/  PRMT R123, RZ, 0x7610, R123 ;  /* 0x00007610ff7b7816 */ /* 0x000fe4000000007b */
[----:B------:R-:W-:Y:S01]  /*7e90*/  IMAD.X R115, R126, 0x1, R118, P5 ;  /* 0x000000017e737824 */ /* 0x000fe200028e0676 */
[----:B------:R-:W-:-:S02]  /*7ea0*/  SHF.R.S32.HI R126, RZ, 0x1f, R223 ;  /* 0x0000001fff7e7819 */ /* 0x000fc400000114df */
[C---:B------:R-:W-:Y:S02]  /*7eb0*/  ISETP.GT.AND P2, PT, R106.reuse, 0x12, PT ;  /* 0x000000126a00780c */ /* 0x040fe40003f44270 */
[----:B------:R1:W2:Y:S01]  /*7ec0*/  @P4 LDG.E.U8 R123, desc[UR18][R114.64] ;  /* 0x00000012727b4981 */ /* 0x0002a2000c1e1100 */
[----:B0-----:R-:W-:Y:S02]  /*7ed0*/  IADD3 R124, P6, PT, R223, R117, RZ ;  /* 0x00000075df7c7210 */ /* 0x001fe40007fde0ff */
[----:B------:R-:W-:-:S03]  /*7ee0*/  ISETP.GT.AND P3, PT, R106, 0x13, PT ;  /* 0x000000136a00780c */ /* 0x000fc60003f64270 */
[----:B------:R-:W-:Y:S01]  /*7ef0*/  IMAD.X R125, R126, 0x1, R118, P6 ;  /* 0x000000017e7d7824 */ /* 0x000fe200030e0676 */
[----:B------:R-:W-:Y:S02]  /*7f00*/  SHF.R.S32.HI R126, RZ, 0x1f, R222 ;  /* 0x0000001fff7e7819 */ /* 0x000fe400000114de */
[-C--:B-1----:R-:W-:Y:S02]  /*7f10*/  IADD3 R114, P5, PT, R222, R117.reuse, RZ ;  /* 0x00000075de727210 */ /* 0x082fe40007fbe0ff */
[----:B------:R-:W-:Y:S02]  /*7f20*/  PRMT R120, RZ, 0x7610, R120 ;  /* 0x00007610ff787816 */ /* 0x000fe40000000078 */
[----:B------:R-:W-:Y:S01]  /*7f30*/  SHF.R.S32.HI R128, RZ, 0x1f, R221 ;  /* 0x0000001fff807819 */ /* 0x000fe200000114dd */
[----:B------:R-:W-:Y:S01]  /*7f40*/  IMAD.X R115, R126, 0x1, R118, P5 ;  /* 0x000000017e737824 */ /* 0x000fe200028e0676 */
[----:B------:R-:W-:Y:S02]  /*7f50*/  IADD3 R126, P6, PT, R221, R117, RZ ;  /* 0x00000075dd7e7210 */ /* 0x000fe40007fde0ff */
[----:B------:R0:W2:Y:S01]  /*7f60*/  @P2 LDG.E.U8 R120, desc[UR18][R124.64] ;  /* 0x000000127c782981 */ /* 0x0000a2000c1e1100 */
[----:B------:R-:W-:-:S02]  /*7f70*/  PRMT R111, RZ, 0x7610, R111 ;  /* 0x00007610ff6f7816 */ /* 0x000fc4000000006f */
[----:B------:R-:W-:Y:S01]  /*7f80*/  ISETP.GT.AND P2, PT, R106, 0x15, PT ;  /* 0x000000156a00780c */ /* 0x000fe20003f44270 */
[----:B------:R-:W-:Y:S01]  /*7f90*/  IMAD.X R127, R128, 0x1, R118, P6 ;  /* 0x00000001807f7824 */ /* 0x000fe200030e0676 */
[----:B------:R-:W-:Y:S02]  /*7fa0*/  ISETP.GT.AND P4, PT, R106, 0x14, PT ;  /* 0x000000146a00780c */ /* 0x000fe40003f84270 */
[----:B------:R-:W-:Y:S01]  /*7fb0*/  SHF.R.S32.HI R128, RZ, 0x1f, R220 ;  /* 0x0000001fff807819 */ /* 0x000fe200000114dc */
[----:B------:R1:W2:Y:S01]  /*7fc0*/  @P3 LDG.E.U8 R111, desc[UR18][R114.64] ;  /* 0x00000012726f3981 */ /* 0x0002a2000c1e1100 */
[----:B0-----:R-:W-:-:S05]  /*7fd0*/  IADD3 R124, P5, PT, R220, R117, RZ ;  /* 0x00000075dc7c7210 */ /* 0x001fca0007fbe0ff */
[----:B------:R-:W-:Y:S01]  /*7fe0*/  IMAD.X R125, R128, 0x1, R118, P5 ;  /* 0x00000001807d7824 */ /* 0x000fe200028e0676 */
[----:B-1----:R-:W-:Y:S02]  /*7ff0*/  PRMT R115, RZ, 0x7610, R115 ;  /* 0x00007610ff737816 */ /* 0x002fe40000000073 */
[----:B------:R-:W-:Y:S02]  /*8000*/  PRMT R114, RZ, 0x7610, R114 ;  /* 0x00007610ff727816 */ /* 0x000fe40000000072 */
[----:B------:R-:W-:Y:S02]  /*8010*/  IADD3 R128, P5, PT, R218, R117, RZ ;  /* 0x00000075da807210 */ /* 0x000fe40007fbe0ff */
[----:B------:R0:W2:Y:S01]  /*8020*/  @P2 LDG.E.U8 R115, desc[UR18][R124.64] ;  /* 0x000000127c732981 */ /* 0x0000a2000c1e1100 */
[----:B------:R-:W-:-:S03]  /*8030*/  ISETP.GT.AND P2, PT, R106, 0x18, PT ;  /* 0x000000186a00780c */ /* 0x000fc60003f44270 */
[----:B------:R1:W2:Y:S01]  /*8040*/  @P4 LDG.E.U8 R114, desc[UR18][R126.64] ;  /* 0x000000127e724981 */ /* 0x0002a2000c1e1100 */
[----:B------:R-:W-:Y:S02]  /*8050*/  ISETP.GT.AND P4, PT, R106, 0x17, PT ;  /* 0x000000176a00780c */ /* 0x000fe40003f84270 */
[----:B0-----:R-:W-:-:S05]  /*8060*/  SHF.R.S32.HI R125, RZ, 0x1f, R218 ;  /* 0x0000001fff7d7819 */ /* 0x001fca00000114da */
[--C-:B------:R-:W-:Y:S01]  /*8070*/  IMAD.X R129, R125, 0x1, R118.reuse, P5 ;  /* 0x000000017d817824 */ /* 0x100fe200028e0676 */
[-C--:B------:R-:W-:Y:S02]  /*8080*/  IADD3 R124, P5, PT, R217, R117.reuse, RZ ;  /* 0x00000075d97c7210 */ /* 0x080fe40007fbe0ff */
[----:B------:R-:W-:Y:S02]  /*8090*/  SHF.R.S32.HI R125, RZ, 0x1f, R217 ;  /* 0x0000001fff7d7819 */ /* 0x000fe400000114d9 */
[----:B------:R-:W-:Y:S02]  /*80a0*/  PRMT R161, RZ, 0x7610, R161 ;  /* 0x00007610ffa17816 */ /* 0x000fe400000000a1 */
[----:B------:R-:W-:Y:S01]  /*80b0*/  PRMT R155, RZ, 0x7610, R155 ;  /* 0x00007610ff9b7816 */ /* 0x000fe2000000009b */
[----:B------:R-:W-:Y:S01]  /*80c0*/  IMAD.X R125, R125, 0x1, R118, P5 ;  /* 0x000000017d7d7824 */ /* 0x000fe200028e0676 */
[----:B------:R-:W-:Y:S02]  /*80d0*/  ISETP.GT.AND P3, PT, R106, 0x16, PT ;  /* 0x000000166a00780c */ /* 0x000fe40003f64270 */
[----:B------:R0:W2:Y:S04]  /*80e0*/  @P4 LDG.E.U8 R161, desc[UR18][R128.64] ;  /* 0x0000001280a14981 */ /* 0x0000a8000c1e1100 */
[----:B------:R0:W2:Y:S01]  /*80f0*/  @P2 LDG.E.U8 R155, desc[UR18][R124.64] ;  /* 0x000000127c9b2981 */ /* 0x0000a2000c1e1100 */
[----:B-1----:R-:W-:-:S02]  /*8100*/  IADD3 R126, P6, PT, R219, R117, RZ ;  /* 0x00000075db7e7210 */ /* 0x002fc40007fde0ff */
[----:B------:R-:W-:Y:S02]  /*8110*/  SHF.R.S32.HI R127, RZ, 0x1f, R219 ;  /* 0x0000001fff7f7819 */ /* 0x000fe400000114db */
[----:B0-----:R-:W-:Y:S02]  /*8120*/  SHF.R.S32.HI R129, RZ, 0x1f, R215 ;  /* 0x0000001fff817819 */ /* 0x001fe400000114d7 */
[----:B------:R-:W-:Y:S02]  /*8130*/  IADD3 R124, P2, PT, R215, R117, RZ ;  /* 0x00000075d77c7210 */ /* 0x000fe40007f5e0ff */
[----:B------:R-:W-:-:S03]  /*8140*/  ISETP.GT.AND P5, PT, R106, 0x1a, PT ;  /* 0x0000001a6a00780c */ /* 0x000fc60003fa4270 */
[--C-:B------:R-:W-:Y:S01]  /*8150*/  IMAD.X R125, R129, 0x1, R118.reuse, P2 ;  /* 0x00000001817d7824 */ /* 0x100fe200010e0676 */
[----:B------:R-:W-:Y:S01]  /*8160*/  ISETP.GT.AND P2, PT, R106, RZ, PT ;  /* 0x000000ff6a00720c */ /* 0x000fe20003f44270 */
[----:B------:R-:W-:Y:S01]  /*8170*/  IMAD.X R127, R127, 0x1, R118, P6 ;  /* 0x000000017f7f7824 */ /* 0x000fe200030e0676 */
[----:B------:R-:W-:Y:S02]  /*8180*/  PRMT R157, RZ, 0x7610, R157 ;  /* 0x00007610ff9d7816 */ /* 0x000fe4000000009d */
[----:B------:R-:W-:Y:S02]  /*8190*/  PRMT R131, RZ, 0x7610, R131 ;  /* 0x00007610ff837816 */ /* 0x000fe40000000083 */
[----:B------:R-:W-:Y:S02]  /*81a0*/  SHF.R.S32.HI R128, RZ, 0x1f, R216 ;  /* 0x0000001fff807819 */ /* 0x000fe400000114d8 */
[----:B------:R0:W2:Y:S01]  /*81b0*/  @P3 LDG.E.U8 R157, desc[UR18][R126.64] ;  /* 0x000000127e9d3981 */ /* 0x0000a2000c1e1100 */
[----:B------:R-:W-:-:S03]  /*81c0*/  PRMT R169, RZ, 0x7610, R169 ;  /* 0x00007610ffa97816 */ /* 0x000fc600000000a9 */
[----:B------:R1:W2:Y:S01]  /*81d0*/  @P5 LDG.E.U8 R131, desc[UR18][R124.64] ;  /* 0x000000127c835981 */ /* 0x0002a2000c1e1100 */
[----:B0-----:R-:W-:Y:S01]  /*81e0*/  IADD3 R126, P3, PT, R216, R117, RZ ;  /* 0x00000075d87e7210 */ /* 0x001fe20007f7e0ff */
[----:B-1----:R-:W-:-:S04]  /*81f0*/  @P2 IMAD.MOV.U32 R124, RZ, RZ, R117 ;  /* 0x000000ffff7c2224 */ /* 0x002fc800078e0075 */
[--C-:B------:R-:W-:Y:S01]  /*8200*/  IMAD.X R127, R128, 0x1, R118.reuse, P3 ;  /* 0x00000001807f7824 */ /* 0x100fe200018e0676 */
[----:B------:R-:W-:Y:S01]  /*8210*/  ISETP.GT.AND P3, PT, R106, 0x1b, PT ;  /* 0x0000001b6a00780c */ /* 0x000fe20003f64270 */
[----:B------:R-:W-:Y:S01]  /*8220*/  @P2 IMAD.MOV.U32 R125, RZ, RZ, R118 ;  /* 0x000000ffff7d2224 */ /* 0x000fe200078e0076 */
[----:B------:R-:W-:Y:S02]  /*8230*/  IADD3 R128, P6, PT, R214, R117, RZ ;  /* 0x00000075d6807210 */ /* 0x000fe40007fde0ff */
[----:B------:R-:W-:Y:S02]  /*8240*/  SHF.R.S32.HI R129, RZ, 0x1f, R214 ;  /* 0x0000001fff817819 */ /* 0x000fe400000114d6 */
[----:B------:R0:W2:Y:S01]  /*8250*/  @P2 LDG.E.U8 R169, desc[UR18][R124.64] ;  /* 0x000000127ca92981 */ /* 0x0000a2000c1e1100 */
[----:B------:R-:W-:Y:S02]  /*8260*/  PRMT R132, RZ, 0x7610, R132 ;  /* 0x00007610ff847816 */ /* 0x000fe40000000084 */
[----:B------:R-:W-:-:S05]  /*8270*/  IMAD.X R129, R129, 0x1, R118, P6 ;  /* 0x0000000181817824 */ /* 0x000fca00030e0676 */
[----:B------:R1:W2:Y:S01]  /*8280*/  @P3 LDG.E.U8 R132, desc[UR18][R128.64] ;  /* 0x0000001280843981 */ /* 0x0002a2000c1e1100 */
[----:B------:R-:W-:Y:S02]  /*8290*/  ISETP.GT.AND P3, PT, R106, 0x1d, PT ;  /* 0x0000001d6a00780c */ /* 0x000fe40003f64270 */
[----:B0-----:R-:W-:-:S05]  /*82a0*/  IADD3 R124, P5, PT, R212, R117, RZ ;  /* 0x00000075d47c7210 */ /* 0x001fca0007fbe0ff */
[----:B------:R-:W-:Y:S01]  /*82b0*/  IMAD.X R125, R251, 0x1, R118, P5 ;  /* 0x00000001fb7d7824 */ /* 0x000fe200028e0676 */
[----:B-1----:R-:W-:Y:S02]  /*82c0*/  PRMT R129, RZ, 0x7610, R129 ;  /* 0x00007610ff817816 */ /* 0x002fe40000000081 */
[----:B------:R-:W-:-:S04]  /*82d0*/  ISETP.GT.AND P4, PT, R106, 0x19, PT ;  /* 0x000000196a00780c */ /* 0x000fc80003f84270 */
[----:B------:R0:W2:Y:S01]  /*82e0*/  @P3 LDG.E.U8 R129, desc[UR18][R124.64] ;  /* 0x000000127c813981 */ /* 0x0000a2000c1e1100 */
[----:B------:R-:W-:-:S08]  /*82f0*/  PRMT R152, RZ, 0x7610, R152 ;  /* 0x00007610ff987816 */ /* 0x000fd00000000098 */
[----:B------:R1:W2:Y:S01]  /*8300*/  @P4 LDG.E.U8 R152, desc[UR18][R126.64] ;  /* 0x000000127e984981 */ /* 0x0002a2000c1e1100 */
[----:B0-----:R-:W0:Y:S01]  /*8310*/  S2R R125, SR_TID.X ;  /* 0x00000000007d7919 */ /* 0x001e220000002100 */
[----:B------:R-:W-:Y:S02]  /*8320*/  ISETP.GT.AND P4, PT, R106, 0x1c, PT ;  /* 0x0000001c6a00780c */ /* 0x000fe40003f84270 */
[----:B-1----:R-:W-:Y:S02]  /*8330*/  IADD3 R126, P6, PT, R213, R117, RZ ;  /* 0x00000075d57e7210 */ /* 0x002fe40007fde0ff */
[----:B------:R-:W-:-:S03]  /*8340*/  PRMT R128, RZ, 0x7610, R128 ;  /* 0x00007610ff807816 */ /* 0x000fc60000000080 */
[----:B------:R-:W-:Y:S01]  /*8350*/  IMAD.X R127, R252, 0x1, R118, P6 ;  /* 0x00000001fc7f7824 */ /* 0x000fe200030e0676 */
[----:B------:R-:W-:-:S05]  /*8360*/  ISETP.GT.AND P2, PT, R106, 0x1e, PT ;  /* 0x0000001e6a00780c */ /* 0x000fca0003f44270 */
[----:B------:R1:W2:Y:S01]  /*8370*/  @P4 LDG.E.U8 R128, desc[UR18][R126.64] ;  /* 0x000000127e804981 */ /* 0x0002a2000c1e1100 */
[----:B------:R-:W-:Y:S02]  /*8380*/  ISETP.GT.AND P4, PT, R106, 0x1f, PT ;  /* 0x0000001f6a00780c */ /* 0x000fe40003f84270 */
[-C--:B------:R-:W-:Y:S02]  /*8390*/  IADD3 R124, P5, PT, R209, R117.reuse, RZ ;  /* 0x00000075d17c7210 */ /* 0x080fe40007fbe0ff */
[----:B------:R-:W-:Y:S02]  /*83a0*/  PRMT R133, RZ, 0x7610, R133 ;  /* 0x00007610ff857816 */ /* 0x000fe40000000085 */
[----:B-1----:R-:W-:Y:S02]  /*83b0*/  IADD3 R126, P6, PT, R210, R117, RZ ;  /* 0x00000075d27e7210 */ /* 0x002fe40007fde0ff */
[----:B------:R-:W-:Y:S02]  /*83c0*/  PRMT R134, RZ, 0x7610, R134 ;  /* 0x00007610ff867816 */ /* 0x000fe40000000086 */
[----:B0-----:R-:W-:Y:S01]  /*83d0*/  LOP3.LUT R125, R125, 0x1f, RZ, 0xc0, !PT ;  /* 0x0000001f7d7d7812 */ /* 0x001fe200078ec0ff */
[----:B------:R-:W-:-:S03]  /*83e0*/  IMAD.X R127, R250, 0x1, R118, P6 ;  /* 0x00000001fa7f7824 */ /* 0x000fc600030e0676 */
[----:B------:R-:W-:Y:S01]  /*83f0*/  ISETP.GE.AND P3, PT, R125, R106, PT ;  /* 0x0000006a7d00720c */ /* 0x000fe20003f66270 */
[----:B------:R-:W-:Y:S01]  /*8400*/  IMAD.X R125, R249, 0x1, R118, P5 ;  /* 0x00000001f97d7824 */ /* 0x000fe200028e0676 */
[----:B------:R0:W2:Y:S04]  /*8410*/  @P2 LDG.E.U8 R133, desc[UR18][R126.64] ;  /* 0x000000127e852981 */ /* 0x0000a8000c1e1100 */
[----:B------:R1:W2:Y:S01]  /*8420*/  @P4 LDG.E.U8 R134, desc[UR18][R124.64] ;  /* 0x000000127c864981 */ /* 0x0002a2000c1e1100 */
[----:B------:R-:W-:Y:S01]  /*8430*/  BAR.SYNC.DEFER_BLOCKING 0x0 ;  /* 0x0000000000007b1d */ /* 0x000fe20000010000 */
[C---:B------:R-:W-:Y:S02]  /*8440*/  IADD3 R201, P5, PT, R119.reuse, R201, RZ ;  /* 0x000000c977c97210 */ /* 0x040fe40007fbe0ff */
[----:B------:R-:W-:-:S03]  /*8450*/  IADD3 R107, P2, PT, R119, R107, RZ ;  /* 0x0000006b776b7210 */ /* 0x000fc60007f5e0ff */
[C---:B------:R-:W-:Y:S01]  /*8460*/  IMAD.X R200, R207.reuse, 0x1, R200, P5 ;  /* 0x00000001cfc87824 */ /* 0x040fe200028e06c8 */
[----:B0-----:R-:W-:Y:S01]  /*8470*/  PRMT R126, RZ, 0x7610, R126 ;  /* 0x00007610ff7e7816 */ /* 0x001fe2000000007e */
[----:B-1----:R-:W-:Y:S02]  /*8480*/  @!P3 IMAD.MOV.U32 R124, RZ, RZ, R201 ;  /* 0x000000ffff7cb224 */ /* 0x002fe400078e00c9 */
[----:B------:R-:W-:Y:S02]  /*8490*/  @!P3 IMAD.MOV.U32 R125, RZ, RZ, R200 ;  /* 0x000000ffff7db224 */ /* 0x000fe400078e00c8 */
[----:B------:R-:W-:Y:S01]  /*84a0*/  IMAD.X R108, R207, 0x1, R108, P2 ;  /* 0x00000001cf6c7824 */ /* 0x000fe200010e066c */
[C---:B------:R-:W-:Y:S02]  /*84b0*/  IADD3 R105, P2, PT, R119.reuse, R105, RZ ;  /* 0x0000006977697210 */ /* 0x040fe40007f5e0ff */
[----:B------:R-:W-:Y:S02]  /*84c0*/  PRMT R127, RZ, 0x7610, R127 ;  /* 0x00007610ff7f7816 */ /* 0x000fe4000000007f */
[----:B------:R-:W-:Y:S01]  /*84d0*/  IADD3 R104, P4, PT, R119, R104, RZ ;  /* 0x0000006877687210 */ /* 0x000fe20007f9e0ff */
[----:B------:R-:W-:Y:S01]  /*84e0*/  IMAD.X R103, R207, 0x1, R103, P2 ;  /* 0x00000001cf677824 */ /* 0x000fe200010e0667 */
[----:B------:R0:W2:Y:S01]  /*84f0*/  @!P3 LDG.E.U8 R126, desc[UR18][R124.64] ;  /* 0x000000127c7eb981 */ /* 0x0000a2000c1e1100 */
[----:B------:R-:W-:-:S02]  /*8500*/  PRMT R136, RZ, 0x7610, R136 ;  /* 0x00007610ff887816 */ /* 0x000fc40000000088 */
[----:B------:R-:W-:Y:S02]  /*8510*/  IMAD.X R101, R207, 0x1, R101, P4 ;  /* 0x00000001cf657824 */ /* 0x000fe400020e0665 */
[----:B0-----:R-:W-:Y:S02]  /*8520*/  @!P3 IMAD.MOV.U32 R124, RZ, RZ, R107 ;  /* 0x000000ffff7cb224 */ /* 0x001fe400078e006b */
[----:B------:R-:W-:Y:S01]  /*8530*/  @!P3 IMAD.MOV.U32 R125, RZ, RZ, R108 ;  /* 0x000000ffff7db224 */ /* 0x000fe200078e006c */
[----:B------:R-:W-:-:S04]  /*8540*/  IADD3 R102, P2, PT, R119, R102, RZ ;  /* 0x0000006677667210 */ /* 0x000fc80007f5e0ff */
[----:B------:R0:W2:Y:S01]  /*8550*/  @!P3 LDG.E.U8 R127, desc[UR18][R124.64] ;  /* 0x000000127c7fb981 */ /* 0x0000a2000c1e1100 */
[----:B------:R-:W-:Y:S01]  /*8560*/  PRMT R135, RZ, 0x7610, R135 ;  /* 0x00007610ff877816 */ /* 0x000fe20000000087 */
        /* <DEDUP_REMOVED lines=94> */
[----:B------:R0:W3:Y:S01]  /*8b50*/  @!P3 LDG.E.U8 R159, desc[UR18][R124.64] ;  /* 0x000000127c9fb981 */ /* 0x0000e2000c1e1100 */
        /* <DEDUP_REMOVED lines=53> */
[----:B------:R0:W4:Y:S01]  /*8eb0*/  @!P3 LDG.E.U8 R178, desc[UR18][R124.64] ;  /* 0x000000127cb2b981 */ /* 0x000122000c1e1100 */
        /* <DEDUP_REMOVED lines=23> */
[----:B------:R0:W5:Y:S01]  /*9030*/  @!P3 LDG.E.U8 R186, desc[UR18][R124.64] ;  /* 0x000000127cbab981 */ /* 0x000162000c1e1100 */
        /* <DEDUP_REMOVED lines=23> */
[----:B------:R0:W5:Y:S04]  /*91b0*/  @!P3 LDG.E.U8 R194, desc[UR18][R124.64] ;  /* 0x000000127cc2b981 */ /* 0x000168000c1e1100 */
[----:B--2---:R1:W-:Y:S01]  /*91c0*/  STS.U8 [R206+UR16+0x5000], R169 ;  /* 0x005000a9ce007988 */ /* 0x0043e20008000010 */
[----:B0-----:R-:W-:Y:S02]  /*91d0*/  @!P3 IMAD.MOV.U32 R124, RZ, RZ, R49 ;  /* 0x000000ffff7cb224 */ /* 0x001fe400078e0031 */
[----:B------:R-:W-:Y:S01]  /*91e0*/  @!P3 IMAD.MOV.U32 R125, RZ, RZ, R48 ;  /* 0x000000ffff7db224 */ /* 0x000fe200078e0030 */
[----:B-1----:R-:W-:-:S04]  /*91f0*/  PRMT R169, RZ, 0x7610, R169 ;  /* 0x00007610ffa97816 */ /* 0x002fc800000000a9 */
[----:B------:R0:W2:Y:S01]  /*9200*/  @!P3 LDG.E.U8 R196, desc[UR18][R124.64] ;  /* 0x000000127cc4b981 */ /* 0x0000a2000c1e1100 */
[----:B------:R-:W-:Y:S01]  /*9210*/  IMAD.X R44, R207, 0x1, R44, P2 ;  /* 0x00000001cf2c7824 */ /* 0x000fe200010e062c */
[----:B------:R-:W-:Y:S02]  /*9220*/  IADD3 R43, P2, PT, R119, R43, RZ ;  /* 0x0000002b772b7210 */ /* 0x000fe40007f5e0ff */
[----:B------:R1:W-:Y:S01]  /*9230*/  STS.U8 [R206+UR16+0x5400], R148 ;  /* 0x00540094ce007988 */ /* 0x0003e20008000010 */
        /* <DEDUP_REMOVED lines=34> */
[----:B------:R-:W-:Y:S01]  /*9460*/  PRMT R211, RZ, 0x7610, R211 ;  /* 0x00007610ffd37816 */ /* 0x000fe200000000d3 */
[----:B0-----:R-:W-:Y:S02]  /*9470*/  @!P3 IMAD.MOV.U32 R124, RZ, RZ, R37 ;  /* 0x000000ffff7cb224 */ /* 0x001fe400078e0025 */
[----:B------:R-:W-:Y:S02]  /*9480*/  @!P3 IMAD.MOV.U32 R125, RZ, RZ, R36 ;  /* 0x000000ffff7db224 */ /* 0x000fe400078e0024 */
[----:B------:R-:W-:-:S03]  /*9490*/  IMAD.X R32, R207, 0x1, R32, P2 ;  /* 0x00000001cf207824 */ /* 0x000fc600010e0620 */
[----:B------:R0:W2:Y:S01]  /*94a0*/  @!P3 LDG.E.U8 R130, desc[UR18][R124.64] ;  /* 0x000000127c82b981 */ /* 0x0000a2000c1e1100 */
[----:B------:R-:W-:-:S03]  /*94b0*/  IADD3 R31, P2, PT, R119, R31, RZ ;  /* 0x0000001f771f7210 */ /* 0x000fc60007f5e0ff */
        /* <DEDUP_REMOVED lines=10> */
[----:B---3--:R0:W-:Y:S01]  /*9560*/  STS.U8 [R246+UR16+0x5100], R122 ;  /* 0x0051007af6007988 */ /* 0x0081e20008000010 */
[----:B-1----:R-:W-:-:S03]  /*9570*/  @!P3 IMAD.MOV.U32 R123, RZ, RZ, R30 ;  /* 0x000000ffff7bb224 */ /* 0x002fc600078e001e */
[----:B------:R1:W3:Y:S01]  /*9580*/  @!P3 LDG.E.U8 R152, desc[UR18][R124.64] ;  /* 0x000000127c98b981 */ /* 0x0002e2000c1e1100 */
[----:B------:R-:W-:Y:S01]  /*9590*/  IMAD.X R28, R207, 0x1, R28, P2 ;  /* 0x00000001cf1c7824 */ /* 0x000fe200010e061c */
[----:B------:R-:W-:Y:S01]  /*95a0*/  IADD3 R27, P2, PT, R119, R27, RZ ;  /* 0x0000001b771b7210 */ /* 0x000fe20007f5e0ff */
[----:B0-----:R-:W-:Y:S01]  /*95b0*/  @!P3 IMAD.MOV.U32 R122, RZ, RZ, R31 ;  /* 0x000000ffff7ab224 */ /* 0x001fe200078e001f */
[----:B-1----:R-:W-:Y:S02]  /*95c0*/  PRMT R124, RZ, 0x7610, R124 ;  /* 0x00007610ff7c7816 */ /* 0x002fe4000000007c */
[----:B------:R-:W-:-:S04]  /*95d0*/  PRMT R125, RZ, 0x7610, R125 ;  /* 0x00007610ff7d7816 */ /* 0x000fc8000000007d */
[----:B------:R0:W2:Y:S01]  /*95e0*/  @!P3 LDG.E.U8 R124, desc[UR18][R122.64] ;  /* 0x000000127a7cb981 */ /* 0x0000a2000c1e1100 */
[----:B------:R-:W-:Y:S01]  /*95f0*/  IMAD.X R26, R207, 0x1, R26, P2 ;  /* 0x00000001cf1a7824 */ /* 0x000fe200010e061a */
[----:B------:R-:W-:Y:S02]  /*9600*/  IADD3 R25, P2, PT, R119, R25, RZ ;  /* 0x0000001977197210 */ /* 0x000fe40007f5e0ff */
[----:B------:R1:W-:Y:S01]  /*9610*/  STS.U8 [R246+UR16+0x5500], R121 ;  /* 0x00550079f6007988 */ /* 0x0003e20008000010 */
[----:B0-----:R-:W-:Y:S02]  /*9620*/  @!P3 IMAD.MOV.U32 R122, RZ, RZ, R29 ;  /* 0x000000ffff7ab224 */ /* 0x001fe400078e001d */
[----:B------:R-:W-:Y:S01]  /*9630*/  @!P3 IMAD.MOV.U32 R123, RZ, RZ, R28 ;  /* 0x000000ffff7bb224 */ /* 0x000fe200078e001c */
[----:B------:R0:W-:Y:S01]  /*9640*/  STS.U8 [R246+UR16+0x5900], R120 ;  /* 0x00590078f6007988 */ /* 0x0001e20008000010 */
[----:B-1----:R-:W-:-:S03]  /*9650*/  @!P3 IMAD.MOV.U32 R121, RZ, RZ, R26 ;  /* 0x000000ffff79b224 */ /* 0x002fc600078e001a */
[----:B------:R1:W2:Y:S01]  /*9660*/  @!P3 LDG.E.U8 R125, desc[UR18][R122.64] ;  /* 0x000000127a7db981 */ /* 0x0002a2000c1e1100 */
[----:B------:R-:W-:Y:S01]  /*9670*/  IMAD.X R24, R207, 0x1, R24, P2 ;  /* 0x00000001cf187824 */ /* 0x000fe200010e0618 */
[----:B------:R-:W-:Y:S01]  /*9680*/  IADD3 R23, P2, PT, R119, R23, RZ ;  /* 0x0000001777177210 */ /* 0x000fe20007f5e0ff */
[----:B0-----:R-:W-:Y:S01]  /*9690*/  @!P3 IMAD.MOV.U32 R120, RZ, RZ, R27 ;  /* 0x000000ffff78b224 */ /* 0x001fe200078e001b */
[----:B-1----:R-:W-:Y:S02]  /*96a0*/  PRMT R122, RZ, 0x7610, R122 ;  /* 0x00007610ff7a7816 */ /* 0x002fe4000000007a */
[----:B------:R-:W-:Y:S01]  /*96b0*/  PRMT R123, RZ, 0x7610, R123 ;  /* 0x00007610ff7b7816 */ /* 0x000fe2000000007b */
[----:B------:R-:W-:-:S03]  /*96c0*/  IMAD.X R22, R207, 0x1, R22, P2 ;  /* 0x00000001cf167824 */ /* 0x000fc600010e0616 */
[----:B------:R0:W2:Y:S01]  /*96d0*/  @!P3 LDG.E.U8 R122, desc[UR18][R120.64] ;  /* 0x00000012787ab981 */ /* 0x0000a2000c1e1100 */
[----:B------:R-:W-:-:S03]  /*96e0*/  IADD3 R21, P2, PT, R119, R21, RZ ;  /* 0x0000001577157210 */ /* 0x000fc60007f5e0ff */
[----:B------:R-:W-:Y:S01]  /*96f0*/  STS.U8 [R246+UR16+0x5d00], R131 ;  /* 0x005d0083f6007988 */ /* 0x000fe20008000010 */
[----:B0-----:R-:W-:Y:S02]  /*9700*/  @!P3 IMAD.MOV.U32 R120, RZ, RZ, R25 ;  /* 0x000000ffff78b224 */ /* 0x001fe400078e0019 */
[----:B------:R-:W-:Y:S01]  /*9710*/  @!P3 IMAD.MOV.U32 R121, RZ, RZ, R24 ;  /* 0x000000ffff79b224 */ /* 0x000fe200078e0018 */
[----:B----4-:R0:W-:Y:S01]  /*9720*/  STS.U8 [R245+UR16+0x5180], R109 ;  /* 0x0051806df5007988 */ /* 0x0101e20008000010 */
[----:B------:R-:W-:-:S03]  /*9730*/  IMAD.X R20, R207, 0x1, R20, P2 ;  /* 0x00000001cf147824 */ /* 0x000fc600010e0614 */
[----:B------:R1:W4:Y:S01]  /*9740*/  @!P3 LDG.E.U8 R123, desc[UR18][R120.64] ;  /* 0x00000012787bb981 */ /* 0x000322000c1e1100 */
[----:B------:R-:W-:Y:S02]  /*9750*/  IADD3 R19, P2, PT, R119, R19, RZ ;  /* 0x0000001377137210 */ /* 0x000fe40007f5e0ff */
[----:B0-----:R-:W-:Y:S01]  /*9760*/  PRMT R109, RZ, 0x7610, R109 ;  /* 0x00007610ff6d7816 */ /* 0x001fe2000000006d */
[----:B-1----:R-:W-:Y:S02]  /*9770*/  @!P3 IMAD.MOV.U32 R120, RZ, RZ, R23 ;  /* 0x000000ffff78b224 */ /* 0x002fe400078e0017 */
[----:B------:R-:W-:Y:S01]  /*9780*/  @!P3 IMAD.MOV.U32 R121, RZ, RZ, R22 ;  /* 0x000000ffff79b224 */ /* 0x000fe200078e0016 */
        /* <DEDUP_REMOVED lines=21> */
[----:B-----5:R0:W-:Y:S01]  /*98e0*/  STS.U8 [R244+UR16+0x5200], R112 ;  /* 0x00520070f4007988 */ /* 0x0201e20008000010 */
[----:B------:R-:W-:-:S03]  /*98f0*/  IMAD.X R12, R207, 0x1, R12, P2 ;  /* 0x00000001cf0c7824 */ /* 0x000fc600010e060c */
[----:B------:R1:W5:Y:S01]  /*9900*/  @!P3 LDG.E.U8 R121, desc[UR18][R110.64] ;  /* 0x000000126e79b981 */ /* 0x000362000c1e1100 */
[----:B------:R-:W-:Y:S02]  /*9910*/  IADD3 R11, P2, PT, R119, R11, RZ ;  /* 0x0000000b770b7210 */ /* 0x000fe40007f5e0ff */
[----:B0-----:R-:W-:Y:S01]  /*9920*/  PRMT R112, RZ, 0x7610, R112 ;  /* 0x00007610ff707816 */ /* 0x001fe20000000070 */
[----:B-1----:R-:W-:Y:S02]  /*9930*/  @!P3 IMAD.MOV.U32 R110, RZ, RZ, R15 ;  /* 0x000000ffff6eb224 */ /* 0x002fe400078e000f */
[----:B------:R-:W-:Y:S01]  /*9940*/  @!P3 IMAD.MOV.U32 R111, RZ, RZ, R14 ;  /* 0x000000ffff6fb224 */ /* 0x000fe200078e000e */
[----:B------:R0:W-:Y:S01]  /*9950*/  STS.U8 [R244+UR16+0x5600], R113 ;  /* 0x00560071f4007988 */ /* 0x0001e20008000010 */
[----:B------:R-:W-:-:S03]  /*9960*/  IMAD.X R10, R207, 0x1, R10, P2 ;  /* 0x00000001cf0a7824 */ /* 0x000fc600010e060a */
[----:B------:R1:W2:Y:S01]  /*9970*/  @!P3 LDG.E.U8 R112, desc[UR18][R110.64] ;  /* 0x000000126e70b981 */ /* 0x0002a2000c1e1100 */
        /* <DEDUP_REMOVED lines=18> */
[----:B------:R-:W-:Y:S01]  /*9aa0*/  PRMT R132, RZ, 0x7610, R132 ;  /* 0x00007610ff847816 */ /* 0x000fe20000000084 */
[----:B------:R-:W-:-:S03]  /*9ab0*/  IMAD.X R4, R207, 0x1, R4, P2 ;  /* 0x00000001cf047824 */ /* 0x000fc600010e0604 */
[----:B------:R0:W2:Y:S01]  /*9ac0*/  @!P3 LDG.E.U8 R128, desc[UR18][R110.64] ;  /* 0x000000126e80b981 */ /* 0x0000a2000c1e1100 */
[----:B------:R-:W-:-:S03]  /*9ad0*/  IADD3 R3, P2, PT, R119, R3, RZ ;  /* 0x0000000377037210 */ /* 0x000fc60007f5e0ff */
[----:B------:R1:W-:Y:S01]  /*9ae0*/  STS.U8 [R243+UR16+0x5680], R165 ;  /* 0x005680a5f3007988 */ /* 0x0003e20008000010 */
[----:B0-----:R-:W-:Y:S02]  /*9af0*/  @!P3 IMAD.MOV.U32 R110, RZ, RZ, R7 ;  /* 0x000000ffff6eb224 */ /* 0x001fe400078e0007 */
[----:B------:R-:W-:Y:S01]  /*9b00*/  @!P3 IMAD.MOV.U32 R111, RZ, RZ, R6 ;  /* 0x000000ffff6fb224 */ /* 0x000fe200078e0006 */
[----:B-1----:R-:W-:-:S04]  /*9b10*/  PRMT R165, RZ, 0x7610, R165 ;  /* 0x00007610ffa57816 */ /* 0x002fc800000000a5 */
[----:B------:R0:W3:Y:S01]  /*9b20*/  @!P3 LDG.E.U8 R132, desc[UR18][R110.64] ;  /* 0x000000126e84b981 */ /* 0x0000e2000c1e1100 */
[----:B------:R-:W-:Y:S01]  /*9b30*/  IMAD.X R2, R207, 0x1, R2, P2 ;  /* 0x00000001cf027824 */ /* 0x000fe200010e0602 */
[----:B------:R-:W-:Y:S02]  /*9b40*/  IADD3 R151, P2, PT, R119, R151, RZ ;  /* 0x0000009777977210 */ /* 0x000fe40007f5e0ff */
[----:B------:R1:W-:Y:S01]  /*9b50*/  STS.U8 [R243+UR16+0x5a80], R115 ;  /* 0x005a8073f3007988 */ /* 0x0003e20008000010 */
[----:B0-----:R-:W-:Y:S02]  /*9b60*/  @!P3 IMAD.MOV.U32 R110, RZ, RZ, R5 ;  /* 0x000000ffff6eb224 */ /* 0x001fe400078e0005 */
[----:B------:R-:W-:Y:S01]  /*9b70*/  @!P3 IMAD.MOV.U32 R111, RZ, RZ, R4 ;  /* 0x000000ffff6fb224 */ /* 0x000fe200078e0004 */
[----:B-1----:R-:W-:-:S04]  /*9b80*/  PRMT R115, RZ, 0x7610, R115 ;  /* 0x00007610ff737816 */ /* 0x002fc80000000073 */
[----:B------:R0:W4:Y:S01]  /*9b90*/  @!P3 LDG.E.U8 R165, desc[UR18][R110.64] ;  /* 0x000000126ea5b981 */ /* 0x000122000c1e1100 */
[----:B------:R-:W-:Y:S01]  /*9ba0*/  IMAD.X R149, R207, 0x1, R149, P2 ;  /* 0x00000001cf957824 */ /* 0x000fe200010e0695 */
[----:B------:R-:W-:Y:S02]  /*9bb0*/  IADD3 R167, P2, PT, R119, R167, RZ ;  /* 0x000000a777a77210 */ /* 0x000fe40007f5e0ff */
[----:B------:R1:W-:Y:S01]  /*9bc0*/  STS.U8 [R243+UR16+0x5e80], R129 ;  /* 0x005e8081f3007988 */ /* 0x0003e20008000010 */
[----:B0-----:R-:W-:Y:S02]  /*9bd0*/  @!P3 IMAD.MOV.U32 R110, RZ, RZ, R3 ;  /* 0x000000ffff6eb224 */ /* 0x001fe400078e0003 */
[----:B------:R-:W-:Y:S01]  /*9be0*/  @!P3 IMAD.MOV.U32 R111, RZ, RZ, R2 ;  /* 0x000000ffff6fb224 */ /* 0x000fe200078e0002 */
[----:B-1----:R-:W-:-:S04]  /*9bf0*/  PRMT R129, RZ, 0x7610, R129 ;  /* 0x00007610ff817816 */ /* 0x002fc80000000081 */
[----:B------:R0:W5:Y:S01]  /*9c00*/  @!P3 LDG.E.U8 R115, desc[UR18][R110.64] ;  /* 0x000000126e73b981 */ /* 0x000162000c1e1100 */
        /* <DEDUP_REMOVED lines=21> */
[----:B------:R-:W-:-:S03]  /*9d60*/  IMAD.X R195, R207, 0x1, R195, P2 ;  /* 0x00000001cfc37824 */ /* 0x000fc600010e06c3 */
[----:B------:R1:W-:Y:S01]  /*9d70*/  STS.U8 [R242+UR16+0x5f00], R133 ;  /* 0x005f0085f2007988 */ /* 0x0003e20008000010 */
[----:B0-----:R-:W-:Y:S02]  /*9d80*/  @!P3 IMAD.MOV.U32 R110, RZ, RZ, R189 ;  /* 0x000000ffff6eb224 */ /* 0x001fe400078e00bd */
[----:B------:R-:W-:Y:S01]  /*9d90*/  @!P3 IMAD.MOV.U32 R111, RZ, RZ, R187 ;  /* 0x000000ffff6fb224 */ /* 0x000fe200078e00bb */
[----:B-1----:R-:W-:-:S04]  /*9da0*/  PRMT R133, RZ, 0x7610, R133 ;  /* 0x00007610ff857816 */ /* 0x002fc80000000085 */
[----:B------:R0:W5:Y:S02]  /*9db0*/  @!P3 LDG.E.U8 R157, desc[UR18][R110.64] ;  /* 0x000000126e9db981 */ /* 0x000164000c1e1100 */
[----:B0-----:R-:W-:Y:S02]  /*9dc0*/  @!P3 IMAD.MOV.U32 R110, RZ, RZ, R197 ;  /* 0x000000ffff6eb224 */ /* 0x001fe400078e00c5 */
[----:B------:R-:W-:-:S05]  /*9dd0*/  @!P3 IMAD.MOV.U32 R111, RZ, RZ, R195 ;  /* 0x000000ffff6fb224 */ /* 0x000fca00078e00c3 */
[----:B------:R-:W5:Y:S04]  /*9de0*/  @!P3 LDG.E.U8 R133, desc[UR18][R110.64] ;  /* 0x000000126e85b981 */ /* 0x000f68000c1e1100 */
        /* <DEDUP_REMOVED lines=40> */
[----:B--2---:R0:W-:Y:S04]  /*a070*/  STS.U8 [R116+UR16+0x2280], R196 ;  /* 0x002280c474007988 */ /* 0x0041e80008000010 */
[----:B------:R0:W-:Y:S04]  /*a080*/  STS.U8 [R116+UR16+0x2380], R169 ;  /* 0x002380a974007988 */ /* 0x0001e80008000010 */
[----:B------:R0:W-:Y:S04]  /*a090*/  STS.U8 [R116+UR16+0x2480], R148 ;  /* 0x0024809474007988 */ /* 0x0001e80008000010 */
[----:B------:R0:W-:Y:S04]  /*a0a0*/  STS.U8 [R116+UR16+0x2580], R145 ;  /* 0x0025809174007988 */ /* 0x0001e80008000010 */
[----:B------:R0:W-:Y:S04]  /*a0b0*/  STS.U8 [R116+UR16+0x2680], R155 ;  /* 0x0026809b74007988 */ /* 0x0001e80008000010 */
[----:B------:R0:W-:Y:S04]  /*a0c0*/  STS.U8 [R116+UR16+0x2780], R144 ;  /* 0x0027809074007988 */ /* 0x0001e80008000010 */
[----:B------:R0:W-:Y:S04]  /*a0d0*/  STS.U8 [R116+UR16+0x2880], R130 ;  /* 0x0028808274007988 */ /* 0x0001e80008000010 */
[----:B------:R0:W-:Y:S04]  /*a0e0*/  STS.U8 [R116+UR16+0x2980], R211 ;  /* 0x002980d374007988 */ /* 0x0001e80008000010 */
[----:B---3--:R0:W-:Y:S04]  /*a0f0*/  STS.U8 [R116+UR16+0x2a80], R152 ;  /* 0x002a809874007988 */ /* 0x0081e80008000010 */
[----:B------:R0:W-:Y:S04]  /*a100*/  STS.U8 [R116+UR16+0x2b80], R124 ;  /* 0x002b807c74007988 */ /* 0x0001e80008000010 */
[----:B------:R0:W-:Y:S04]  /*a110*/  STS.U8 [R116+UR16+0x2c80], R125 ;  /* 0x002c807d74007988 */ /* 0x0001e80008000010 */
[----:B------:R0:W-:Y:S04]  /*a120*/  STS.U8 [R116+UR16+0x2d80], R122 ;  /* 0x002d807a74007988 */ /* 0x0001e80008000010 */
[----:B----4-:R0:W-:Y:S04]  /*a130*/  STS.U8 [R116+UR16+0x2e80], R123 ;  /* 0x002e807b74007988 */ /* 0x0101e80008000010 */
[----:B------:R0:W-:Y:S04]  /*a140*/  STS.U8 [R116+UR16+0x2f80], R109 ;  /* 0x002f806d74007988 */ /* 0x0001e80008000010 */
[----:B------:R0:W-:Y:S04]  /*a150*/  STS.U8 [R116+UR16+0x3080], R131 ;  /* 0x0030808374007988 */ /* 0x0001e80008000010 */
[----:B------:R0:W-:Y:S04]  /*a160*/  STS.U8 [R116+UR16+0x3180], R120 ;  /* 0x0031807874007988 */ /* 0x0001e80008000010 */
[----:B-----5:R0:W-:Y:S04]  /*a170*/  STS.U8 [R116+UR16+0x3280], R121 ;  /* 0x0032807974007988 */ /* 0x0201e80008000010 */
        /* <DEDUP_REMOVED lines=12> */
[----:B------:R1:W-:Y:S06]  /*a240*/  MEMBAR.ALL.CTA ;  /* 0x0000000000007992 */ /* 0x0003ec0000008000 */
[----:B-1----:R-:W1:Y:S01]  /*a250*/  FENCE.VIEW.ASYNC.S ;  /* 0x00000000000073c6 */ /* 0x002e620000000000 */
[----:B------:R-:W-:Y:S01]  /*a260*/  ULEA UR13, UR15, UR16, 0x3 ;  /* 0x000000100f0d7291 */ /* 0x000fe2000f8e18ff */
[----:B------:R-:W-:-:S03]  /*a270*/  UMOV UR4, UR5 ;  /* 0x0000000500047c82 */ /* 0x000fc60008000000 */
[----:B------:R-:W-:Y:S01]  /*a280*/  UIADD3 UR13, UPT, UPT, UR13, 0x6000, URZ ;  /* 0x000060000d0d7890 */ /* 0x000fe2000fffe0ff */
[----:B-1----:R-:W-:Y:S06]  /*a290*/  BAR.SYNC.DEFER_BLOCKING 0x0 ;  /* 0x0000000000007b1d */ /* 0x002fec0000010000 */
[----:B0-----:R-:W-:Y:S05]  /*a2a0*/  @P0 BRA `(.L_x_9) ;  /* 0x00000000002c0947 */ /* 0x001fea0003800000 */
[----:B------:R-:W-:Y:S01]  /*a2b0*/  UMOV UR6, UR13 ;  /* 0x0000000d00067c82 */ /* 0x000fe20008000000 */
[----:B------:R-:W-:Y:S01]  /*a2c0*/  UMOV UR7, URZ ;  /* 0x000000ff00077c82 */ /* 0x000fe20008000000 */
[----:B------:R-:W-:Y:S01]  /*a2d0*/  UMOV UR9, 0x40004040 ;  /* 0x4000404000097882 */ /* 0x000fe20000000000 */
[----:B------:R-:W-:Y:S01]  /*a2e0*/  UMOV UR10, UR14 ;  /* 0x0000000e000a7c82 */ /* 0x000fe20008000000 */
[----:B------:R-:W-:Y:S01]  /*a2f0*/  UMOV UR11, 0xc0004010 ;  /* 0xc0004010000b7882 */ /* 0x000fe20000000000 */
[----:B------:R-:W-:Y:S01]  /*a300*/  UMOV UR22, 0x0 ;  /* 0x0000000000167882 */ /* 0x000fe20000000000 */
[----:B------:R-:W-:Y:S01]  /*a310*/  UMOV UR23, 0x8408010 ;  /* 0x0840801000177882 */ /* 0x000fe20000000000 */
[----:B------:R-:W-:Y:S01]  /*a320*/  UMOV UR5, UR6 ;  /* 0x0000000600057c82 */ /* 0x000fe20008000000 */
[----:B------:R0:W-:Y:S01]  /*a330*/  UTCQMMA gdesc[UR8], gdesc[UR10], tmem[UR17], tmem[UR22], idesc[UR23], UPT ;  /* 0x00ff160a080075ea */ /* 0x0001e2000b800311 */
[----:B------:R0:W-:Y:S01]  /*a340*/  UTCBAR [UR5], URZ ;  /* 0x000000ff050073e9 */ /* 0x0001e200080000ff */
[----:B------:R-:W-:-:S02]  /*a350*/  NOP ;  /* 0x0000000000007918 */ /* 0x000fc40000000000 */
.L_x_9:
[----:B------:R-:W-:Y:S01]  /*a360*/  VIADD R204, R204, 0xffffffff ;  /* 0xffffffffcccc7836 */ /* 0x000fe20000000000 */
[----:B------:R-:W-:Y:S01]  /*a370*/  UIADD3 UR15, UPT, UPT, UR15, 0x1, URZ ;  /* 0x000000010f0f7890 */ /* 0x000fe2000fffe0ff */
[----:B------:R-:W-:Y:S01]  /*a380*/  IADD3 R117, P3, PT, R208, R117, RZ ;  /* 0x00000075d0757210 */ /* 0x000fe20007f7e0ff */
[----:B------:R-:W-:Y:S02]  /*a390*/  IMAD.U32 R110, RZ, RZ, UR4 ;  /* 0x00000004ff6e7e24 */ /* 0x000fe4000f8e00ff */
[----:B------:R-:W-:Y:S01]  /*a3a0*/  ISETP.NE.U32.AND P2, PT, R204, RZ, PT ;  /* 0x000000ffcc00720c */ /* 0x000fe20003f45070 */
[----:B------:R-:W-:Y:S01]  /*a3b0*/  UISETP.GT.AND UP1, UPT, UR15, 0x1, UPT ;  /* 0x000000010f00788c */ /* 0x000fe2000bf24270 */
[----:B------:R-:W-:Y:S02]  /*a3c0*/  VIADD R106, R106, 0xffffffe0 ;  /* 0xffffffe06a6a7836 */ /* 0x000fe40000000000 */
[----:B------:R-:W-:Y:S01]  /*a3d0*/  IMAD.X R118, R248, 0x1, R118, P3 ;  /* 0x00000001f8767824 */ /* 0x000fe200018e0676 */
[----:B0-----:R-:W-:-:S02]  /*a3e0*/  USEL UR5, URZ, 0x1, !UP1 ;  /* 0x00000001ff057887 */ /* 0x001fc4000c800000 */
[----:B------:R-:W-:Y:S02]  /*a3f0*/  USEL UR15, UR15, URZ, !UP1 ;  /* 0x000000ff0f0f7287 */ /* 0x000fe4000c800000 */
[----:B------:R-:W-:-:S04]  /*a400*/  ULOP3.LUT UR5, UR4, UR5, URZ, 0x3c, !UPT ;  /* 0x0000000504057292 */ /* 0x000fc8000f8e3cff */
[----:B------:R-:W-:Y:S08]  /*a410*/  @P2 BRA `(.L_x_10) ;  /* 0xffffffd400042947 */ /* 0x000ff0000383ffff */
.L_x_7:
[----:B------:R-:W1:Y:S01]  /*a420*/  LDCU UR5, c[0x0][0x3b8] ;  /* 0x00007700ff0577ac */ /* 0x000e620008000800 */
[----:B0-----:R-:W0:Y:S01]  /*a430*/  LDC R109, c[0x0][0x3a0] ;  /* 0x0000e800ff6d7b82 */ /* 0x001e220000000800 */
[C---:B------:R-:W-:Y:S01]  /*a440*/  VIADD R2, R0.reuse, 0x1 ;  /* 0x0000000100027836 */ /* 0x040fe20000000000 */
[----:B------:R-:W2:Y:S01]  /*a450*/  LDCU.128 UR8, c[0x0][0x390] ;  /* 0x00007200ff0877ac */ /* 0x000ea20008000c00 */
[C---:B------:R-:W-:Y:S02]  /*a460*/  VIADD R10, R0.reuse, 0x2 ;  /* 0x00000002000a7836 */ /* 0x040fe40000000000 */
[C---:B------:R-:W-:Y:S01]  /*a470*/  VIADD R9, R0.reuse, 0x3 ;  /* 0x0000000300097836 */ /* 0x040fe20000000000 */
[----:B------:R-:W3:Y:S01]  /*a480*/  LDCU UR7, c[0x0][0x39c] ;  /* 0x00007380ff0777ac */ /* 0x000ee20008000800 */
[----:B------:R-:W4:Y:S01]  /*a490*/  LDCU UR6, c[0x0][0x3b4] ;  /* 0x00007680ff0677ac */ /* 0x000f220008000800 */
[----:B------:R-:W5:Y:S01]  /*a4a0*/  LDCU UR14, c[0x0][0x39c] ;  /* 0x00007380ff0e77ac */ /* 0x000f620008000800 */
[----:B-1----:R-:W-:Y:S01]  /*a4b0*/  IMAD R4, R0, UR5, RZ ;  /* 0x0000000500047c24 */ /* 0x002fe2000f8e02ff */
[----:B------:R-:W1:Y:S03]  /*a4c0*/  LDCU UR15, c[0x0][0x39c] ;  /* 0x00007380ff0f77ac */ /* 0x000e660008000800 */
[----:B------:R-:W-:Y:S01]  /*a4d0*/  VIADD R5, R4, UR5 ;  /* 0x0000000504057c36 */ /* 0x000fe20008000000 */
[----:B--2---:R-:W-:Y:S01]  /*a4e0*/  ISETP.GE.AND P0, PT, R247, UR10, PT ;  /* 0x0000000af7007c0c */ /* 0x004fe2000bf06270 */
[----:B0-----:R-:W-:-:S02]  /*a4f0*/  VIADD R109, R109, 0x1f ;  /* 0x0000001f6d6d7836 */ /* 0x001fc40000000000 */
[----:B------:R-:W-:Y:S01]  /*a500*/  VIADD R6, R5, UR5 ;  /* 0x0000000505067c36 */ /* 0x000fe20008000000 */
[----:B---3--:R-:W-:Y:S02]  /*a510*/  ISETP.LT.AND P6, PT, R2, UR7, !P0 ;  /* 0x0000000702007c0c */ /* 0x008fe4000c7c1270 */
[----:B------:R-:W-:Y:S01]  /*a520*/  ISETP.GE.AND P4, PT, R109, 0x20, PT ;  /* 0x000000206d00780c */ /* 0x000fe20003f86270 */
[----:B------:R-:W-:Y:S02]  /*a530*/  VIADD R7, R6, UR5 ;  /* 0x0000000506077c36 */ /* 0x000fe40008000000 */
[----:B----4-:R-:W-:Y:S01]  /*a540*/  IMAD R2, R247, UR6, RZ ;  /* 0x00000006f7027c24 */ /* 0x010fe2000f8e02ff */
[----:B------:R-:W0:Y:S01]  /*a550*/  LDCU UR6, c[0x0][0x39c] ;  /* 0x00007380ff0677ac */ /* 0x000e220008000800 */
[----:B------:R-:W-:Y:S01]  /*a560*/  VIADD R8, R7, UR5 ;  /* 0x0000000507087c36 */ /* 0x000fe20008000000 */
[----:B-----5:R-:W-:Y:S02]  /*a570*/  ISETP.LT.AND P3, PT, R10, UR14, !P0 ;  /* 0x0000000e0a007c0c */ /* 0x020fe4000c761270 */
[----:B------:R-:W-:Y:S01]  /*a580*/  IADD3 R3, P2, PT, R2, UR8, RZ ;  /* 0x0000000802037c10 */ /* 0x000fe2000ff5e0ff */
[----:B------:R-:W-:Y:S01]  /*a590*/  VIADD R68, R8, UR5 ;  /* 0x0000000508447c36 */ /* 0x000fe20008000000 */
[----:B-1----:R-:W-:Y:S01]  /*a5a0*/  ISETP.LT.AND P5, PT, R9, UR15, !P0 ;  /* 0x0000000f09007c0c */ /* 0x002fe2000c7a1270 */
[----:B------:R-:W-:Y:S01]  /*a5b0*/  VIADD R9, R0, 0x4 ;  /* 0x0000000400097836 */ /* 0x000fe20000000000 */
[----:B------:R-:W-:Y:S01]  /*a5c0*/  LEA.HI.X.SX32 R2, R2, UR9, 0x1, P2 ;  /* 0x0000000902027c11 */ /* 0x000fe200090f0eff */
[----:B------:R-:W-:Y:S01]  /*a5d0*/  VIADD R69, R68, UR5 ;  /* 0x0000000544457c36 */ /* 0x000fe20008000000 */
[----:B------:R-:W-:-:S03]  /*a5e0*/  IADD3 R246, P2, PT, R4, R3, RZ ;  /* 0x0000000304f67210 */ /* 0x000fc60007f5e0ff */
[----:B------:R-:W-:-:S04]  /*a5f0*/  VIADD R70, R69, UR5 ;  /* 0x0000000545467c36 */ /* 0x000fc80008000000 */
[----:B------:R-:W-:-:S04]  /*a600*/  VIADD R71, R70, UR5 ;  /* 0x0000000546477c36 */ /* 0x000fc80008000000 */
[----:B------:R-:W-:-:S04]  /*a610*/  VIADD R72, R71, UR5 ;  /* 0x0000000547487c36 */ /* 0x000fc80008000000 */
[----:B------:R-:W-:-:S04]  /*a620*/  VIADD R73, R72, UR5 ;  /* 0x0000000548497c36 */ /* 0x000fc80008000000 */
[----:B------:R-:W-:-:S04]  /*a630*/  VIADD R74, R73, UR5 ;  /* 0x00000005494a7c36 */ /* 0x000fc80008000000 */
[----:B------:R-:W-:-:S04]  /*a640*/  VIADD R75, R74, UR5 ;  /* 0x000000054a4b7c36 */ /* 0x000fc80008000000 */
[----:B------:R-:W-:-:S04]  /*a650*/  VIADD R76, R75, UR5 ;  /* 0x000000054b4c7c36 */ /* 0x000fc80008000000 */
[----:B------:R-:W-:-:S04]  /*a660*/  VIADD R77, R76, UR5 ;  /* 0x000000054c4d7c36 */ /* 0x000fc80008000000 */
[----:B------:R-:W-:Y:S01]  /*a670*/  VIADD R78, R77, UR5 ;  /* 0x000000054d4e7c36 */ /* 0x000fe20008000000 */
[----:B0-----:R-:W-:Y:S06]  /*a680*/  @!P4 BRA `(.L_x_11) ;  /* 0x000000000010c947 */ /* 0x001fec0003800000 */
[----:B------:R-:W-:-:S06]  /*a690*/  USHF.L.U32 UR4, UR4, 0x1f, URZ ;  /* 0x0000001f04047899 */ /* 0x000fcc00080006ff */
[----:B------:R-:W-:-:S04]  /*a6a0*/  IMAD.U32 R10, RZ, RZ, UR4 ;  /* 0x00000004ff0a7e24 */ /* 0x000fc8000f8e00ff */
[----:B------:R-:W0:Y:S02]  /*a6b0*/  SYNCS.PHASECHK.TRANS64.TRYWAIT P4, [UR13], R10 ;  /* 0x0000000aff0075a7 */ /* 0x000e24000808110d */
[----:B0-----:R-:W-:Y:S05]  /*a6c0*/  @!P4 BRA `(.L_x_12) ;  /* 0x000000940034c947 */ /* 0x001fea0003800000 */
.L_x_11:
[----:B------:R-:W-:Y:S01]  /*a6d0*/  BAR.SYNC.DEFER_BLOCKING 0x0 ;  /* 0x0000000000007b1d */ /* 0x000fe20000010000 */
[CC--:B------:R-:W-:Y:S01]  /*a6e0*/  IADD3 R88, P4, PT, R5.reuse, R3.reuse, RZ ;  /* 0x0000000305587210 */ /* 0x0c0fe20007f9e0ff */
[----:B------:R-:W-:Y:S01]  /*a6f0*/  VIADD R79, R78, UR5 ;  /* 0x000000054e4f7c36 */ /* 0x000fe20008000000 */
[-C--:B------:R-:W-:Y:S01]  /*a700*/  LEA.HI.X.SX32 R247, R4, R2.reuse, 0x1, P2 ;  /* 0x0000000204f77211 */ /* 0x080fe200010f0eff */
[----:B------:R-:W-:Y:S01]  /*a710*/  VIADD R86, R0, 0x5 ;  /* 0x0000000500567836 */ /* 0x000fe20000000000 */
[-C--:B------:R-:W-:Y:S01]  /*a720*/  LEA.HI.X.SX32 R89, R5, R2.reuse, 0x1, P4 ;  /* 0x0000000205597211 */ /* 0x080fe200020f0eff */
[----:B------:R-:W-:Y:S01]  /*a730*/  VIADD R80, R79, UR5 ;  /* 0x000000054f507c36 */ /* 0x000fe20008000000 */
[-C--:B------:R-:W-:Y:S01]  /*a740*/  IADD3 R10, P4, PT, R6, R3.reuse, RZ ;  /* 0x00000003060a7210 */ /* 0x080fe20007f9e0ff */
[----:B------:R-:W0:Y:S01]  /*a750*/  LDCU UR4, c[0x0][0x39c] ;  /* 0x00007380ff0477ac */ /* 0x000e220008000800 */
[----:B------:R-:W-:Y:S01]  /*a760*/  ISETP.LT.AND P2, PT, R9, UR6, !P0 ;  /* 0x0000000609007c0c */ /* 0x000fe2000c741270 */
[----:B------:R-:W-:Y:S01]  /*a770*/  VIADD R81, R80, UR5 ;  /* 0x0000000550517c36 */ /* 0x000fe20008000000 */
[-C--:B------:R-:W-:Y:S01]  /*a780*/  LEA.HI.X.SX32 R11, R6, R2.reuse, 0x1, P4 ;  /* 0x00000002060b7211 */ /* 0x080fe200020f0eff */
[----:B------:R-:W1:Y:S01]  /*a790*/  LDCU UR6, c[0x0][0x39c] ;  /* 0x00007380ff0677ac */ /* 0x000e620008000800 */
[CC--:B------:R-:W-:Y:S01]  /*a7a0*/  IADD3 R4, P4, PT, R8.reuse, R3.reuse, RZ ;  /* 0x0000000308047210 */ /* 0x0c0fe20007f9e0ff */
[----:B------:R-:W-:Y:S01]  /*a7b0*/  VIADD R82, R81, UR5 ;  /* 0x0000000551527c36 */ /* 0x000fe20008000000 */
[----:B------:R-:W-:Y:S01]  /*a7c0*/  P2R R87, PR, RZ, 0x20 ;  /* 0x00000020ff577803 */ /* 0x000fe20000000000 */
[----:B------:R2:W-:Y:S01]  /*a7d0*/  STL.64 [R1+0x100], R10 ;  /* 0x0001000a01007387 */ /* 0x0005e20000100a00 */
[-C--:B------:R-:W-:Y:S01]  /*a7e0*/  LEA.HI.X.SX32 R5, R8, R2.reuse, 0x1, P4 ;  /* 0x0000000208057211 */ /* 0x080fe200020f0eff */
[----:B------:R-:W-:Y:S01]  /*a7f0*/  VIADD R83, R82, UR5 ;  /* 0x0000000552537c36 */ /* 0x000fe20008000000 */
[C---:B------:R-:W-:Y:S01]  /*a800*/  IADD3 R92, P4, PT, R68.reuse, R3, RZ ;  /* 0x00000003445c7210 */ /* 0x040fe20007f9e0ff */
[----:B------:R-:W3:Y:S02]  /*a810*/  LDCU UR7, c[0x0][0x39c] ;  /* 0x00007380ff0777ac */ /* 0x000ee40008000800 */
[----:B------:R-:W-:Y:S01]  /*a820*/  VIADD R84, R83, UR5 ;  /* 0x0000000553547c36 */ /* 0x000fe20008000000 */
[----:B------:R-:W-:Y:S01]  /*a830*/  LEA.HI.X.SX32 R93, R68, R2, 0x1, P4 ;  /* 0x00000002445d7211 */ /* 0x000fe200020f0eff */
[----:B------:R-:W4:Y:S02]  /*a840*/  @!P1 SYNCS.CCTL.IV [UR16+0x6000] ;  /* 0x00600000ff0099b1 */ /* 0x000f240008000010 */
[----:B----4-:R-:W-:Y:S01]  /*a850*/  BAR.SYNC.DEFER_BLOCKING 0x0 ;  /* 0x0000000000007b1d */ /* 0x010fe20000010000 */
[----:B------:R-:W-:-:S04]  /*a860*/  VIADD R85, R84, UR5 ;  /* 0x0000000554557c36 */ /* 0x000fc80008000000 */
[----:B------:R-:W-:Y:S01]  /*a870*/  VIADD R68, R85, UR5 ;  /* 0x0000000555447c36 */ /* 0x000fe20008000000 */
[----:B------:R-:W4:Y:S01]  /*a880*/  LDCU UR8, c[0x0][0x39c] ;  /* 0x00007380ff0877ac */ /* 0x000f220008000800 */
[----:B------:R-:W5:Y:S01]  /*a890*/  @!P1 SYNCS.CCTL.IV [UR16+0x6008] ;  /* 0x00600800ff0099b1 */ /* 0x000f620008000010 */
[----:B--2---:R-:W-:-:S04]  /*a8a0*/  IADD3 R10, P1, PT, R7, R3, RZ ;  /* 0x00000003070a7210 */ /* 0x004fc80007f3e0ff */
[----:B------:R-:W-:Y:S02]  /*a8b0*/  LEA.HI.X.SX32 R11, R7, R2, 0x1, P1 ;  /* 0x00000002070b7211 */ /* 0x000fe400008f0eff */
[----:B------:R-:W-:-:S03]  /*a8c0*/  IADD3 R90, P1, PT, R69, R3, RZ ;  /* 0x00000003455a7210 */ /* 0x000fc60007f3e0ff */
[----:B------:R-:W-:Y:S01]  /*a8d0*/  STL.64 [R1+0xf8], R10 ;  /* 0x0000f80a01007387 */ /* 0x000fe20000100a00 */
[----:B------:R-:W-:Y:S01]  /*a8e0*/  LEA.HI.X.SX32 R91, R69, R2, 0x1, P1 ;  /* 0x00000002455b7211 */ /* 0x000fe200008f0eff */
[----:B------:R-:W-:Y:S02]  /*a8f0*/  VIADD R69, R68, UR5 ;  /* 0x0000000544457c36 */ /* 0x000fe40008000000 */
[----:B------:R2:W-:Y:S04]  /*a900*/  STL.64 [R1+0xf0], R4 ;  /* 0x0000f00401007387 */ /* 0x0005e80000100a00 */
[----:B------:R0:W-:Y:S04]  /*a910*/  STL.64 [R1+0xe8], R92 ;  /* 0x0000e85c01007387 */ /* 0x0001e80000100a00 */
[----:B------:R1:W-:Y:S01]  /*a920*/  STL.64 [R1+0xe0], R90 ;  /* 0x0000e05a01007387 */ /* 0x0003e20000100a00 */
[----:B--2---:R-:W2:Y:S01]  /*a930*/  LDTM.x64 R4, tmem[UR12] ;  /* 0x0000000c000479ee */ /* 0x004ea20008340000 */
[----:B------:R-:W2:Y:S01]  /*a940*/  LDTM.x64 R132, tmem[UR12+0x40] ;  /* 0x0000400c008479ee */ /* 0x000ea20008340000 */
[----:B0-----:R-:W-:-:S02]  /*a950*/  IADD3 R92, P4, PT, R70, R3, RZ ;  /* 0x00000003465c7210 */ /* 0x001fc40007f9e0ff */
[----:B-1----:R-:W-:Y:S02]  /*a960*/  IADD3 R90, P1, PT, R71, R3, RZ ;  /* 0x00000003475a7210 */ /* 0x002fe40007f3e0ff */
[-C--:B------:R-:W-:Y:S01]  /*a970*/  LEA.HI.X.SX32 R93, R70, R2.reuse, 0x1, P4 ;  /* 0x00000002465d7211 */ /* 0x080fe200020f0eff */
[----:B------:R-:W-:Y:S01]  /*a980*/  VIADD R70, R69, UR5 ;  /* 0x0000000545467c36 */ /* 0x000fe20008000000 */
[----:B------:R-:W-:-:S03]  /*a990*/  LEA.HI.X.SX32 R91, R71, R2, 0x1, P1 ;  /* 0x00000002475b7211 */ /* 0x000fc600008f0eff */
[----:B------:R0:W-:Y:S01]  /*a9a0*/  STL.64 [R1+0xd8], R92 ;  /* 0x0000d85c01007387 */ /* 0x0001e20000100a00 */
[----:B------:R-:W-:-:S03]  /*a9b0*/  VIADD R71, R70, UR5 ;  /* 0x0000000546477c36 */ /* 0x000fc60008000000 */
[----:B------:R1:W-:Y:S01]  /*a9c0*/  STL.64 [R1+0xd0], R90 ;  /* 0x0000d05a01007387 */ /* 0x0003e20000100a00 */
[CC--:B0-----:R-:W-:Y:S02]  /*a9d0*/  IADD3 R92, P4, PT, R72.reuse, R3.reuse, RZ ;  /* 0x00000003485c7210 */ /* 0x0c1fe40007f9e0ff */
        /* <DEDUP_REMOVED lines=16> */
[C---:B-1----:R-:W-:Y:S02]  /*aae0*/  IADD3 R90, P1, PT, R77.reuse, R3, RZ ;  /* 0x000000034d5a7210 */ /* 0x042fe40007f3e0ff */
[-C--:B------:R-:W-:Y:S02]  /*aaf0*/  LEA.HI.X.SX32 R93, R76, R2.reuse, 0x1, P4 ;  /* 0x000000024c5d7211 */ /* 0x080fe400020f0eff */
[----:B------:R-:W-:-:S03]  /*ab00*/  LEA.HI.X.SX32 R91, R77, R2, 0x1, P1 ;  /* 0x000000024d5b7211 */ /* 0x000fc600008f0eff */
[----:B------:R0:W-:Y:S04]  /*ab10*/  STL.64 [R1+0xa8], R92 ;  /* 0x0000a85c01007387 */ /* 0x0001e80000100a00 */
[----:B------:R1:W-:Y:S01]  /*ab20*/  STL.64 [R1+0xa0], R90 ;  /* 0x0000a05a01007387 */ /* 0x0003e20000100a00 */
[CC--:B0-----:R-:W-:Y:S02]  /*ab30*/  IADD3 R92, P4, PT, R78.reuse, R3.reuse, RZ ;  /* 0x000000034e5c7210 */ /* 0x0c1fe40007f9e0ff */
[C---:B-1----:R-:W-:Y:S02]  /*ab40*/  IADD3 R90, P1, PT, R79.reuse, R3, RZ ;  /* 0x000000034f5a7210 */ /* 0x042fe40007f3e0ff */
[-C--:B------:R-:W-:Y:S02]  /*ab50*/  LEA.HI.X.SX32 R93, R78, R2.reuse, 0x1, P4 ;  /* 0x000000024e5d7211 */ /* 0x080fe400020f0eff */
[----:B------:R-:W-:-:S02]  /*ab60*/  LEA.HI.X.SX32 R91, R79, R2, 0x1, P1 ;  /* 0x000000024f5b7211 */ /* 0x000fc400008f0eff */
[CC--:B------:R-:W-:Y:S01]  /*ab70*/  IADD3 R76, P4, PT, R80.reuse, R3.reuse, RZ ;  /* 0x00000003504c7210 */ /* 0x0c0fe20007f9e0ff */
[----:B------:R0:W-:Y:S03]  /*ab80*/  STL.64 [R1+0x98], R92 ;  /* 0x0000985c01007387 */ /* 0x0001e60000100a00 */
[----:B------:R-:W-:Y:S01]  /*ab90*/  LEA.HI.X.SX32 R77, R80, R2, 0x1, P4 ;  /* 0x00000002504d7211 */ /* 0x000fe200020f0eff */
[----:B------:R1:W-:Y:S04]  /*aba0*/  STL.64 [R1+0x90], R90 ;  /* 0x0000905a01007387 */ /* 0x0003e80000100a00 */
[----:B------:R2:W-:Y:S01]  /*abb0*/  STL.64 [R1+0x88], R76 ;  /* 0x0000884c01007387 */ /* 0x0005e20000100a00 */
[----:B0-----:R-:W-:-:S02]  /*abc0*/  IADD3 R92, P1, PT, R81, R3, RZ ;  /* 0x00000003515c7210 */ /* 0x001fc40007f3e0ff */
[CC--:B-1----:R-:W-:Y:S02]  /*abd0*/  IADD3 R90, P4, PT, R82.reuse, R3.reuse, RZ ;  /* 0x00000003525a7210 */ /* 0x0c2fe40007f9e0ff */
[-C--:B------:R-:W-:Y:S02]  /*abe0*/  LEA.HI.X.SX32 R93, R81, R2.reuse, 0x1, P1 ;  /* 0x00000002515d7211 */ /* 0x080fe400008f0eff */
[-C--:B------:R-:W-:Y:S01]  /*abf0*/  LEA.HI.X.SX32 R91, R82, R2.reuse, 0x1, P4 ;  /* 0x00000002525b7211 */ /* 0x080fe200020f0eff */
[----:B--2---:R-:W-:Y:S01]  /*ac00*/  VIADD R76, R75, UR5 ;  /* 0x000000054b4c7c36 */ /* 0x004fe20008000000 */
[CC--:B------:R-:W-:Y:S01]  /*ac10*/  IADD3 R78, P1, PT, R83.reuse, R3.reuse, RZ ;  /* 0x00000003534e7210 */ /* 0x0c0fe20007f3e0ff */
[----:B------:R-:W-:Y:S02]  /*ac20*/  STL.64 [R1+0x80], R92 ;  /* 0x0000805c01007387 */ /* 0x000fe40000100a00 */
[----:B------:R-:W-:Y:S01]  /*ac30*/  VIADD R77, R76, UR5 ;  /* 0x000000054c4d7c36 */ /* 0x000fe20008000000 */
[----:B------:R-:W-:Y:S01]  /*ac40*/  LEA.HI.X.SX32 R79, R83, R2, 0x1, P1 ;  /* 0x00000002534f7211 */ /* 0x000fe200008f0eff */
[----:B------:R0:W-:Y:S01]  /*ac50*/  STL.64 [R1+0x78], R90 ;  /* 0x0000785a01007387 */ /* 0x0001e20000100a00 */
[----:B------:R-:W-:-:S03]  /*ac60*/  IADD3 R80, P1, PT, R85, R3, RZ ;  /* 0x0000000355507210 */ /* 0x000fc60007f3e0ff */
[----:B------:R1:W-:Y:S01]  /*ac70*/  STL.64 [R1+0x70], R78 ;  /* 0x0000704e01007387 */ /* 0x0003e20000100a00 */
[----:B------:R-:W-:Y:S02]  /*ac80*/  LEA.HI.X.SX32 R81, R85, R2, 0x1, P1 ;  /* 0x0000000255517211 */ /* 0x000fe400008f0eff */
[----:B0-----:R-:W-:-:S04]  /*ac90*/  IADD3 R90, P4, PT, R84, R3, RZ ;  /* 0x00000003545a7210 */ /* 0x001fc80007f9e0ff */
[----:B------:R-:W-:Y:S01]  /*aca0*/  LEA.HI.X.SX32 R91, R84, R2, 0x1, P4 ;  /* 0x00000002545b7211 */ /* 0x000fe200020f0eff */
[----:B-1----:R-:W-:Y:S01]  /*acb0*/  VIADD R78, R77, UR5 ;  /* 0x000000054d4e7c36 */ /* 0x002fe20008000000 */
[----:B------:R-:W-:-:S03]  /*acc0*/  IADD3 R82, P4, PT, R68, R3, RZ ;  /* 0x0000000344527210 */ /* 0x000fc60007f9e0ff */
[----:B------:R-:W-:Y:S01]  /*acd0*/  STL.64 [R1+0x68], R90 ;  /* 0x0000685a01007387 */ /* 0x000fe20000100a00 */
[----:B------:R-:W-:Y:S01]  /*ace0*/  LEA.HI.X.SX32 R83, R68, R2, 0x1, P4 ;  /* 0x0000000244537211 */ /* 0x000fe200020f0eff */
[----:B------:R-:W-:Y:S02]  /*acf0*/  VIADD R79, R78, UR5 ;  /* 0x000000054e4f7c36 */ /* 0x000fe40008000000 */
[----:B------:R0:W-:Y:S02]  /*ad00*/  STL.64 [R1+0x60], R80 ;  /* 0x0000605001007387 */ /* 0x0001e40000100a00 */
[----:B------:R-:W-:Y:S02]  /*ad10*/  VIADD R68, R79, UR5 ;  /* 0x000000054f447c36 */ /* 0x000fe40008000000 */
[----:B------:R1:W-:Y:S01]  /*ad20*/  STL.64 [R1+0x58], R82 ;  /* 0x0000585201007387 */ /* 0x0003e20000100a00 */
[----:B0-----:R-:W-:-:S04]  /*ad30*/  IADD3 R80, P1, PT, R69, R3, RZ ;  /* 0x0000000345507210 */ /* 0x001fc80007f3e0ff */
[----:B------:R-:W-:Y:S01]  /*ad40*/  LEA.HI.X.SX32 R81, R69, R2, 0x1, P1 ;  /* 0x0000000245517211 */ /* 0x000fe200008f0eff */
[----:B------:R-:W-:Y:S01]  /*ad50*/  VIADD R69, R68, UR5 ;  /* 0x0000000544457c36 */ /* 0x000fe20008000000 */
[----:B-1----:R-:W-:-:S03]  /*ad60*/  IADD3 R82, P4, PT, R70, R3, RZ ;  /* 0x0000000346527210 */ /* 0x002fc60007f9e0ff */
[----:B------:R0:W-:Y:S01]  /*ad70*/  STL.64 [R1+0x50], R80 ;  /* 0x0000505001007387 */ /* 0x0001e20000100a00 */
[----:B------:R-:W-:Y:S01]  /*ad80*/  LEA.HI.X.SX32 R83, R70, R2, 0x1, P4 ;  /* 0x0000000246537211 */ /* 0x000fe200020f0eff */
[----:B------:R-:W-:-:S04]  /*ad90*/  VIADD R70, R69, UR5 ;  /* 0x0000000545467c36 */ /* 0x000fc80008000000 */
        /* <DEDUP_REMOVED lines=22> */
[----:B------:R-:W-:-:S05]  /*af00*/  LEA.HI.X.SX32 R83, R76, R2, 0x1, P4 ;  /* 0x000000024c537211 */ /* 0x000fca00020f0eff */
[----:B------:R1:W-:Y:S01]  /*af10*/  STL.64 [R1+0x18], R82 ;  /* 0x0000185201007387 */ /* 0x0003e20000100a00 */
[----:B0-----:R-:W-:-:S04]  /*af20*/  IADD3 R80, P1, PT, R77, R3, RZ ;  /* 0x000000034d507210 */ /* 0x001fc80007f3e0ff */
[----:B------:R-:W-:Y:S02]  /*af30*/  LEA.HI.X.SX32 R81, R77, R2, 0x1, P1 ;  /* 0x000000024d517211 */ /* 0x000fe400008f0eff */
[----:B-1----:R-:W-:-:S03]  /*af40*/  IADD3 R82, P4, PT, R78, R3, RZ ;  /* 0x000000034e527210 */ /* 0x002fc60007f9e0ff */
[----:B------:R0:W-:Y:S01]  /*af50*/  STL.64 [R1+0x10], R80 ;  /* 0x0000105001007387 */ /* 0x0001e20000100a00 */
[----:B------:R-:W-:Y:S02]  /*af60*/  LEA.HI.X.SX32 R83, R78, R2, 0x1, P4 ;  /* 0x000000024e537211 */ /* 0x000fe400020f0eff */
[----:B------:R-:W-:-:S03]  /*af70*/  IADD3 R250, P4, PT, R68, R3, RZ ;  /* 0x0000000344fa7210 */ /* 0x000fc60007f9e0ff */
[----:B------:R-:W-:Y:S01]  /*af80*/  STL.64 [R1+0x8], R82 ;  /* 0x0000085201007387 */ /* 0x000fe20000100a00 */
[-C--:B------:R-:W-:Y:S01]  /*af90*/  LEA.HI.X.SX32 R251, R68, R2.reuse, 0x1, P4 ;  /* 0x0000000244fb7211 */ /* 0x080fe200020f0eff */
[----:B------:R-:W-:Y:S01]  /*afa0*/  VIADD R68, R75, UR5 ;  /* 0x000000054b447c36 */ /* 0x000fe20008000000 */
[CC--:B------:R-:W-:Y:S02]  /*afb0*/  IADD3 R244, P4, PT, R70.reuse, R3.reuse, RZ ;  /* 0x0000000346f47210 */ /* 0x0c0fe40007f9e0ff */
[CC--:B0-----:R-:W-:Y:S02]  /*afc0*/  IADD3 R80, P1, PT, R79.reuse, R3.reuse, RZ ;  /* 0x000000034f507210 */ /* 0x0c1fe40007f3e0ff */
[-C--:B------:R-:W-:Y:S02]  /*afd0*/  LEA.HI.X.SX32 R245, R70, R2.reuse, 0x1, P4 ;  /* 0x0000000246f57211 */ /* 0x080fe400020f0eff */
[----:B------:R-:W-:Y:S02]  /*afe0*/  LEA.HI.X.SX32 R81, R79, R2, 0x1, P1 ;  /* 0x000000024f517211 */ /* 0x000fe400008f0eff */
[----:B------:R-:W-:-:S02]  /*aff0*/  IADD3 R248, P1, PT, R69, R3, RZ ;  /* 0x0000000345f87210 */ /* 0x000fc40007f3e0ff */
[-C--:B------:R-:W-:Y:S01]  /*b000*/  IADD3 R240, P4, PT, R72, R3.reuse, RZ ;  /* 0x0000000348f07210 */ /* 0x080fe20007f9e0ff */
[----:B------:R-:W-:Y:S01]  /*b010*/  STL.64 [R1], R80 ;  /* 0x0000005001007387 */ /* 0x000fe20000100a00 */
[-C--:B------:R-:W-:Y:S01]  /*b020*/  LEA.HI.X.SX32 R249, R69, R2.reuse, 0x1, P1 ;  /* 0x0000000245f97211 */ /* 0x080fe200008f0eff */
[----:B------:R-:W-:Y:S01]  /*b030*/  VIADD R69, R68, UR5 ;  /* 0x0000000544457c36 */ /* 0x000fe20008000000 */
[-C--:B------:R-:W-:Y:S01]  /*b040*/  IADD3 R242, P1, PT, R71, R3.reuse, RZ ;  /* 0x0000000347f27210 */ /* 0x080fe20007f3e0ff */
[----:B------:R-:W-:Y:S01]  /*b050*/  STL [R1+0x150], R250 ;  /* 0x000150fa01007387 */ /* 0x000fe20000100800 */
[-C--:B------:R-:W-:Y:S01]  /*b060*/  LEA.HI.X.SX32 R241, R72, R2.reuse, 0x1, P4 ;  /* 0x0000000248f17211 */ /* 0x080fe200020f0eff */
[----:B------:R-:W-:Y:S01]  /*b070*/  VIADD R70, R69, UR5 ;  /* 0x0000000545467c36 */ /* 0x000fe20008000000 */
[-C--:B------:R-:W-:Y:S01]  /*b080*/  LEA.HI.X.SX32 R243, R71, R2.reuse, 0x1, P1 ;  /* 0x0000000247f37211 */ /* 0x080fe200008f0eff */
[----:B------:R-:W-:Y:S01]  /*b090*/  STL [R1+0x144], R251 ;  /* 0x000144fb01007387 */ /* 0x000fe20000100800 */
[CC--:B------:R-:W-:Y:S01]  /*b0a0*/  IADD3 R238, P1, PT, R73.reuse, R3.reuse, RZ ;  /* 0x0000000349ee7210 */ /* 0x0c0fe20007f3e0ff */
[----:B------:R-:W-:Y:S01]  /*b0b0*/  VIADD R71, R70, UR5 ;  /* 0x0000000546477c36 */ /* 0x000fe20008000000 */
[CC--:B------:R-:W-:Y:S01]  /*b0c0*/  IADD3 R236, P4, PT, R74.reuse, R3.reuse, RZ ;  /* 0x000000034aec7210 */ /* 0x0c0fe20007f9e0ff */
[----:B------:R-:W-:Y:S01]  /*b0d0*/  STL [R1+0x168], R248 ;  /* 0x000168f801007387 */ /* 0x000fe20000100800 */
[-C--:B------:R-:W-:Y:S01]  /*b0e0*/  LEA.HI.X.SX32 R239, R73, R2.reuse, 0x1, P1 ;  /* 0x0000000249ef7211 */ /* 0x080fe200008f0eff */
[----:B------:R-:W-:Y:S01]  /*b0f0*/  VIADD R72, R71, UR5 ;  /* 0x0000000547487c36 */ /* 0x000fe20008000000 */
[----:B------:R-:W-:Y:S01]  /*b100*/  IADD3 R234, P1, PT, R75, R3, RZ ;  /* 0x000000034bea7210 */ /* 0x000fe20007f3e0ff */
[----:B------:R-:W-:Y:S01]  /*b110*/  STL [R1+0x140], R249 ;  /* 0x000140f901007387 */ /* 0x000fe20000100800 */
[----:B------:R-:W-:-:S02]  /*b120*/  LEA.HI.X.SX32 R237, R74, R2, 0x1, P4 ;  /* 0x000000024aed7211 */ /* 0x000fc400020f0eff */
[----:B------:R-:W-:Y:S01]  /*b130*/  LEA.HI.X.SX32 R235, R75, R2, 0x1, P1 ;  /* 0x000000024beb7211 */ /* 0x000fe200008f0eff */
[----:B------:R-:W-:Y:S01]  /*b140*/  STL.64 [R1+0x148], R244 ;  /* 0x000148f401007387 */ /* 0x000fe20000100a00 */
[----:B------:R-:W-:-:S03]  /*b150*/  IADD3 R232, P4, PT, R68, R3, RZ ;  /* 0x0000000344e87210 */ /* 0x000fc60007f9e0ff */
[----:B------:R-:W-:Y:S04]  /*b160*/  STL.64 [R1+0x158], R242 ;  /* 0x000158f201007387 */ /* 0x000fe80000100a00 */
[----:B------:R-:W-:Y:S04]  /*b170*/  STL [R1+0x180], R240 ;  /* 0x000180f001007387 */ /* 0x000fe80000100800 */
[----:B------:R-:W-:Y:S04]  /*b180*/  STL [R1+0x13c], R241 ;  /* 0x00013cf101007387 */ /* 0x000fe80000100800 */
[----:B------:R-:W-:Y:S04]  /*b190*/  STL.64 [R1+0x160], R238 ;  /* 0x000160ee01007387 */ /* 0x000fe80000100a00 */
[----:B------:R-:W-:Y:S04]  /*b1a0*/  STL [R1+0x138], R237 ;  /* 0x000138ed01007387 */ /* 0x000fe80000100800 */
[----:B------:R0:W-:Y:S04]  /*b1b0*/  STL.64 [R1+0x170], R234 ;  /* 0x000170ea01007387 */ /* 0x0001e80000100a00 */
[----:B0-----:R-:W2:Y:S01]  /*b1c0*/  LDL.LU.64 R234, [R1+0x100] ;  /* 0x0001000001ea7983 */ /* 0x001ea20000300a00 */
[----:B------:R-:W-:-:S02]  /*b1d0*/  IADD3 R230, P1, PT, R69, R3, RZ ;  /* 0x0000000345e67210 */ /* 0x000fc40007f3e0ff */
[-C--:B------:R-:W-:Y:S01]  /*b1e0*/  LEA.HI.X.SX32 R233, R68, R2.reuse, 0x1, P4 ;  /* 0x0000000244e97211 */ /* 0x080fe200020f0eff */
[----:B------:R-:W-:Y:S01]  /*b1f0*/  VIADD R68, R72, UR5 ;  /* 0x0000000548447c36 */ /* 0x000fe20008000000 */
[-C--:B------:R-:W-:Y:S02]  /*b200*/  IADD3 R228, P4, PT, R70, R3.reuse, RZ ;  /* 0x0000000346e47210 */ /* 0x080fe40007f9e0ff */
[-C--:B------:R-:W-:Y:S01]  /*b210*/  LEA.HI.X.SX32 R231, R69, R2.reuse, 0x1, P1 ;  /* 0x0000000245e77211 */ /* 0x080fe200008f0eff */
[----:B------:R-:W-:Y:S01]  /*b220*/  VIADD R69, R68, UR5 ;  /* 0x0000000544457c36 */ /* 0x000fe20008000000 */
[-C--:B------:R-:W-:Y:S02]  /*b230*/  IADD3 R226, P1, PT, R71, R3.reuse, RZ ;  /* 0x0000000347e27210 */ /* 0x080fe40007f3e0ff */
[----:B------:R-:W-:Y:S01]  /*b240*/  LEA.HI.X.SX32 R229, R70, R2, 0x1, P4 ;  /* 0x0000000246e57211 */ /* 0x000fe200020f0eff */
[----:B------:R-:W-:Y:S01]  /*b250*/  VIADD R70, R69, UR5 ;  /* 0x0000000545467c36 */ /* 0x000fe20008000000 */
[----:B------:R-:W-:-:S02]  /*b260*/  IADD3 R224, P4, PT, R72, R3, RZ ;  /* 0x0000000348e07210 */ /* 0x000fc40007f9e0ff */
[-C--:B------:R-:W-:Y:S01]  /*b270*/  LEA.HI.X.SX32 R227, R71, R2.reuse, 0x1, P1 ;  /* 0x0000000247e37211 */ /* 0x080fe200008f0eff */
[----:B------:R-:W-:Y:S01]  /*b280*/  VIADD R71, R70, UR5 ;  /* 0x0000000546477c36 */ /* 0x000fe20008000000 */
[-C--:B------:R-:W-:Y:S02]  /*b290*/  IADD3 R222, P1, PT, R68, R3.reuse, RZ ;  /* 0x0000000344de7210 */ /* 0x080fe40007f3e0ff */
[-C--:B------:R-:W-:Y:S02]  /*b2a0*/  LEA.HI.X.SX32 R225, R72, R2.reuse, 0x1, P4 ;  /* 0x0000000248e17211 */ /* 0x080fe400020f0eff */
[-C--:B------:R-:W-:Y:S02]  /*b2b0*/  IADD3 R220, P4, PT, R69, R3.reuse, RZ ;  /* 0x0000000345dc7210 */ /* 0x080fe40007f9e0ff */
[----:B------:R-:W-:Y:S01]  /*b2c0*/  LEA.HI.X.SX32 R223, R68, R2, 0x1, P1 ;  /* 0x0000000244df7211 */ /* 0x000fe200008f0eff */
[----:B------:R-:W-:Y:S01]  /*b2d0*/  VIADD R68, R71, UR5 ;  /* 0x0000000547447c36 */ /* 0x000fe20008000000 */
[----:B------:R-:W-:-:S02]  /*b2e0*/  IADD3 R216, P1, PT, R70, R3, RZ ;  /* 0x0000000346d87210 */ /* 0x000fc40007f3e0ff */
[-C--:B------:R-:W-:Y:S01]  /*b2f0*/  LEA.HI.X.SX32 R221, R69, R2.reuse, 0x1, P4 ;  /* 0x0000000245dd7211 */ /* 0x080fe200020f0eff */
[----:B------:R-:W-:Y:S01]  /*b300*/  VIADD R69, R68, UR5 ;  /* 0x0000000544457c36 */ /* 0x000fe20008000000 */
[CC--:B------:R-:W-:Y:S02]  /*b310*/  IADD3 R212, P4, PT, R71.reuse, R3.reuse, RZ ;  /* 0x0000000347d47210 */ /* 0x0c0fe40007f9e0ff */
[-C--:B------:R-:W-:Y:S02]  /*b320*/  LEA.HI.X.SX32 R217, R70, R2.reuse, 0x1, P1 ;  /* 0x0000000246d97211 */ /* 0x080fe400008f0eff */
[----:B------:R-:W-:Y:S02]  /*b330*/  LEA.HI.X.SX32 R213, R71, R2, 0x1, P4 ;  /* 0x0000000247d57211 */ /* 0x000fe400020f0eff */
[----:B------:R-:W-:Y:S02]  /*b340*/  IADD3 R208, P4, PT, R68, R3, RZ ;  /* 0x0000000344d07210 */ /* 0x000fe40007f9e0ff */
[----:B------:R-:W-:-:S02]  /*b350*/  F2FP.SATFINITE.E4M3.F32.PACK_AB_MERGE_C R245, R17, R16, RZ ;  /* 0x0000001011f5723e */ /* 0x000fc400048070ff */
[----:B------:R-:W-:Y:S02]  /*b360*/  LEA.HI.X.SX32 R209, R68, R2, 0x1, P4 ;  /* 0x0000000244d17211 */ /* 0x000fe400020f0eff */
[----:B------:R-:W-:Y:S02]  /*b370*/  IADD3 R204, P4, PT, R69, R3, RZ ;  /* 0x0000000345cc7210 */ /* 0x000fe40007f9e0ff */
[----:B------:R-:W-:Y:S02]  /*b380*/  F2FP.SATFINITE.E4M3.F32.PACK_AB_MERGE_C R244, R11, R10, RZ ;  /* 0x0000000a0bf4723e */ /* 0x000fe400048070ff */
[----:B------:R-:W-:Y:S02]  /*b390*/  LEA.HI.X.SX32 R205, R69, R2, 0x1, P4 ;  /* 0x0000000245cd7211 */ /* 0x000fe400020f0eff */
[----:B------:R-:W-:Y:S01]  /*b3a0*/  ISETP.LT.AND P1, PT, R86, UR4, !P0 ;  /* 0x0000000456007c0c */ /* 0x000fe2000c721270 */
[----:B------:R-:W0:Y:S01]  /*b3b0*/  LDCU UR4, c[0x0][0x39c] ;  /* 0x00007380ff0477ac */ /* 0x000e220008000800 */
[----:B------:R-:W-:-:S02]  /*b3c0*/  F2FP.SATFINITE.E4M3.F32.PACK_AB_MERGE_C R238, R23, R22, RZ ;  /* 0x0000001617ee723e */ /* 0x000fc400048070ff */
[----:B------:R-:W-:Y:S02]  /*b3d0*/  F2FP.SATFINITE.E4M3.F32.PACK_AB_MERGE_C R239, R25, R24, RZ ;  /* 0x0000001819ef723e */ /* 0x000fe400048070ff */
[----:B------:R-:W-:Y:S02]  /*b3e0*/  F2FP.SATFINITE.E4M3.F32.PACK_AB_MERGE_C R240, R27, R26, RZ ;  /* 0x0000001a1bf0723e */ /* 0x000fe400048070ff */
[----:B------:R-:W-:Y:S02]  /*b3f0*/  F2FP.SATFINITE.E4M3.F32.PACK_AB_MERGE_C R242, R29, R28, RZ ;  /* 0x0000001c1df2723e */ /* 0x000fe400048070ff */
[----:B------:R-:W-:Y:S02]  /*b400*/  F2FP.SATFINITE.E4M3.F32.PACK_AB_MERGE_C R243, R31, R30, RZ ;  /* 0x0000001e1ff3723e */ /* 0x000fe400048070ff */
[----:B------:R-:W-:Y:S02]  /*b410*/  F2FP.SATFINITE.E4M3.F32.PACK_AB_MERGE_C R248, R33, R32, RZ ;  /* 0x0000002021f8723e */ /* 0x000fe400048070ff */
[----:B------:R-:W-:-:S02]  /*b420*/  F2FP.SATFINITE.E4M3.F32.PACK_AB_MERGE_C R251, R35, R34, RZ ;  /* 0x0000002223fb723e */ /* 0x000fc400048070ff */
[----:B------:R-:W-:Y:S02]  /*b430*/  F2FP.SATFINITE.E4M3.F32.PACK_AB_MERGE_C R250, R37, R36, RZ ;  /* 0x0000002425fa723e */ /* 0x000fe400048070ff */
[----:B------:R-:W-:Y:S02]  /*b440*/  F2FP.SATFINITE.E4M3.F32.PACK_AB_MERGE_C R249, R39, R38, RZ ;  /* 0x0000002627f9723e */ /* 0x000fe400048070ff */
[----:B------:R-:W-:Y:S02]  /*b450*/  F2FP.SATFINITE.E4M3.F32.PACK_AB_MERGE_C R241, R41, R40, RZ ;  /* 0x0000002829f1723e */ /* 0x000fe400048070ff */
[----:B------:R-:W-:Y:S01]  /*b460*/  F2FP.SATFINITE.E4M3.F32.PACK_AB_MERGE_C R237, R43, R42, RZ ;  /* 0x0000002a2bed723e */ /* 0x000fe200048070ff */
[----:B--2---:R1:W-:Y:S04]  /*b470*/  STL.64 [R1+0x1c8], R234 ;  /* 0x0001c8ea01007387 */ /* 0x0043e80000100a00 */
[----:B------:R2:W-:Y:S04]  /*b480*/  STL [R1+0x134], R233 ;  /* 0x000134e901007387 */ /* 0x0005e80000100800 */
[----:B------:R0:W-:Y:S04]  /*b490*/  STL.64 [R1+0x178], R230 ;  /* 0x000178e601007387 */ /* 0x0001e80000100a00 */
[----:B------:R3:W-:Y:S01]  /*b4a0*/  STL [R1+0x130], R229 ;  /* 0x000130e501007387 */ /* 0x0007e20000100800 */
[----:B-1----:R-:W-:Y:S01]  /*b4b0*/  IMAD.MOV.U32 R234, RZ, RZ, R88 ;  /* 0x000000ffffea7224 */ /* 0x002fe200078e0058 */
[----:B--2---:R-:W-:Y:S01]  /*b4c0*/  F2FP.SATFINITE.E4M3.F32.PACK_AB_MERGE_C R233, R45, R44, RZ ;  /* 0x0000002c2de9723e */ /* 0x004fe200048070ff */
[----:B------:R-:W-:Y:S01]  /*b4d0*/  IMAD.MOV.U32 R235, RZ, RZ, R89 ;  /* 0x000000ffffeb7224 */ /* 0x000fe200078e0059 */
[----:B------:R1:W-:Y:S04]  /*b4e0*/  STL.64 [R1+0x188], R226 ;  /* 0x000188e201007387 */ /* 0x0003e80000100a00 */
[----:B------:R2:W-:Y:S01]  /*b4f0*/  STL [R1+0x12c], R225 ;  /* 0x00012ce101007387 */ /* 0x0005e20000100800 */
[----:B0-----:R-:W-:-:S02]  /*b500*/  F2FP.SATFINITE.E4M3.F32.PACK_AB_MERGE_C R230, R19, R18, RZ ;  /* 0x0000001213e6723e */ /* 0x001fc400048070ff */
[----:B------:R-:W-:Y:S01]  /*b510*/  F2FP.SATFINITE.E4M3.F32.PACK_AB_MERGE_C R231, R21, R20, RZ ;  /* 0x0000001415e7723e */ /* 0x000fe200048070ff */
[----:B------:R-:W-:Y:S01]  /*b520*/  STL.64 [R1+0x190], R222 ;  /* 0x000190de01007387 */ /* 0x000fe20000100a00 */
[----:B---3--:R-:W-:-:S03]  /*b530*/  F2FP.SATFINITE.E4M3.F32.PACK_AB_MERGE_C R229, R47, R46, RZ ;  /* 0x0000002e2fe5723e */ /* 0x008fc600048070ff */
[----:B------:R0:W-:Y:S01]  /*b540*/  STL [R1+0x128], R221 ;  /* 0x000128dd01007387 */ /* 0x0001e20000100800 */
[----:B-1----:R-:W-:Y:S02]  /*b550*/  F2FP.SATFINITE.E4M3.F32.PACK_AB_MERGE_C R226, R13, R12, RZ ;  /* 0x0000000c0de2723e */ /* 0x002fe400048070ff */
[----:B------:R-:W-:Y:S01]  /*b560*/  F2FP.SATFINITE.E4M3.F32.PACK_AB_MERGE_C R227, R15, R14, RZ ;  /* 0x0000000e0fe3723e */ /* 0x000fe200048070ff */
[----:B------:R1:W-:Y:S01]  /*b570*/  STL.64 [R1+0x198], R216 ;  /* 0x000198d801007387 */ /* 0x0003e20000100a00 */
[----:B--2---:R-:W-:-:S03]  /*b580*/  F2FP.SATFINITE.E4M3.F32.PACK_AB_MERGE_C R225, R49, R48, RZ ;  /* 0x0000003031e1723e */ /* 0x004fc600048070ff */
[----:B------:R-:W-:Y:S01]  /*b590*/  STL [R1+0x124], R213 ;  /* 0x000124d501007387 */ /* 0x000fe20000100800 */
[----:B0-----:R-:W-:-:S03]  /*b5a0*/  F2FP.SATFINITE.E4M3.F32.PACK_AB_MERGE_C R221, R51, R50, RZ ;  /* 0x0000003233dd723e */ /* 0x001fc600048070ff */
[----:B------:R0:W-:Y:S01]  /*b5b0*/  STL.64 [R1+0x1a0], R208 ;  /* 0x0001a0d001007387 */ /* 0x0001e20000100a00 */
[----:B-1----:R-:W-:Y:S01]  /*b5c0*/  F2FP.SATFINITE.E4M3.F32.PACK_AB_MERGE_C R216, R5, R4, RZ ;  /* 0x0000000405d8723e */ /* 0x002fe200048070ff */
[----:B------:R-:W-:Y:S02]  /*b5d0*/  VIADD R4, R69, UR5 ;  /* 0x0000000545047c36 */ /* 0x000fe40008000000 */
[----:B------:R1:W-:Y:S01]  /*b5e0*/  STL [R1+0x120], R205 ;  /* 0x000120cd01007387 */ /* 0x0003e20000100800 */
[----:B------:R-:W-:Y:S01]  /*b5f0*/  F2FP.SATFINITE.E4M3.F32.PACK_AB_MERGE_C R217, R7, R6, RZ ;  /* 0x0000000607d9723e */ /* 0x000fe200048070ff */
[C---:B------:R-:W-:Y:S01]  /*b600*/  VIADD R5, R4.reuse, UR5 ;  /* 0x0000000504057c36 */ /* 0x040fe20008000000 */
[----:B------:R-:W-:Y:S01]  /*b610*/  IADD3 R200, P4, PT, R4, R3, RZ ;  /* 0x0000000304c87210 */ /* 0x000fe20007f9e0ff */
[----:B------:R-:W-:Y:S01]  /*b620*/  STL.64 [R1+0x1b8], R226 ;  /* 0x0001b8e201007387 */ /* 0x000fe20000100a00 */
[----:B0-----:R-:W-:Y:S01]  /*b630*/  IMAD.MOV.U32 R208, RZ, RZ, R87 ;  /* 0x000000ffffd07224 */ /* 0x001fe200078e0057 */
[----:B------:R-:W-:-:S02]  /*b640*/  F2FP.SATFINITE.E4M3.F32.PACK_AB_MERGE_C R209, R9, R8, RZ ;  /* 0x0000000809d1723e */ /* 0x000fc400048070ff */
[----:B------:R-:W-:Y:S01]  /*b650*/  LEA.HI.X.SX32 R201, R4, R2, 0x1, P4 ;  /* 0x0000000204c97211 */ /* 0x000fe200020f0eff */
[C---:B------:R-:W-:Y:S01]  /*b660*/  VIADD R4, R5.reuse, UR5 ;  /* 0x0000000505047c36 */ /* 0x040fe20008000000 */
[-C--:B------:R-:W-:Y:S01]  /*b670*/  IADD3 R196, P4, PT, R5, R3.reuse, RZ ;  /* 0x0000000305c47210 */ /* 0x080fe20007f9e0ff */
[----:B------:R-:W0:Y:S01]  /*b680*/  LDTM.x64 R68, tmem[UR12+0x80] ;  /* 0x0000800c004479ee */ /* 0x000e220008340000 */
[----:B------:R-:W-:Y:S01]  /*b690*/  F2FP.SATFINITE.E4M3.F32.PACK_AB_MERGE_C R213, R53, R52, RZ ;  /* 0x0000003435d5723e */ /* 0x000fe200048070ff */
[----:B------:R-:W-:Y:S01]  /*b6a0*/  STL.64 [R1+0x1a8], R200 ;  /* 0x0001a8c801007387 */ /* 0x000fe20000100a00 */
[----:B------:R-:W-:Y:S01]  /*b6b0*/  LEA.HI.X.SX32 R197, R5, R2, 0x1, P4 ;  /* 0x0000000205c57211 */ /* 0x000fe200020f0eff */
[C---:B------:R-:W-:Y:S01]  /*b6c0*/  VIADD R5, R4.reuse, UR5 ;  /* 0x0000000504057c36 */ /* 0x040fe20008000000 */
[----:B------:R-:W-:Y:S01]  /*b6d0*/  IADD3 R198, P4, PT, R4, R3, RZ ;  /* 0x0000000304c67210 */ /* 0x000fe20007f9e0ff */
[----:B------:R-:W-:Y:S01]  /*b6e0*/  STL [R1+0x1b0], R245 ;  /* 0x0001b0f501007387 */ /* 0x000fe20000100800 */
[----:B-1----:R-:W-:-:S02]  /*b6f0*/  F2FP.SATFINITE.E4M3.F32.PACK_AB_MERGE_C R205, R55, R54, RZ ;  /* 0x0000003637cd723e */ /* 0x002fc400048070ff */
[-C--:B------:R-:W-:Y:S01]  /*b700*/  LEA.HI.X.SX32 R199, R4, R2.reuse, 0x1, P4 ;  /* 0x0000000204c77211 */ /* 0x080fe200020f0eff */
[C---:B------:R-:W-:Y:S01]  /*b710*/  VIADD R4, R5.reuse, UR5 ;  /* 0x0000000505047c36 */ /* 0x040fe20008000000 */
[CC--:B------:R-:W-:Y:S01]  /*b720*/  IADD3 R202, P4, PT, R5.reuse, R3.reuse, RZ ;  /* 0x0000000305ca7210 */ /* 0x0c0fe20007f9e0ff */
[----:B------:R-:W-:Y:S03]  /*b730*/  STL [R1+0x1c0], R244 ;  /* 0x0001c0f401007387 */ /* 0x000fe60000100800 */
[-C--:B------:R-:W-:Y:S01]  /*b740*/  LEA.HI.X.SX32 R203, R5, R2.reuse, 0x1, P4 ;  /* 0x0000000205cb7211 */ /* 0x080fe200020f0eff */
[C---:B------:R-:W-:Y:S01]  /*b750*/  VIADD R5, R4.reuse, UR5 ;  /* 0x0000000504057c36 */ /* 0x040fe20008000000 */
[CC--:B------:R-:W-:Y:S01]  /*b760*/  IADD3 R206, P4, PT, R4.reuse, R3.reuse, RZ ;  /* 0x0000000304ce7210 */ /* 0x0c0fe20007f9e0ff */
[----:B------:R1:W-:Y:S03]  /*b770*/  STL [R1+0x11c], R197 ;  /* 0x00011cc501007387 */ /* 0x0003e60000100800 */
[-C--:B------:R-:W-:Y:S01]  /*b780*/  LEA.HI.X.SX32 R207, R4, R2.reuse, 0x1, P4 ;  /* 0x0000000204cf7211 */ /* 0x080fe200020f0eff */
[C---:B------:R-:W-:Y:S01]  /*b790*/  VIADD R4, R5.reuse, UR5 ;  /* 0x0000000505047c36 */ /* 0x040fe20008000000 */
[CC--:B------:R-:W-:Y:S01]  /*b7a0*/  IADD3 R210, P4, PT, R5.reuse, R3.reuse, RZ ;  /* 0x0000000305d27210 */ /* 0x0c0fe20007f9e0ff */
[----:B------:R2:W-:Y:S02]  /*b7b0*/  STL [R1+0x118], R203 ;  /* 0x000118cb01007387 */ /* 0x0005e40000100800 */
[C---:B------:R-:W-:Y:S01]  /*b7c0*/  VIADD R252, R4.reuse, UR5 ;  /* 0x0000000504fc7c36 */ /* 0x040fe20008000000 */
[----:B------:R-:W-:Y:S01]  /*b7d0*/  LEA.HI.X.SX32 R211, R5, R2, 0x1, P4 ;  /* 0x0000000205d37211 */ /* 0x000fe200020f0eff */
[----:B------:R3:W-:Y:S01]  /*b7e0*/  STL [R1+0x114], R207 ;  /* 0x000114cf01007387 */ /* 0x0007e20000100800 */
[----:B------:R-:W-:-:S02]  /*b7f0*/  IADD3 R214, P4, PT, R4, R3, RZ ;  /* 0x0000000304d67210 */ /* 0x000fc40007f9e0ff */
[----:B------:R-:W-:Y:S02]  /*b800*/  F2FP.SATFINITE.E4M3.F32.PACK_AB_MERGE_C R5, R65, R64, RZ ;  /* 0x000000404105723e */ /* 0x000fe400048070ff */
[----:B------:R-:W-:Y:S02]  /*b810*/  LEA.HI.X.SX32 R215, R4, R2, 0x1, P4 ;  /* 0x0000000204d77211 */ /* 0x000fe400020f0eff */
[C---:B------:R-:W-:Y:S02]  /*b820*/  IADD3 R218, P4, PT, R252.reuse, R3, RZ ;  /* 0x00000003fcda7210 */ /* 0x040fe40007f9e0ff */
[----:B------:R-:W-:Y:S02]  /*b830*/  F2FP.SATFINITE.E4M3.F32.PACK_AB_MERGE_C R4, R67, R66, RZ ;  /* 0x000000424304723e */ /* 0x000fe400048070ff */
[----:B------:R-:W-:Y:S02]  /*b840*/  LEA.HI.X.SX32 R219, R252, R2, 0x1, P4 ;  /* 0x00000002fcdb7211 */ /* 0x000fe400020f0eff */
[----:B------:R-:W-:-:S02]  /*b850*/  ISETP.LT.AND P4, PT, R0, UR11, !P0 ;  /* 0x0000000b00007c0c */ /* 0x000fc4000c781270 */
[----:B-1----:R-:W-:Y:S01]  /*b860*/  F2FP.SATFINITE.E4M3.F32.PACK_AB_MERGE_C R197, R57, R56, RZ ;  /* 0x0000003839c5723e */ /* 0x002fe200048070ff */
[----:B------:R1:W-:Y:S01]  /*b870*/  STL [R1+0x110], R219 ;  /* 0x000110db01007387 */ /* 0x0003e20000100800 */
[----:B--2---:R-:W-:Y:S02]  /*b880*/  F2FP.SATFINITE.E4M3.F32.PACK_AB_MERGE_C R203, R59, R58, RZ ;  /* 0x0000003a3bcb723e */ /* 0x004fe400048070ff */
[----:B---3--:R-:W-:Y:S01]  /*b890*/  F2FP.SATFINITE.E4M3.F32.PACK_AB_MERGE_C R207, R61, R60, RZ ;  /* 0x0000003c3dcf723e */ /* 0x008fe200048070ff */
[----:B------:R-:W2:Y:S04]  /*b8a0*/  LDL.LU.64 R244, [R1+0xf8] ;  /* 0x0000f80001f47983 */ /* 0x000ea80000300a00 */
[----:B------:R-:W-:Y:S01]  /*b8b0*/  STL [R1+0x10c], R5 ;  /* 0x00010c0501007387 */ /* 0x000fe20000100800 */
[----:B-1----:R-:W-:-:S03]  /*b8c0*/  F2FP.SATFINITE.E4M3.F32.PACK_AB_MERGE_C R219, R63, R62, RZ ;  /* 0x0000003e3fdb723e */ /* 0x002fc600048070ff */
[----:B------:R-:W3:Y:S04]  /*b8d0*/  LDL.LU.64 R222, [R1+0xf0] ;  /* 0x0000f00001de7983 */ /* 0x000ee80000300a00 */
[----:B------:R1:W-:Y:S01]  /*b8e0*/  STL [R1+0x108], R4 ;  /* 0x0001080401007387 */ /* 0x0003e20000100800 */
[----:B------:R-:W-:Y:S01]  /*b8f0*/  VIADD R252, R252, UR5 ;  /* 0x00000005fcfc7c36 */ /* 0x000fe20008000000 */
[----:B------:R-:W-:Y:S02]  /*b900*/  PRMT R200, R216, 0x9910, RZ ;  /* 0x00009910d8c87816 */ /* 0x000fe400000000ff */
[----:B------:R-:W2:Y:S01]  /*b910*/  LDL.LU.64 R226, [R1+0xe8] ;  /* 0x0000e80001e27983 */ /* 0x000ea20000300a00 */
[----:B-1----:R-:W1:Y:S01]  /*b920*/  LDTM.x64 R4, tmem[UR12+0xc0] ;  /* 0x0000c00c000479ee */ /* 0x002e620008340000 */
[----:B------:R-:W-:-:S02]  /*b930*/  NOP ;  /* 0x0000000000007918 */ /* 0x000fc40000000000 */
[----:B------:R0:W-:Y:S02]  /*b940*/  @P4 STG.E.U8 desc[UR18][R246.64], R216 ;  /* 0x000000d8f6004986 */ /* 0x0001e4000c101112 */
[----:B0-----:R-:W-:-:S05]  /*b950*/  VIADD R246, R0, 0x6 ;  /* 0x0000000600f67836 */ /* 0x001fca0000000000 */
[----:B------:R-:W-:Y:S01]  /*b960*/  ISETP.LT.AND P4, PT, R246, UR4, !P0 ;  /* 0x00000004f6007c0c */ /* 0x000fe2000c781270 */
[----:B------:R-:W0:Y:S01]  /*b970*/  LDCU UR4, c[0x0][0x39c] ;  /* 0x00007380ff0477ac */ /* 0x000e220008000800 */
[----:B------:R-:W-:-:S04]  /*b980*/  IADD3 R246, P5, PT, R252, R3, RZ ;  /* 0x00000003fcf67210 */ /* 0x000fc80007fbe0ff */
[----:B------:R-:W-:Y:S02]  /*b990*/  LEA.HI.X.SX32 R247, R252, R2, 0x1, P5 ;  /* 0x00000002fcf77211 */ /* 0x000fe400028f0eff */
[----:B------:R-:W-:Y:S02]  /*b9a0*/  ISETP.NE.AND P5, PT, R208, RZ, PT ;  /* 0x000000ffd000720c */ /* 0x000fe40003fa5270 */
[----:B------:R-:W-:Y:S02]  /*b9b0*/  SHF.R.S32.HI R208, RZ, 0x8, R200 ;  /* 0x00000008ffd07819 */ /* 0x000fe400000114c8 */
[----:B------:R-:W2:Y:S04]  /*b9c0*/  LDL.LU.64 R200, [R1+0xe0] ;  /* 0x0000e00001c87983 */ /* 0x000ea80000300a00 */
[----:B------:R0:W-:Y:S04]  /*b9d0*/  @P6 STG.E.U8 desc[UR18][R234.64], R208 ;  /* 0x000000d0ea006986 */ /* 0x0001e8000c101112 */
[----:B0-----:R-:W2:Y:S01]  /*b9e0*/  LDL.LU.64 R234, [R1+0x1c8] ;  /* 0x0001c80001ea7983 */ /* 0x001ea20000300a00 */
[----:B------:R-:W-:-:S05]  /*b9f0*/  VIADD R208, R0, 0x7 ;  /* 0x0000000700d07836 */ /* 0x000fca0000000000 */
[----:B------:R-:W-:Y:S01]  /*ba00*/  ISETP.LT.AND P6, PT, R208, UR4, !P0 ;  /* 0x00000004d0007c0c */ /* 0x000fe2000c7c1270 */
[----:B------:R-:W0:Y:S01]  /*ba10*/  LDCU UR4, c[0x0][0x39c] ;  /* 0x00007380ff0477ac */ /* 0x000e220008000800 */
[----:B------:R-:W-:Y:S01]  /*ba20*/  VIADD R208, R0, 0x8 ;  /* 0x0000000800d07836 */ /* 0x000fe20000000000 */
[----:B--2---:R2:W-:Y:S04]  /*ba30*/  @P3 STG.E.U8 desc[UR18][R234.64], R217 ;  /* 0x000000d9ea003986 */ /* 0x0045e8000c101112 */
[----:B0-----:R-:W-:Y:S01]  /*ba40*/  ISETP.LT.AND P3, PT, R208, UR4, !P0 ;  /* 0x00000004d0007c0c */ /* 0x001fe2000c761270 */
[----:B------:R-:W0:Y:S01]  /*ba50*/  LDCU UR4, c[0x0][0x39c] ;  /* 0x00007380ff0477ac */ /* 0x000e220008000800 */
[----:B------:R-:W-:-:S04]  /*ba60*/  PRMT R208, R217, 0x9910, RZ ;  /* 0x00009910d9d07816 */ /* 0x000fc800000000ff */
[----:B------:R-:W-:Y:S01]  /*ba70*/  SHF.R.S32.HI R208, RZ, 0x8, R208 ;  /* 0x00000008ffd07819 */ /* 0x000fe200000114d0 */
[----:B--2---:R-:W2:Y:S04]  /*ba80*/  LDL.LU.64 R234, [R1+0xd8] ;  /* 0x0000d80001ea7983 */ /* 0x004ea80000300a00 */
[----:B------:R-:W2:Y:S04]  /*ba90*/  LDL.LU.64 R216, [R1+0xd0] ;  /* 0x0000d00001d87983 */ /* 0x000ea80000300a00 */
[----:B------:R0:W-:Y:S04]  /*baa0*/  @P5 STG.E.U8 desc[UR18][R244.64], R208 ;  /* 0x000000d0f4005986 */ /* 0x0001e8000c101112 */
[----:B0-----:R-:W2:Y:S01]  /*bab0*/  LDL.LU R244, [R1+0x1c0] ;  /* 0x0001c00001f47983 */ /* 0x001ea20000300800 */
[----:B------:R-:W-:-:S05]  /*bac0*/  VIADD R208, R0, 0x9 ;  /* 0x0000000900d07836 */ /* 0x000fca0000000000 */
[----:B------:R-:W-:Y:S01]  /*bad0*/  ISETP.LT.AND P5, PT, R208, UR4, !P0 ;  /* 0x00000004d0007c0c */ /* 0x000fe2000c7a1270 */
[----:B------:R-:W0:Y:S01]  /*bae0*/  LDCU UR4, c[0x0][0x39c] ;  /* 0x00007380ff0477ac */ /* 0x000e220008000800 */
[----:B------:R-:W-:Y:S01]  /*baf0*/  VIADD R208, R0, 0xa ;  /* 0x0000000a00d07836 */ /* 0x000fe20000000000 */
[----:B---3--:R3:W-:Y:S04]  /*bb00*/  @P2 STG.E.U8 desc[UR18][R222.64], R209 ;  /* 0x000000d1de002986 */ /* 0x0087e8000c101112 */
[----:B---3--:R-:W3:Y:S01]  /*bb10*/  LDL.LU.64 R222, [R1+0xc8] ;  /* 0x0000c80001de7983 */ /* 0x008ee20000300a00 */
[----:B0-----:R-:W-:Y:S01]  /*bb20*/  ISETP.LT.AND P2, PT, R208, UR4, !P0 ;  /* 0x00000004d0007c0c */ /* 0x001fe2000c741270 */
[----:B------:R-:W0:Y:S01]  /*bb30*/  LDCU UR4, c[0x0][0x39c] ;  /* 0x00007380ff0477ac */ /* 0x000e220008000800 */
[----:B------:R-:W-:-:S04]  /*bb40*/  PRMT R208, R209, 0x9910, RZ ;  /* 0x00009910d1d07816 */ /* 0x000fc800000000ff */
[----:B------:R-:W-:-:S05]  /*bb50*/  SHF.R.S32.HI R208, RZ, 0x8, R208 ;  /* 0x00000008ffd07819 */ /* 0x000fca00000114d0 */
[----:B------:R0:W-:Y:S04]  /*bb60*/  @P1 STG.E.U8 desc[UR18][R226.64], R208 ;  /* 0x000000d0e2001986 */ /* 0x0001e8000c101112 */
[----:B0-----:R-:W3:Y:S01]  /*bb70*/  LDL.LU.64 R226, [R1+0x1b8] ;  /* 0x0001b80001e27983 */ /* 0x001ee20000300a00 */
[----:B------:R-:W-:-:S03]  /*bb80*/  VIADD R245, R0, 0xb ;  /* 0x0000000b00f57836 */ /* 0x000fc60000000000 */
[----:B------:R-:W4:Y:S02]  /*bb90*/  LDL.LU.64 R208, [R1+0xc0] ;  /* 0x0000c00001d07983 */ /* 0x000f240000300a00 */
[----:B------:R-:W-:Y:S01]  /*bba0*/  ISETP.LT.AND P1, PT, R245, UR4, !P0 ;  /* 0x00000004f5007c0c */ /* 0x000fe2000c721270 */
[----:B------:R-:W0:Y:S01]  /*bbb0*/  LDCU UR4, c[0x0][0x39c] ;  /* 0x00007380ff0477ac */ /* 0x000e220008000800 */
[----:B--2---:R2:W-:Y:S02]  /*bbc0*/  @P4 STG.E.U8 desc[UR18][R200.64], R244 ;  /* 0x000000f4c8004986 */ /* 0x0045e4000c101112 */
[----:B--2---:R-:W-:-:S05]  /*bbd0*/  VIADD R200, R0, 0xc ;  /* 0x0000000c00c87836 */ /* 0x004fca0000000000 */
[----:B0-----:R-:W-:Y:S01]  /*bbe0*/  ISETP.LT.AND P4, PT, R200, UR4, !P0 ;  /* 0x00000004c8007c0c */ /* 0x001fe2000c781270 */
[----:B------:R-:W0:Y:S01]  /*bbf0*/  LDCU UR4, c[0x0][0x39c] ;  /* 0x00007380ff0477ac */ /* 0x000e220008000800 */
[----:B------:R-:W-:Y:S02]  /*bc00*/  PRMT R200, R244, 0x9910, RZ ;  /* 0x00009910f4c87816 */ /* 0x000fe400000000ff */
[----:B------:R-:W2:Y:S02]  /*bc10*/  LDL.LU.64 R244, [R1+0xb8] ;  /* 0x0000b80001f47983 */ /* 0x000ea40000300a00 */
[----:B------:R-:W-:-:S05]  /*bc20*/  SHF.R.S32.HI R200, RZ, 0x8, R200 ;  /* 0x00000008ffc87819 */ /* 0x000fca00000114c8 */
[----:B------:R0:W-:Y:S02]  /*bc30*/  @P6 STG.E.U8 desc[UR18][R234.64], R200 ;  /* 0x000000c8ea006986 */ /* 0x0001e4000c101112 */
[----:B0-----:R-:W-:Y:S02]  /*bc40*/  VIADD R200, R0, 0xd ;  /* 0x0000000d00c87836 */ /* 0x001fe40000000000 */
[----:B------:R-:W5:Y:S03]  /*bc50*/  LDL.LU.64 R234, [R1+0xb0] ;  /* 0x0000b00001ea7983 */ /* 0x000f660000300a00 */
        /* <DEDUP_REMOVED lines=9> */
[----:B------:R0:W-:Y:S02]  /*bcf0*/  @P5 STG.E.U8 desc[UR18][R222.64], R200 ;  /* 0x000000c8de005986 */ /* 0x0001e4000c101112 */
[----:B0-----:R-:W-:Y:S02]  /*bd00*/  VIADD R200, R0, 0xf ;  /* 0x0000000f00c87836 */ /* 0x001fe40000000000 */
[----:B------:R-:W3:Y:S03]  /*bd10*/  LDL.LU.64 R222, [R1+0xa0] ;  /* 0x0000a00001de7983 */ /* 0x000ee60000300a00 */
[----:B------:R-:W-:Y:S01]  /*bd20*/  ISETP.LT.AND P5, PT, R200, UR4, !P0 ;  /* 0x00000004c8007c0c */ /* 0x000fe2000c7a1270 */
[----:B------:R-:W0:Y:S01]  /*bd30*/  LDCU UR4, c[0x0][0x39c] ;  /* 0x00007380ff0477ac */ /* 0x000e220008000800 */
[----:B----4-:R4:W-:Y:S01]  /*bd40*/  @P2 STG.E.U8 desc[UR18][R208.64], R227 ;  /* 0x000000e3d0002986 */ /* 0x0109e2000c101112 */
[----:B------:R-:W-:Y:S01]  /*bd50*/  VIADD R200, R0, 0x10 ;  /* 0x0000001000c87836 */ /* 0x000fe20000000000 */
[----:B----4-:R-:W-:-:S04]  /*bd60*/  PRMT R208, R227, 0x9910, RZ ;  /* 0x00009910e3d07816 */ /* 0x010fc800000000ff */
[----:B------:R-:W-:Y:S02]  /*bd70*/  SHF.R.S32.HI R209, RZ, 0x8, R208 ;  /* 0x00000008ffd17819 */ /* 0x000fe400000114d0 */
[----:B0-----:R-:W-:Y:S01]  /*bd80*/  ISETP.LT.AND P2, PT, R200, UR4, !P0 ;  /* 0x00000004c8007c0c */ /* 0x001fe2000c741270 */
[----:B------:R-:W0:Y:S01]  /*bd90*/  LDCU UR4, c[0x0][0x39c] ;  /* 0x00007380ff0477ac */ /* 0x000e220008000800 */
[----:B------:R-:W4:Y:S04]  /*bda0*/  LDL.LU.64 R200, [R1+0x98] ;  /* 0x0000980001c87983 */ /* 0x000f280000300a00 */
[----:B------:R-:W3:Y:S04]  /*bdb0*/  LDL.LU.64 R226, [R1+0x90] ;  /* 0x0000900001e27983 */ /* 0x000ee80000300a00 */
[----:B--2---:R2:W-:Y:S04]  /*bdc0*/  @P1 STG.E.U8 desc[UR18][R244.64], R209 ;  /* 0x000000d1f4001986 */ /* 0x0045e8000c101112 */
[----:B--2---:R-:W5:Y:S01]  /*bdd0*/  LDL.LU R245, [R1+0x1b0] ;  /* 0x0001b00001f57983 */ /* 0x004f620000300800 */
[----:B------:R-:W-:-:S05]  /*bde0*/  VIADD R208, R0, 0x11 ;  /* 0x0000001100d07836 */ /* 0x000fca0000000000 */
[----:B0-----:R-:W-:Y:S01]  /*bdf0*/  ISETP.LT.AND P1, PT, R208, UR4, !P0 ;  /* 0x00000004d0007c0c */ /* 0x001fe2000c721270 */
[----:B------:R-:W0:Y:S01]  /*be00*/  LDCU UR4, c[0x0][0x39c] ;  /* 0x00007380ff0477ac */ /* 0x000e220008000800 */
[----:B------:R-:W-:Y:S01]  /*be10*/  VIADD R208, R0, 0x12 ;  /* 0x0000001200d07836 */ /* 0x000fe20000000000 */
[----:B-----5:R2:W-:Y:S04]  /*be20*/  @P4 STG.E.U8 desc[UR18][R234.64], R245 ;  /* 0x000000f5ea004986 */ /* 0x0205e8000c101112 */
[----:B0-----:R-:W-:Y:S01]  /*be30*/  ISETP.LT.AND P4, PT, R208, UR4, !P0 ;  /* 0x00000004d0007c0c */ /* 0x001fe2000c781270 */
[----:B------:R-:W0:Y:S01]  /*be40*/  LDCU UR4, c[0x0][0x39c] ;  /* 0x00007380ff0477ac */ /* 0x000e220008000800 */
[----:B------:R-:W-:Y:S01]  /*be50*/  PRMT R208, R245, 0x9910, RZ ;  /* 0x00009910f5d07816 */ /* 0x000fe200000000ff */
[----:B--2---:R-:W2:Y:S04]  /*be60*/  LDL.LU.64 R234, [R1+0x88] ;  /* 0x0000880001ea7983 */ /* 0x004ea80000300a00 */
[----:B------:R-:W5:Y:S01]  /*be70*/  LDL.LU.64 R244, [R1+0x80] ;  /* 0x0000800001f47983 */ /* 0x000f620000300a00 */
[----:B------:R-:W-:Y:S01]  /*be80*/  SHF.R.S32.HI R209, RZ, 0x8, R208 ;  /* 0x00000008ffd17819 */ /* 0x000fe200000114d0 */
[----:B------:R-:W-:-:S04]  /*be90*/  VIADD R208, R0, 0x13 ;  /* 0x0000001300d07836 */ /* 0x000fc80000000000 */
[----:B---3--:R3:W-:Y:S01]  /*bea0*/  @P6 STG.E.U8 desc[UR18][R216.64], R209 ;  /* 0x000000d1d8006986 */ /* 0x0087e2000c101112 */
[----:B0-----:R-:W-:Y:S01]  /*beb0*/  ISETP.LT.AND P6, PT, R208, UR4, !P0 ;  /* 0x00000004d0007c0c */ /* 0x001fe2000c7c1270 */
[----:B------:R-:W0:Y:S01]  /*bec0*/  LDCU UR4, c[0x0][0x39c] ;  /* 0x00007380ff0477ac */ /* 0x000e220008000800 */
[----:B------:R-:W-:Y:S01]  /*bed0*/  VIADD R208, R0, 0x14 ;  /* 0x0000001400d07836 */ /* 0x000fe20000000000 */
[----:B------:R0:W-:Y:S04]  /*bee0*/  @P3 STG.E.U8 desc[UR18][R222.64], R230 ;  /* 0x000000e6de003986 */ /* 0x0001e8000c101112 */
[----:B0-----:R-:W-:Y:S01]  /*bef0*/  ISETP.LT.AND P3, PT, R208, UR4, !P0 ;  /* 0x00000004d0007c0c */ /* 0x001fe2000c761270 */
[----:B------:R-:W0:Y:S01]  /*bf00*/  LDCU UR4, c[0x0][0x39c] ;  /* 0x00007380ff0477ac */ /* 0x000e220008000800 */
[----:B---3--:R-:W3:Y:S04]  /*bf10*/  LDL.LU.64 R208, [R1+0x78] ;  /* 0x0000780001d07983 */ /* 0x008ee80000300a00 */
[----:B------:R-:W3:Y:S01]  /*bf20*/  LDL.LU.64 R222, [R1+0x70] ;  /* 0x0000700001de7983 */ /* 0x000ee20000300a00 */
[----:B------:R-:W-:-:S04]  /*bf30*/  PRMT R216, R230, 0x9910, RZ ;  /* 0x00009910e6d87816 */ /* 0x000fc800000000ff */
[----:B------:R-:W-:Y:S01]  /*bf40*/  SHF.R.S32.HI R217, RZ, 0x8, R216 ;  /* 0x00000008ffd97819 */ /* 0x000fe200000114d8 */
[----:B------:R-:W-:-:S04]  /*bf50*/  VIADD R216, R0, 0x15 ;  /* 0x0000001500d87836 */ /* 0x000fc80000000000 */
[----:B----4-:R4:W-:Y:S01]  /*bf60*/  @P5 STG.E.U8 desc[UR18][R200.64], R217 ;  /* 0x000000d9c8005986 */ /* 0x0109e2000c101112 */
[----:B0-----:R-:W-:Y:S01]  /*bf70*/  ISETP.LT.AND P5, PT, R216, UR4, !P0 ;  /* 0x00000004d8007c0c */ /* 0x001fe2000c7a1270 */
[----:B------:R-:W0:Y:S02]  /*bf80*/  LDCU UR4, c[0x0][0x39c] ;  /* 0x00007380ff0477ac */ /* 0x000e240008000800 */
[----:B------:R1:W-:Y:S04]  /*bf90*/  @P2 STG.E.U8 desc[UR18][R226.64], R231 ;  /* 0x000000e7e2002986 */ /* 0x0003e8000c101112 */
[----:B----4-:R-:W4:Y:S04]  /*bfa0*/  LDL.LU.64 R200, [R1+0x1a8] ;  /* 0x0001a80001c87983 */ /* 0x010f280000300a00 */
[----:B-1----:R-:W4:Y:S01]  /*bfb0*/  LDL.LU.64 R226, [R1+0x68] ;  /* 0x0000680001e27983 */ /* 0x002f220000300a00 */
[----:B------:R-:W-:-:S05]  /*bfc0*/  VIADD R216, R0, 0x16 ;  /* 0x0000001600d87836 */ /* 0x000fca0000000000 */
[----:B0-----:R-:W-:Y:S01]  /*bfd0*/  ISETP.LT.AND P2, PT, R216, UR4, !P0 ;  /* 0x00000004d8007c0c */ /* 0x001fe2000c741270 */
[----:B------:R-:W0:Y:S01]  /*bfe0*/  LDCU UR4, c[0x0][0x39c] ;  /* 0x00007380ff0477ac */ /* 0x000e220008000800 */
[----:B------:R-:W-:Y:S02]  /*bff0*/  PRMT R216, R231, 0x9910, RZ ;  /* 0x00009910e7d87816 */ /* 0x000fe400000000ff */
[----:B------:R-:W4:Y:S02]  /*c000*/  LDL.LU.64 R230, [R1+0x60] ;  /* 0x0000600001e67983 */ /* 0x000f240000300a00 */
[----:B------:R-:W-:Y:S01]  /*c010*/  SHF.R.S32.HI R217, RZ, 0x8, R216 ;  /* 0x00000008ffd97819 */ /* 0x000fe200000114d8 */
[----:B------:R-:W-:-:S04]  /*c020*/  VIADD R216, R0, 0x17 ;  /* 0x0000001700d87836 */ /* 0x000fc80000000000 */
[----:B--2---:R-:W-:Y:S04]  /*c030*/  @P1 STG.E.U8 desc[UR18][R234.64], R217 ;  /* 0x000000d9ea001986 */ /* 0x004fe8000c101112 */
[----:B-----5:R1:W-:Y:S04]  /*c040*/  @P4 STG.E.U8 desc[UR18][R244.64], R238 ;  /* 0x000000eef4004986 */ /* 0x0203e8000c101112 */
[----:B-1----:R-:W2:Y:S01]  /*c050*/  LDL.LU.64 R244, [R1+0x58] ;  /* 0x0000580001f47983 */ /* 0x002ea20000300a00 */
[----:B0-----:R-:W-:Y:S01]  /*c060*/  ISETP.LT.AND P1, PT, R216, UR4, !P0 ;  /* 0x00000004d8007c0c */ /* 0x001fe2000c721270 */
[----:B------:R-:W0:Y:S01]  /*c070*/  LDCU UR4, c[0x0][0x39c] ;  /* 0x00007380ff0477ac */ /* 0x000e220008000800 */
[----:B------:R-:W-:Y:S01]  /*c080*/  VIADD R216, R0, 0x18 ;  /* 0x0000001800d87836 */ /* 0x000fe20000000000 */
[----:B------:R-:W5:Y:S04]  /*c090*/  LDL.LU.64 R234, [R1+0x50] ;  /* 0x0000500001ea7983 */ /* 0x000f680000300a00 */
[----:B0-----:R-:W-:Y:S01]  /*c0a0*/  ISETP.LT.AND P4, PT, R216, UR4, !P0 ;  /* 0x00000004d8007c0c */ /* 0x001fe2000c781270 */
[----:B------:R-:W0:Y:S01]  /*c0b0*/  LDCU UR4, c[0x0][0x39c] ;  /* 0x00007380ff0477ac */ /* 0x000e220008000800 */
[----:B------:R-:W-:-:S04]  /*c0c0*/  PRMT R216, R238, 0x9910, RZ ;  /* 0x00009910eed87816 */ /* 0x000fc800000000ff */
[----:B------:R-:W-:Y:S01]  /*c0d0*/  SHF.R.S32.HI R217, RZ, 0x8, R216 ;  /* 0x00000008ffd97819 */ /* 0x000fe200000114d8 */
[----:B------:R-:W-:-:S04]  /*c0e0*/  VIADD R216, R0, 0x19 ;  /* 0x0000001900d87836 */ /* 0x000fc80000000000 */
[----:B---3--:R1:W-:Y:S01]  /*c0f0*/  @P6 STG.E.U8 desc[UR18][R208.64], R217 ;  /* 0x000000d9d0006986 */ /* 0x0083e2000c101112 */
[----:B0-----:R-:W-:Y:S01]  /*c100*/  ISETP.LT.AND P6, PT, R216, UR4, !P0 ;  /* 0x00000004d8007c0c */ /* 0x001fe2000c7c1270 */
[----:B------:R-:W0:Y:S01]  /*c110*/  LDCU UR4, c[0x0][0x39c] ;  /* 0x00007380ff0477ac */ /* 0x000e220008000800 */
[----:B------:R-:W-:Y:S01]  /*c120*/  VIADD R216, R0, 0x1a ;  /* 0x0000001a00d87836 */ /* 0x000fe20000000000 */
[----:B------:R3:W-:Y:S04]  /*c130*/  @P3 STG.E.U8 desc[UR18][R222.64], R239 ;  /* 0x000000efde003986 */ /* 0x0007e8000c101112 */
[----:B-1----:R-:W5:Y:S01]  /*c140*/  LDL.LU.64 R208, [R1+0x1a0] ;  /* 0x0001a00001d07983 */ /* 0x002f620000300a00 */
[----:B0-----:R-:W-:Y:S01]  /*c150*/  ISETP.LT.AND P3, PT, R216, UR4, !P0 ;  /* 0x00000004d8007c0c */ /* 0x001fe2000c761270 */
[----:B------:R-:W0:Y:S02]  /*c160*/  LDCU UR4, c[0x0][0x39c] ;  /* 0x00007380ff0477ac */ /* 0x000e240008000800 */
[----:B------:R-:W5:Y:S01]  /*c170*/  LDL.LU.64 R216, [R1+0x48] ;  /* 0x0000480001d87983 */ /* 0x000f620000300a00 */
[----:B---3--:R-:W-:-:S03]  /*c180*/  PRMT R222, R239, 0x9910, RZ ;  /* 0x00009910efde7816 */ /* 0x008fc600000000ff */
[----:B------:R-:W3:Y:S01]  /*c190*/  LDL.LU.64 R238, [R1+0x40] ;  /* 0x0000400001ee7983 */ /* 0x000ee20000300a00 */
[----:B------:R-:W-:Y:S01]  /*c1a0*/  SHF.R.S32.HI R223, RZ, 0x8, R222 ;  /* 0x00000008ffdf7819 */ /* 0x000fe200000114de */
[----:B------:R-:W-:-:S04]  /*c1b0*/  VIADD R222, R0, 0x1b ;  /* 0x0000001b00de7836 */ /* 0x000fc80000000000 */
[----:B----4-:R1:W-:Y:S01]  /*c1c0*/  @P5 STG.E.U8 desc[UR18][R226.64], R223 ;  /* 0x000000dfe2005986 */ /* 0x0103e2000c101112 */
[----:B0-----:R-:W-:Y:S01]  /*c1d0*/  ISETP.LT.AND P5, PT, R222, UR4, !P0 ;  /* 0x00000004de007c0c */ /* 0x001fe2000c7a1270 */
[----:B------:R-:W0:Y:S01]  /*c1e0*/  LDCU UR4, c[0x0][0x39c] ;  /* 0x00007380ff0477ac */ /* 0x000e220008000800 */
[----:B------:R-:W-:Y:S01]  /*c1f0*/  VIADD R222, R0, 0x1c ;  /* 0x0000001c00de7836 */ /* 0x000fe20000000000 */
[----:B------:R-:W-:Y:S01]  /*c200*/  @P2 STG.E.U8 desc[UR18][R230.64], R240 ;  /* 0x000000f0e6002986 */ /* 0x000fe2000c101112 */
[----:B-1----:R-:W-:-:S03]  /*c210*/  PRMT R226, R240, 0x9910, RZ ;  /* 0x00009910f0e27816 */ /* 0x002fc600000000ff */
[----:B0-----:R-:W-:Y:S01]  /*c220*/  ISETP.LT.AND P2, PT, R222, UR4, !P0 ;  /* 0x00000004de007c0c */ /* 0x001fe2000c741270 */
[----:B------:R-:W0:Y:S01]  /*c230*/  LDCU UR4, c[0x0][0x39c] ;  /* 0x00007380ff0477ac */ /* 0x000e220008000800 */
[----:B------:R-:W4:Y:S01]  /*c240*/  LDL.LU.64 R222, [R1+0x38] ;  /* 0x0000380001de7983 */ /* 0x000f220000300a00 */
[----:B------:R-:W-:Y:S01]  /*c250*/  SHF.R.S32.HI R227, RZ, 0x8, R226 ;  /* 0x00000008ffe37819 */ /* 0x000fe200000114e2 */
[----:B------:R-:W-:-:S04]  /*c260*/  VIADD R226, R0, 0x1d ;  /* 0x0000001d00e27836 */ /* 0x000fc80000000000 */
[----:B--2---:R1:W-:Y:S04]  /*c270*/  @P1 STG.E.U8 desc[UR18][R244.64], R227 ;  /* 0x000000e3f4001986 */ /* 0x0043e8000c101112 */
[----:B-1----:R-:W2:Y:S01]  /*c280*/  LDL.LU.64 R244, [R1+0x30] ;  /* 0x0000300001f47983 */ /* 0x002ea20000300a00 */
[----:B0-----:R-:W-:Y:S01]  /*c290*/  ISETP.LT.AND P1, PT, R226, UR4, !P0 ;  /* 0x00000004e2007c0c */ /* 0x001fe2000c721270 */
[----:B------:R-:W0:Y:S01]  /*c2a0*/  LDCU UR4, c[0x0][0x39c] ;  /* 0x00007380ff0477ac */ /* 0x000e220008000800 */
[----:B------:R-:W-:Y:S01]  /*c2b0*/  VIADD R226, R0, 0x1e ;  /* 0x0000001e00e27836 */ /* 0x000fe20000000000 */
[----:B-----5:R1:W-:Y:S01]  /*c2c0*/  @P4 STG.E.U8 desc[UR18][R234.64], R242 ;  /* 0x000000f2ea004986 */ /* 0x0203e2000c101112 */
[----:B------:R-:W-:-:S03]  /*c2d0*/  PRMT R230, R242, 0x9910, RZ ;  /* 0x00009910f2e67816 */ /* 0x000fc600000000ff */
[----:B0-----:R-:W-:Y:S01]  /*c2e0*/  ISETP.LT.AND P4, PT, R226, UR4, !P0 ;  /* 0x00000004e2007c0c */ /* 0x001fe2000c781270 */
[----:B------:R-:W0:Y:S01]  /*c2f0*/  LDCU UR4, c[0x0][0x39c] ;  /* 0x00007380ff0477ac */ /* 0x000e220008000800 */
[----:B------:R-:W5:Y:S01]  /*c300*/  LDL.LU.64 R226, [R1+0x28] ;  /* 0x0000280001e27983 */ /* 0x000f620000300a00 */
[----:B-1----:R-:W-:Y:S01]  /*c310*/  SHF.R.S32.HI R235, RZ, 0x8, R230 ;  /* 0x00000008ffeb7819 */ /* 0x002fe200000114e6 */
[----:B------:R-:W-:Y:S02]  /*c320*/  VIADD R234, R0, 0x1f ;  /* 0x0000001f00ea7836 */ /* 0x000fe40000000000 */
[----:B------:R-:W5:Y:S04]  /*c330*/  LDL.LU.64 R230, [R1+0x20] ;  /* 0x0000200001e67983 */ /* 0x000f680000300a00 */
[----:B------:R1:W-:Y:S01]  /*c340*/  @P6 STG.E.U8 desc[UR18][R216.64], R235 ;  /* 0x000000ebd8006986 */ /* 0x0003e2000c101112 */
[----:B0-----:R-:W-:Y:S01]  /*c350*/  ISETP.LT.AND P6, PT, R234, UR4, !P0 ;  /* 0x00000004ea007c0c */ /* 0x001fe2000c7c1270 */
[----:B------:R-:W0:Y:S01]  /*c360*/  LDCU UR4, c[0x0][0x39c] ;  /* 0x00007380ff0477ac */ /* 0x000e220008000800 */
[----:B------:R-:W-:Y:S01]  /*c370*/  VIADD R234, R0, 0x20 ;  /* 0x0000002000ea7836 */ /* 0x000fe20000000000 */
[----:B---3--:R3:W-:Y:S04]  /*c380*/  @P3 STG.E.U8 desc[UR18][R238.64], R243 ;  /* 0x000000f3ee003986 */ /* 0x0087e8000c101112 */
[----:B-1----:R-:W5:Y:S01]  /*c390*/  LDL.LU.64 R216, [R1+0x198] ;  /* 0x0001980001d87983 */ /* 0x002f620000300a00 */
[----:B0-----:R-:W-:Y:S01]  /*c3a0*/  ISETP.LT.AND P3, PT, R234, UR4, !P0 ;  /* 0x00000004ea007c0c */ /* 0x001fe2000c761270 */
[----:B------:R-:W0:Y:S02]  /*c3b0*/  LDCU UR4, c[0x0][0x39c] ;  /* 0x00007380ff0477ac */ /* 0x000e240008000800 */
[----:B------:R-:W5:Y:S01]  /*c3c0*/  LDL.LU.64 R234, [R1+0x18] ;  /* 0x0000180001ea7983 */ /* 0x000f620000300a00 */
[----:B---3--:R-:W-:-:S05]  /*c3d0*/  PRMT R238, R243, 0x9910, RZ ;  /* 0x00009910f3ee7816 */ /* 0x008fca00000000ff */
[----:B------:R-:W-:Y:S02]  /*c3e0*/  IMAD.MOV.U32 R240, RZ, RZ, R238 ;  /* 0x000000fffff07224 */ /* 0x000fe400078e00ee */
[----:B------:R-:W3:Y:S03]  /*c3f0*/  LDL.LU.64 R238, [R1+0x10] ;  /* 0x0000100001ee7983 */ /* 0x000ee60000300a00 */
[----:B------:R-:W-:-:S05]  /*c400*/  SHF.R.S32.HI R242, RZ, 0x8, R240 ;  /* 0x00000008fff27819 */ /* 0x000fca00000114f0 */
[----:B----4-:R1:W-:Y:S04]  /*c410*/  @P5 STG.E.U8 desc[UR18][R222.64], R242 ;  /* 0x000000f2de005986 */ /* 0x0103e8000c101112 */
[----:B-1----:R-:W4:Y:S04]  /*c420*/  LDL.LU.64 R222, [R1+0x190] ;  /* 0x0001900001de7983 */ /* 0x002f280000300a00 */
[----:B------:R-:W4:Y:S01]  /*c430*/  LDL.LU.64 R242, [R1+0x8] ;  /* 0x0000080001f27983 */ /* 0x000f220000300a00 */
[----:B------:R-:W-:-:S05]  /*c440*/  VIADD R240, R0, 0x21 ;  /* 0x0000002100f07836 */ /* 0x000fca0000000000 */
[----:B0-----:R-:W-:Y:S01]  /*c450*/  ISETP.LT.AND P5, PT, R240, UR4, !P0 ;  /* 0x00000004f0007c0c */ /* 0x001fe2000c7a1270 */
[----:B------:R-:W0:Y:S01]  /*c460*/  LDCU UR4, c[0x0][0x39c] ;  /* 0x00007380ff0477ac */ /* 0x000e220008000800 */
[----:B------:R-:W-:Y:S01]  /*c470*/  VIADD R240, R0, 0x22 ;  /* 0x0000002200f07836 */ /* 0x000fe20000000000 */
[----:B--2---:R1:W-:Y:S04]  /*c480*/  @P2 STG.E.U8 desc[UR18][R244.64], R248 ;  /* 0x000000f8f4002986 */ /* 0x0043e8000c101112 */
[----:B-1----:R-:W2:Y:S01]  /*c490*/  LDL.LU.64 R244, [R1] ;  /* 0x0000000001f47983 */ /* 0x002ea20000300a00 */
[----:B0-----:R-:W-:Y:S01]  /*c4a0*/  ISETP.LT.AND P2, PT, R240, UR4, !P0 ;  /* 0x00000004f0007c0c */ /* 0x001fe2000c741270 */
[----:B------:R-:W0:Y:S01]  /*c4b0*/  LDCU UR4, c[0x0][0x39c] ;  /* 0x00007380ff0477ac */ /* 0x000e220008000800 */
[----:B------:R-:W-:Y:S01]  /*c4c0*/  PRMT R240, R248, 0x9910, RZ ;  /* 0x00009910f8f07816 */ /* 0x000fe200000000ff */
[----:B------:R-:W-:-:S03]  /*c4d0*/  VIADD R248, R0, 0x23 ;  /* 0x0000002300f87836 */ /* 0x000fc60000000000 */
[----:B------:R-:W-:-:S05]  /*c4e0*/  SHF.R.S32.HI R240, RZ, 0x8, R240 ;  /* 0x00000008fff07819 */ /* 0x000fca00000114f0 */
[----:B-----5:R1:W-:Y:S01]  /*c4f0*/  @P1 STG.E.U8 desc[UR18][R226.64], R240 ;  /* 0x000000f0e2001986 */ /* 0x0203e2000c101112 */
[----:B0-----:R-:W-:Y:S01]  /*c500*/  ISETP.LT.AND P1, PT, R248, UR4, !P0 ;  /* 0x00000004f8007c0c */ /* 0x001fe2000c721270 */
[----:B------:R-:W0:Y:S01]  /*c510*/  LDCU UR4, c[0x0][0x39c] ;  /* 0x00007380ff0477ac */ /* 0x000e220008000800 */
[----:B------:R-:W-:Y:S01]  /*c520*/  VIADD R248, R0, 0x24 ;  /* 0x0000002400f87836 */ /* 0x000fe20000000000 */
[----:B------:R5:W-:Y:S04]  /*c530*/  @P4 STG.E.U8 desc[UR18][R230.64], R251 ;  /* 0x000000fbe6004986 */ /* 0x000be8000c101112 */
[----:B-1----:R-:W2:Y:S04]  /*c540*/  LDL.LU.64 R226, [R1+0x188] ;  /* 0x0001880001e27983 */ /* 0x002ea80000300a00 */
[----:B------:R-:W2:Y:S04]  /*c550*/  LDL.LU R240, [R1+0x180] ;  /* 0x0001800001f07983 */ /* 0x000ea80000300800 */
[----:B-----5:R-:W5:Y:S01]  /*c560*/  LDL.LU.64 R230, [R1+0x178] ;  /* 0x0001780001e67983 */ /* 0x020f620000300a00 */
[----:B0-----:R-:W-:Y:S01]  /*c570*/  ISETP.LT.AND P4, PT, R248, UR4, !P0 ;  /* 0x00000004f8007c0c */ /* 0x001fe2000c781270 */
[----:B------:R-:W0:Y:S01]  /*c580*/  LDCU UR4, c[0x0][0x39c] ;  /* 0x00007380ff0477ac */ /* 0x000e220008000800 */
[----:B------:R-:W-:Y:S01]  /*c590*/  PRMT R248, R251, 0x9910, RZ ;  /* 0x00009910fbf87816 */ /* 0x000fe200000000ff */
[----:B------:R-:W-:-:S03]  /*c5a0*/  VIADD R251, R0, 0x25 ;  /* 0x0000002500fb7836 */ /* 0x000fc60000000000 */
[----:B------:R-:W-:-:S05]  /*c5b0*/  SHF.R.S32.HI R248, RZ, 0x8, R248 ;  /* 0x00000008fff87819 */ /* 0x000fca00000114f8 */
[----:B------:R1:W-:Y:S01]  /*c5c0*/  @P6 STG.E.U8 desc[UR18][R234.64], R248 ;  /* 0x000000f8ea006986 */ /* 0x0003e2000c101112 */
[----:B0-----:R-:W-:Y:S01]  /*c5d0*/  ISETP.LT.AND P6, PT, R251, UR4, !P0 ;  /* 0x00000004fb007c0c */ /* 0x001fe2000c7c1270 */
[----:B------:R-:W0:Y:S01]  /*c5e0*/  LDCU UR4, c[0x0][0x39c] ;  /* 0x00007380ff0477ac */ /* 0x000e220008000800 */
[----:B------:R-:W-:Y:S01]  /*c5f0*/  VIADD R251, R0, 0x26 ;  /* 0x0000002600fb7836 */ /* 0x000fe20000000000 */
[----:B---3--:R3:W-:Y:S04]  /*c600*/  @P3 STG.E.U8 desc[UR18][R238.64], R250 ;  /* 0x000000faee003986 */ /* 0x0087e8000c101112 */
[----:B-1----:R-:W5:Y:S04]  /*c610*/  LDL.LU.64 R234, [R1+0x170] ;  /* 0x0001700001ea7983 */ /* 0x002f680000300a00 */
[----:B------:R-:W5:Y:S01]  /*c620*/  LDL.LU R248, [R1+0x168] ;  /* 0x0001680001f87983 */ /* 0x000f620000300800 */
[----:B0-----:R-:W-:Y:S01]  /*c630*/  ISETP.LT.AND P3, PT, R251, UR4, !P0 ;  /* 0x00000004fb007c0c */ /* 0x001fe2000c761270 */
[----:B------:R-:W0:Y:S01]  /*c640*/  LDCU UR4, c[0x0][0x39c] ;  /* 0x00007380ff0477ac */ /* 0x000e220008000800 */
[----:B---3--:R-:W-:Y:S01]  /*c650*/  PRMT R250, R250, 0x9910, RZ ;  /* 0x00009910fafa7816 */ /* 0x008fe200000000ff */
[----:B------:R-:W-:Y:S01]  /*c660*/  VIADD R251, R0, 0x27 ;  /* 0x0000002700fb7836 */ /* 0x000fe20000000000 */
[----:B------:R-:W3:Y:S02]  /*c670*/  LDL.LU.64 R238, [R1+0x160] ;  /* 0x0001600001ee7983 */ /* 0x000ee40000300a00 */
[----:B------:R-:W-:-:S05]  /*c680*/  SHF.R.S32.HI R250, RZ, 0x8, R250 ;  /* 0x00000008fffa7819 */ /* 0x000fca00000114fa */
[----:B----4-:R1:W-:Y:S01]  /*c690*/  @P5 STG.E.U8 desc[UR18][R242.64], R250 ;  /* 0x000000faf2005986 */ /* 0x0103e2000c101112 */
[----:B0-----:R-:W-:Y:S01]  /*c6a0*/  ISETP.LT.AND P5, PT, R251, UR4, !P0 ;  /* 0x00000004fb007c0c */ /* 0x001fe2000c7a1270 */
[----:B------:R-:W0:Y:S01]  /*c6b0*/  LDCU UR4, c[0x0][0x39c] ;  /* 0x00007380ff0477ac */ /* 0x000e220008000800 */
[----:B------:R-:W-:Y:S01]  /*c6c0*/  VIADD R251, R0, 0x28 ;  /* 0x0000002800fb7836 */ /* 0x000fe20000000000 */
[----:B-1----:R-:W4:Y:S04]  /*c6d0*/  LDL.LU.64 R242, [R1+0x158] ;  /* 0x0001580001f27983 */ /* 0x002f280000300a00 */
[----:B------:R-:W3:Y:S04]  /*c6e0*/  LDL.LU R250, [R1+0x150] ;  /* 0x0001500001fa7983 */ /* 0x000ee80000300800 */
[----:B--2---:R1:W-:Y:S01]  /*c6f0*/  @P2 STG.E.U8 desc[UR18][R244.64], R249 ;  /* 0x000000f9f4002986 */ /* 0x0043e2000c101112 */
[----:B0-----:R-:W-:Y:S01]  /*c700*/  ISETP.LT.AND P2, PT, R251, UR4, !P0 ;  /* 0x00000004fb007c0c */ /* 0x001fe2000c741270 */
[----:B------:R-:W0:Y:S02]  /*c710*/  LDCU UR4, c[0x0][0x39c] ;  /* 0x00007380ff0477ac */ /* 0x000e240008000800 */
[----:B-1----:R-:W2:Y:S04]  /*c720*/  LDL.LU.64 R244, [R1+0x148] ;  /* 0x0001480001f47983 */ /* 0x002ea80000300a00 */
[----:B------:R-:W3:Y:S01]  /*c730*/  LDL.LU R251, [R1+0x144] ;  /* 0x0001440001fb7983 */ /* 0x000ee20000300800 */
[----:B------:R-:W-:-:S04]  /*c740*/  PRMT R249, R249, 0x9910, RZ ;  /* 0x00009910f9f97816 */ /* 0x000fc800000000ff */
[----:B------:R-:W-:-:S05]  /*c750*/  SHF.R.S32.HI R249, RZ, 0x8, R249 ;  /* 0x00000008fff97819 */ /* 0x000fca00000114f9 */
[----:B---3--:R1:W-:Y:S04]  /*c760*/  @P1 STG.E.U8 desc[UR18][R250.64], R249 ;  /* 0x000000f9fa001986 */ /* 0x0083e8000c101112 */
[----:B-1----:R-:W5:Y:S01]  /*c770*/  LDL.LU R249, [R1+0x140] ;  /* 0x0001400001f97983 */ /* 0x002f620000300800 */
[----:B------:R-:W-:-:S05]  /*c780*/  VIADD R251, R0, 0x29 ;  /* 0x0000002900fb7836 */ /* 0x000fca0000000000 */
[----:B0-----:R-:W-:Y:S01]  /*c790*/  ISETP.LT.AND P1, PT, R251, UR4, !P0 ;  /* 0x00000004fb007c0c */ /* 0x001fe2000c721270 */
[----:B------:R-:W0:Y:S01]  /*c7a0*/  LDCU UR4, c[0x0][0x39c] ;  /* 0x00007380ff0477ac */ /* 0x000e220008000800 */
[----:B------:R-:W-:Y:S01]  /*c7b0*/  VIADD R250, R0, 0x2a ;  /* 0x0000002a00fa7836 */ /* 0x000fe20000000000 */
[----:B-----5:R1:W-:Y:S02]  /*c7c0*/  @P4 STG.E.U8 desc[UR18][R248.64], R241 ;  /* 0x000000f1f8004986 */ /* 0x0203e4000c101112 */
[----:B-1----:R-:W-:Y:S02]  /*c7d0*/  PRMT R248, R241, 0x9910, RZ ;  /* 0x00009910f1f87816 */ /* 0x002fe400000000ff */
[----:B------:R-:W3:Y:S01]  /*c7e0*/  LDL.LU R241, [R1+0x13c] ;  /* 0x00013c0001f17983 */ /* 0x000ee20000300800 */
[----:B0-----:R-:W-:Y:S01]  /*c7f0*/  ISETP.LT.AND P4, PT, R250, UR4, !P0 ;  /* 0x00000004fa007c0c */ /* 0x001fe2000c781270 */
[----:B------:R-:W0:Y:S01]  /*c800*/  LDCU UR4, c[0x0][0x39c] ;  /* 0x00007380ff0477ac */ /* 0x000e220008000800 */
[----:B------:R-:W-:Y:S01]  /*c810*/  SHF.R.S32.HI R248, RZ, 0x8, R248 ;  /* 0x00000008fff87819 */ /* 0x000fe200000114f8 */
[----:B------:R-:W-:-:S04]  /*c820*/  VIADD R249, R0, 0x2b ;  /* 0x0000002b00f97836 */ /* 0x000fc80000000000 */
[----:B--2---:R1:W-:Y:S01]  /*c830*/  @P6 STG.E.U8 desc[UR18][R244.64], R248 ;  /* 0x000000f8f4006986 */ /* 0x0043e2000c101112 */
[----:B0-----:R-:W-:Y:S01]  /*c840*/  ISETP.LT.AND P6, PT, R249, UR4, !P0 ;  /* 0x00000004f9007c0c */ /* 0x001fe2000c7c1270 */
[----:B------:R-:W0:Y:S01]  /*c850*/  LDCU UR4, c[0x0][0x39c] ;  /* 0x00007380ff0477ac */ /* 0x000e220008000800 */
[----:B-1----:R-:W-:Y:S01]  /*c860*/  VIADD R244, R0, 0x2c ;  /* 0x0000002c00f47836 */ /* 0x002fe20000000000 */
[----:B----4-:R1:W-:Y:S04]  /*c870*/  @P3 STG.E.U8 desc[UR18][R242.64], R237 ;  /* 0x000000edf2003986 */ /* 0x0103e8000c101112 */
[----:B0-----:R-:W-:Y:S01]  /*c880*/  ISETP.LT.AND P3, PT, R244, UR4, !P0 ;  /* 0x00000004f4007c0c */ /* 0x001fe2000c761270 */
[----:B------:R-:W0:Y:S01]  /*c890*/  LDCU UR4, c[0x0][0x39c] ;  /* 0x00007380ff0477ac */ /* 0x000e220008000800 */
[----:B-1----:R-:W-:-:S02]  /*c8a0*/  PRMT R242, R237, 0x9910, RZ ;  /* 0x00009910edf27816 */ /* 0x002fc400000000ff */
[----:B------:R-:W2:Y:S01]  /*c8b0*/  LDL.LU R237, [R1+0x138] ;  /* 0x0001380001ed7983 */ /* 0x000ea20000300800 */
[----:B------:R-:W-:Y:S01]  /*c8c0*/  VIADD R243, R0, 0x2d ;  /* 0x0000002d00f37836 */ /* 0x000fe20000000000 */
[----:B------:R-:W-:-:S05]  /*c8d0*/  SHF.R.S32.HI R242, RZ, 0x8, R242 ;  /* 0x00000008fff27819 */ /* 0x000fca00000114f2 */
[----:B---3--:R-:W-:Y:S01]  /*c8e0*/  @P5 STG.E.U8 desc[UR18][R240.64], R242 ;  /* 0x000000f2f0005986 */ /* 0x008fe2000c101112 */
[----:B0-----:R-:W-:Y:S01]  /*c8f0*/  ISETP.LT.AND P5, PT, R243, UR4, !P0 ;  /* 0x00000004f3007c0c */ /* 0x001fe2000c7a1270 */
[----:B------:R-:W0:Y:S01]  /*c900*/  LDCU UR4, c[0x0][0x39c] ;  /* 0x00007380ff0477ac */ /* 0x000e220008000800 */
[----:B------:R-:W-:Y:S01]  /*c910*/  PRMT R243, R233, 0x9910, RZ ;  /* 0x00009910e9f37816 */ /* 0x000fe200000000ff */
[----:B------:R1:W-:Y:S04]  /*c920*/  @P2 STG.E.U8 desc[UR18][R238.64], R233 ;  /* 0x000000e9ee002986 */ /* 0x0003e8000c101112 */
[----:B-1----:R-:W3:Y:S01]  /*c930*/  LDL.LU R233, [R1+0x134] ;  /* 0x0001340001e97983 */ /* 0x002ee20000300800 */
[----:B------:R-:W-:-:S05]  /*c940*/  VIADD R240, R0, 0x2e ;  /* 0x0000002e00f07836 */ /* 0x000fca0000000000 */
[----:B0-----:R-:W-:Y:S01]  /*c950*/  ISETP.LT.AND P2, PT, R240, UR4, !P0 ;  /* 0x00000004f0007c0c */ /* 0x001fe2000c741270 */
[----:B------:R-:W0:Y:S01]  /*c960*/  LDCU UR4, c[0x0][0x39c] ;  /* 0x00007380ff0477ac */ /* 0x000e220008000800 */
[----:B------:R-:W-:Y:S01]  /*c970*/  SHF.R.S32.HI R238, RZ, 0x8, R243 ;  /* 0x00000008ffee7819 */ /* 0x000fe200000114f3 */
[----:B------:R-:W-:-:S04]  /*c980*/  VIADD R239, R0, 0x2f ;  /* 0x0000002f00ef7836 */ /* 0x000fc80000000000 */
[----:B--2---:R-:W-:Y:S01]  /*c990*/  @P1 STG.E.U8 desc[UR18][R236.64], R238 ;  /* 0x000000eeec001986 */ /* 0x004fe2000c101112 */
[----:B0-----:R-:W-:Y:S01]  /*c9a0*/  ISETP.LT.AND P1, PT, R239, UR4, !P0 ;  /* 0x00000004ef007c0c */ /* 0x001fe2000c721270 */
[----:B------:R-:W0:Y:S01]  /*c9b0*/  LDCU UR4, c[0x0][0x39c] ;  /* 0x00007380ff0477ac */ /* 0x000e220008000800 */
[----:B------:R-:W-:-:S04]  /*c9c0*/  PRMT R239, R229, 0x9910, RZ ;  /* 0x00009910e5ef7816 */ /* 0x000fc800000000ff */
[----:B------:R-:W-:Y:S01]  /*c9d0*/  SHF.R.S32.HI R239, RZ, 0x8, R239 ;  /* 0x00000008ffef7819 */ /* 0x000fe200000114ef */
[----:B------:R1:W-:Y:S04]  /*c9e0*/  @P4 STG.E.U8 desc[UR18][R234.64], R229 ;  /* 0x000000e5ea004986 */ /* 0x0003e8000c101112 */
[----:B-1----:R-:W2:Y:S01]  /*c9f0*/  LDL.LU R229, [R1+0x130] ;  /* 0x0001300001e57983 */ /* 0x002ea20000300800 */
[----:B------:R-:W-:-:S03]  /*ca00*/  PRMT R235, R225, 0x9910, RZ ;  /* 0x00009910e1eb7816 */ /* 0x000fc600000000ff */
[----:B---3--:R-:W-:Y:S04]  /*ca10*/  @P6 STG.E.U8 desc[UR18][R232.64], R239 ;  /* 0x000000efe8006986 */ /* 0x008fe8000c101112 */
[----:B------:R1:W-:Y:S04]  /*ca20*/  @P3 STG.E.U8 desc[UR18][R230.64], R225 ;  /* 0x000000e1e6003986 */ /* 0x0003e8000c101112 */
[----:B-1----:R-:W3:Y:S01]  /*ca30*/  LDL.LU R225, [R1+0x12c] ;  /* 0x00012c0001e17983 */ /* 0x002ee20000300800 */
[----:B------:R-:W-:Y:S01]  /*ca40*/  VIADD R240, R0, 0x30 ;  /* 0x0000003000f07836 */ /* 0x000fe20000000000 */
[----:B------:R-:W-:-:S04]  /*ca50*/  PRMT R231, R221, 0x9910, RZ ;  /* 0x00009910dde77816 */ /* 0x000fc800000000ff */
[----:B0-----:R-:W-:Y:S01]  /*ca60*/  ISETP.LT.AND P4, PT, R240, UR4, !P0 ;  /* 0x00000004f0007c0c */ /* 0x001fe2000c781270 */
[----:B------:R-:W0:Y:S01]  /*ca70*/  LDCU UR4, c[0x0][0x39c] ;  /* 0x00007380ff0477ac */ /* 0x000e220008000800 */
[----:B------:R-:W-:Y:S02]  /*ca80*/  SHF.R.S32.HI R235, RZ, 0x8, R235 ;  /* 0x00000008ffeb7819 */ /* 0x000fe400000114eb */
[----:B------:R-:W-:-:S03]  /*ca90*/  SHF.R.S32.HI R231, RZ, 0x8, R231 ;  /* 0x00000008ffe77819 */ /* 0x000fc600000114e7 */
[----:B--2---:R-:W-:Y:S04]  /*caa0*/  @P5 STG.E.U8 desc[UR18][R228.64], R235 ;  /* 0x000000ebe4005986 */ /* 0x004fe8000c101112 */
[----:B------:R1:W-:Y:S04]  /*cab0*/  @P2 STG.E.U8 desc[UR18][R226.64], R221 ;  /* 0x000000dde2002986 */ /* 0x0003e8000c101112 */
[----:B-1----:R-:W2:Y:S01]  /*cac0*/  LDL.LU R221, [R1+0x128] ;  /* 0x0001280001dd7983 */ /* 0x002ea20000300800 */
[----:B------:R-:W-:Y:S01]  /*cad0*/  PRMT R227, R213, 0x9910, RZ ;  /* 0x00009910d5e37816 */ /* 0x000fe200000000ff */
[----:B------:R-:W-:-:S05]  /*cae0*/  VIADD R240, R0, 0x31 ;  /* 0x0000003100f07836 */ /* 0x000fca0000000000 */
[----:B0-----:R-:W-:Y:S01]  /*caf0*/  ISETP.LT.AND P6, PT, R240, UR4, !P0 ;  /* 0x00000004f0007c0c */ /* 0x001fe2000c7c1270 */
[----:B------:R-:W0:Y:S01]  /*cb00*/  LDCU UR4, c[0x0][0x39c] ;  /* 0x00007380ff0477ac */ /* 0x000e220008000800 */
[----:B---3--:R-:W-:Y:S04]  /*cb10*/  @P1 STG.E.U8 desc[UR18][R224.64], R231 ;  /* 0x000000e7e0001986 */ /* 0x008fe8000c101112 */
[----:B------:R1:W-:Y:S04]  /*cb20*/  @P4 STG.E.U8 desc[UR18][R222.64], R213 ;  /* 0x000000d5de004986 */ /* 0x0003e8000c101112 */
[----:B-1----:R-:W3:Y:S01]  /*cb30*/  LDL.LU R213, [R1+0x124] ;  /* 0x0001240001d57983 */ /* 0x002ee20000300800 */
[----:B------:R-:W-:-:S05]  /*cb40*/  VIADD R236, R0, 0x32 ;  /* 0x0000003200ec7836 */ /* 0x000fca0000000000 */
[----:B0-----:R-:W-:Y:S01]  /*cb50*/  ISETP.LT.AND P3, PT, R236, UR4, !P0 ;  /* 0x00000004ec007c0c */ /* 0x001fe2000c761270 */
[----:B------:R-:W0:Y:S01]  /*cb60*/  LDCU UR4, c[0x0][0x39c] ;  /* 0x00007380ff0477ac */ /* 0x000e220008000800 */
[C---:B------:R-:W-:Y:S02]  /*cb70*/  VIADD R234, R0.reuse, 0x33 ;  /* 0x0000003300ea7836 */ /* 0x040fe40000000000 */
[----:B------:R-:W-:-:S03]  /*cb80*/  VIADD R232, R0, 0x34 ;  /* 0x0000003400e87836 */ /* 0x000fc60000000000 */
[----:B0-----:R-:W-:Y:S01]  /*cb90*/  ISETP.LT.AND P5, PT, R234, UR4, !P0 ;  /* 0x00000004ea007c0c */ /* 0x001fe2000c7a1270 */
[----:B------:R-:W0:Y:S01]  /*cba0*/  LDCU UR4, c[0x0][0x39c] ;  /* 0x00007380ff0477ac */ /* 0x000e220008000800 */
[----:B------:R-:W-:Y:S02]  /*cbb0*/  PRMT R223, R205, 0x9910, RZ ;  /* 0x00009910cddf7816 */ /* 0x000fe400000000ff */
[----:B------:R-:W-:Y:S02]  /*cbc0*/  SHF.R.S32.HI R227, RZ, 0x8, R227 ;  /* 0x00000008ffe37819 */ /* 0x000fe400000114e3 */
[----:B------:R-:W-:-:S03]  /*cbd0*/  SHF.R.S32.HI R223, RZ, 0x8, R223 ;  /* 0x00000008ffdf7819 */ /* 0x000fc600000114df */
[----:B--2---:R-:W-:Y:S01]  /*cbe0*/  @P6 STG.E.U8 desc[UR18][R220.64], R227 ;  /* 0x000000e3dc006986 */ /* 0x004fe2000c101112 */
[----:B0-----:R-:W-:-:S03]  /*cbf0*/  ISETP.LT.AND P2, PT, R232, UR4, !P0 ;  /* 0x00000004e8007c0c */ /* 0x001fc6000c741270 */
[----:B------:R0:W-:Y:S01]  /*cc00*/  @P3 STG.E.U8 desc[UR18][R216.64], R205 ;  /* 0x000000cdd8003986 */ /* 0x0001e2000c101112 */
[----:B------:R-:W1:Y:S03]  /*cc10*/  LDCU UR4, c[0x0][0x39c] ;  /* 0x00007380ff0477ac */ /* 0x000e660008000800 */
[----:B0-----:R-:W2:Y:S01]  /*cc20*/  LDL.LU R205, [R1+0x120] ;  /* 0x0001200001cd7983 */ /* 0x001ea20000300800 */
[----:B------:R-:W-:Y:S01]  /*cc30*/  PRMT R217, R197, 0x9910, RZ ;  /* 0x00009910c5d97816 */ /* 0x000fe200000000ff */
[----:B------:R-:W-:-:S05]  /*cc40*/  VIADD R230, R0, 0x35 ;  /* 0x0000003500e67836 */ /* 0x000fca0000000000 */
[----:B-1----:R-:W-:Y:S01]  /*cc50*/  ISETP.LT.AND P1, PT, R230, UR4, !P0 ;  /* 0x00000004e6007c0c */ /* 0x002fe2000c721270 */
[----:B------:R-:W0:Y:S01]  /*cc60*/  LDCU UR4, c[0x0][0x39c] ;  /* 0x00007380ff0477ac */ /* 0x000e220008000800 */
[----:B---3--:R-:W-:Y:S04]  /*cc70*/  @P5 STG.E.U8 desc[UR18][R212.64], R223 ;  /* 0x000000dfd4005986 */ /* 0x008fe8000c101112 */
[----:B------:R1:W-:Y:S04]  /*cc80*/  @P2 STG.E.U8 desc[UR18][R208.64], R197 ;  /* 0x000000c5d0002986 */ /* 0x0003e8000c101112 */
[----:B-1----:R-:W3:Y:S01]  /*cc90*/  LDL.LU R197, [R1+0x11c] ;  /* 0x00011c0001c57983 */ /* 0x002ee20000300800 */
[----:B------:R-:W-:-:S02]  /*cca0*/  VIADD R228, R0, 0x36 ;  /* 0x0000003600e47836 */ /* 0x000fc40000000000 */
[C---:B------:R-:W-:Y:S02]  /*ccb0*/  VIADD R226, R0.reuse, 0x37 ;  /* 0x0000003700e27836 */ /* 0x040fe40000000000 */
[----:B------:R-:W-:Y:S01]  /*ccc0*/  VIADD R224, R0, 0x38 ;  /* 0x0000003800e07836 */ /* 0x000fe20000000000 */
[----:B0-----:R-:W-:Y:S01]  /*ccd0*/  ISETP.LT.AND P4, PT, R228, UR4, !P0 ;  /* 0x00000004e4007c0c */ /* 0x001fe2000c781270 */
[----:B------:R-:W0:Y:S01]  /*cce0*/  LDCU UR4, c[0x0][0x39c] ;  /* 0x00007380ff0477ac */ /* 0x000e220008000800 */
[----:B------:R-:W-:Y:S01]  /*ccf0*/  PRMT R209, R203, 0x9910, RZ ;  /* 0x00009910cbd17816 */ /* 0x000fe200000000ff */
[----:B------:R-:W4:Y:S01]  /*cd00*/  LDL.LU R250, [R1+0x10c] ;  /* 0x00010c0001fa7983 */ /* 0x000f220000300800 */
[----:B0-----:R-:W-:Y:S01]  /*cd10*/  ISETP.LT.AND P6, PT, R226, UR4, !P0 ;  /* 0x00000004e2007c0c */ /* 0x001fe2000c7c1270 */
[----:B------:R-:W0:Y:S01]  /*cd20*/  LDCU UR4, c[0x0][0x39c] ;  /* 0x00007380ff0477ac */ /* 0x000e220008000800 */
[----:B------:R-:W-:Y:S02]  /*cd30*/  SHF.R.S32.HI R217, RZ, 0x8, R217 ;  /* 0x00000008ffd97819 */ /* 0x000fe400000114d9 */
[----:B------:R-:W-:-:S02]  /*cd40*/  SHF.R.S32.HI R209, RZ, 0x8, R209 ;  /* 0x00000008ffd17819 */ /* 0x000fc400000114d1 */
[----:B0-----:R-:W-:Y:S01]  /*cd50*/  ISETP.LT.AND P3, PT, R224, UR4, !P0 ;  /* 0x00000004e0007c0c */ /* 0x001fe2000c761270 */
[----:B--2---:R-:W-:Y:S01]  /*cd60*/  @P1 STG.E.U8 desc[UR18][R204.64], R217 ;  /* 0x000000d9cc001986 */ /* 0x004fe2000c101112 */
[----:B------:R-:W0:Y:S03]  /*cd70*/  LDCU UR4, c[0x0][0x39c] ;  /* 0x00007380ff0477ac */ /* 0x000e260008000800 */
[----:B------:R1:W-:Y:S04]  /*cd80*/  @P4 STG.E.U8 desc[UR18][R200.64], R203 ;  /* 0x000000cbc8004986 */ /* 0x0003e8000c101112 */
[----:B-1----:R-:W2:Y:S01]  /*cd90*/  LDL.LU R203, [R1+0x118] ;  /* 0x0001180001cb7983 */ /* 0x002ea20000300800 */
[----:B------:R-:W-:-:S03]  /*cda0*/  PRMT R200, R207, 0x9910, RZ ;  /* 0x00009910cfc87816 */ /* 0x000fc600000000ff */
[----:B---3--:R-:W-:Y:S04]  /*cdb0*/  @P6 STG.E.U8 desc[UR18][R196.64], R209 ;  /* 0x000000d1c4006986 */ /* 0x008fe8000c101112 */
[----:B------:R1:W-:Y:S04]  /*cdc0*/  @P3 STG.E.U8 desc[UR18][R198.64], R207 ;  /* 0x000000cfc6003986 */ /* 0x0003e8000c101112 */
[----:B-1----:R-:W3:Y:S01]  /*cdd0*/  LDL.LU R207, [R1+0x114] ;  /* 0x0001140001cf7983 */ /* 0x002ee20000300800 */
[C---:B------:R-:W-:Y:S02]  /*cde0*/  VIADD R222, R0.reuse, 0x39 ;  /* 0x0000003900de7836 */ /* 0x040fe40000000000 */
[----:B------:R-:W-:Y:S01]  /*cdf0*/  VIADD R220, R0, 0x3a ;  /* 0x0000003a00dc7836 */ /* 0x000fe20000000000 */
[----:B------:R-:W-:Y:S01]  /*ce00*/  SHF.R.S32.HI R197, RZ, 0x8, R200 ;  /* 0x00000008ffc57819 */ /* 0x000fe200000114c8 */
[----:B------:R-:W5:Y:S01]  /*ce10*/  LDL.LU R251, [R1+0x108] ;  /* 0x0001080001fb7983 */ /* 0x000f620000300800 */
[----:B0-----:R-:W-:Y:S01]  /*ce20*/  ISETP.LT.AND P5, PT, R222, UR4, !P0 ;  /* 0x00000004de007c0c */ /* 0x001fe2000c7a1270 */
[----:B------:R-:W0:Y:S01]  /*ce30*/  LDCU UR4, c[0x0][0x39c] ;  /* 0x00007380ff0477ac */ /* 0x000e220008000800 */
[----:B------:R-:W-:-:S02]  /*ce40*/  PRMT R199, R219, 0x9910, RZ ;  /* 0x00009910dbc77816 */ /* 0x000fc400000000ff */
[----:B0-----:R-:W-:Y:S01]  /*ce50*/  ISETP.LT.AND P2, PT, R220, UR4, !P0 ;  /* 0x00000004dc007c0c */ /* 0x001fe2000c741270 */
[----:B------:R-:W0:Y:S08]  /*ce60*/  LDCU UR4, c[0x0][0x39c] ;  /* 0x00007380ff0477ac */ /* 0x000e300008000800 */
[----:B--2---:R-:W-:Y:S01]  /*ce70*/  @P5 STG.E.U8 desc[UR18][R202.64], R197 ;  /* 0x000000c5ca005986 */ /* 0x004fe2000c101112 */
[----:B------:R-:W-:-:S05]  /*ce80*/  VIADD R216, R0, 0x3b ;  /* 0x0000003b00d87836 */ /* 0x000fca0000000000 */
[----:B0-----:R-:W-:Y:S01]  /*ce90*/  ISETP.LT.AND P1, PT, R216, UR4, !P0 ;  /* 0x00000004d8007c0c */ /* 0x001fe2000c721270 */
[----:B------:R-:W0:Y:S01]  /*cea0*/  LDCU UR4, c[0x0][0x39c] ;  /* 0x00007380ff0477ac */ /* 0x000e220008000800 */
[C---:B------:R-:W-:Y:S02]  /*ceb0*/  VIADD R212, R0.reuse, 0x3c ;  /* 0x0000003c00d47836 */ /* 0x040fe40000000000 */
[----:B------:R-:W-:-:S03]  /*cec0*/  VIADD R208, R0, 0x3d ;  /* 0x0000003d00d07836 */ /* 0x000fc60000000000 */
[----:B0-----:R-:W-:Y:S01]  /*ced0*/  ISETP.LT.AND P4, PT, R212, UR4, !P0 ;  /* 0x00000004d4007c0c */ /* 0x001fe2000c781270 */
[----:B------:R-:W0:Y:S01]  /*cee0*/  LDCU UR4, c[0x0][0x39c] ;  /* 0x00007380ff0477ac */ /* 0x000e220008000800 */
[----:B---3--:R1:W-:Y:S04]  /*cef0*/  @P2 STG.E.U8 desc[UR18][R206.64], R219 ;  /* 0x000000dbce002986 */ /* 0x0083e8000c101112 */
[----:B-1----:R-:W2:Y:S01]  /*cf00*/  LDL.LU R219, [R1+0x110] ;  /* 0x0001100001db7983 */ /* 0x002ea20000300800 */
[----:B0-----:R-:W-:Y:S01]  /*cf10*/  ISETP.LT.AND P6, PT, R208, UR4, !P0 ;  /* 0x00000004d0007c0c */ /* 0x001fe2000c7c1270 */
[----:B------:R-:W0:Y:S01]  /*cf20*/  LDCU UR4, c[0x0][0x39c] ;  /* 0x00007380ff0477ac */ /* 0x000e220008000800 */
[C---:B------:R-:W-:Y:S02]  /*cf30*/  VIADD R204, R0.reuse, 0x3e ;  /* 0x0000003e00cc7836 */ /* 0x040fe40000000000 */
[----:B------:R-:W-:-:S03]  /*cf40*/  VIADD R196, R0, 0x3f ;  /* 0x0000003f00c47836 */ /* 0x000fc60000000000 */
[----:B0-----:R-:W-:Y:S01]  /*cf50*/  ISETP.LT.AND P3, PT, R204, UR4, !P0 ;  /* 0x00000004cc007c0c */ /* 0x001fe2000c761270 */
[----:B------:R-:W0:Y:S01]  /*cf60*/  LDCU UR4, c[0x0][0x39c] ;  /* 0x00007380ff0477ac */ /* 0x000e220008000800 */
[----:B----4-:R-:W-:Y:S02]  /*cf70*/  PRMT R198, R250, 0x9910, RZ ;  /* 0x00009910fac67816 */ /* 0x010fe400000000ff */
[----:B------:R-:W-:-:S03]  /*cf80*/  SHF.R.S32.HI R199, RZ, 0x8, R199 ;  /* 0x00000008ffc77819 */ /* 0x000fc600000114c7 */
[----:B------:R-:W-:Y:S01]  /*cf90*/  IMAD.MOV.U32 R197, RZ, RZ, R198 ;  /* 0x000000ffffc57224 */ /* 0x000fe200078e00c6 */
[----:B0-----:R-:W-:Y:S01]  /*cfa0*/  ISETP.LT.AND P5, PT, R196, UR4, !P0 ;  /* 0x00000004c4007c0c */ /* 0x001fe2000c7a1270 */
[----:B------:R-:W0:Y:S01]  /*cfb0*/  LDCU UR4, c[0x0][0x39c] ;  /* 0x00007380ff0477ac */ /* 0x000e220008000800 */
[----:B------:R-:W-:-:S05]  /*cfc0*/  VIADD R196, R0, 0x40 ;  /* 0x0000004000c47836 */ /* 0x000fca0000000000 */
[----:B------:R-:W-:Y:S01]  /*cfd0*/  ISETP.LT.AND P2, PT, R196, UR6, !P0 ;  /* 0x00000006c4007c0c */ /* 0x000fe2000c741270 */
[C---:B------:R-:W-:Y:S01]  /*cfe0*/  VIADD R196, R0.reuse, 0x41 ;  /* 0x0000004100c47836 */ /* 0x040fe20000000000 */
[----:B------:R1:W-:Y:S01]  /*cff0*/  @P1 STG.E.U8 desc[UR18][R210.64], R199 ;  /* 0x000000c7d2001986 */ /* 0x0003e2000c101112 */
[----:B------:R-:W-:Y:S01]  /*d000*/  SHF.R.S32.HI R197, RZ, 0x8, R197 ;  /* 0x00000008ffc57819 */ /* 0x000fe200000114c5 */
[----:B------:R-:W-:Y:S02]  /*d010*/  VIADD R198, R0, 0x42 ;  /* 0x0000004200c67836 */ /* 0x000fe40000000000 */
[----:B------:R-:W-:Y:S01]  /*d020*/  VIADD R252, R252, UR5 ;  /* 0x00000005fcfc7c36 */ /* 0x000fe20008000000 */
[----:B------:R-:W-:Y:S01]  /*d030*/  ISETP.LT.AND P1, PT, R196, UR7, !P0 ;  /* 0x00000007c4007c0c */ /* 0x000fe2000c721270 */
[----:B------:R-:W-:Y:S01]  /*d040*/  VIADD R196, R0, 0x43 ;  /* 0x0000004300c47836 */ /* 0x000fe20000000000 */
[----:B------:R-:W-:Y:S01]  /*d050*/  @P4 STG.E.U8 desc[UR18][R214.64], R250 ;  /* 0x000000fad6004986 */ /* 0x000fe2000c101112 */
[----:B------:R-:W-:Y:S01]  /*d060*/  ISETP.LT.AND P4, PT, R198, UR8, !P0 ;  /* 0x00000008c6007c0c */ /* 0x000fe2000c781270 */
[----:B------:R-:W-:Y:S01]  /*d070*/  VIADD R198, R252, UR5 ;  /* 0x00000005fcc67c36 */ /* 0x000fe20008000000 */
[----:B------:R-:W-:Y:S01]  /*d080*/  F2FP.SATFINITE.E4M3.F32.PACK_AB_MERGE_C R203, R133, R132, RZ ;  /* 0x0000008485cb723e */ /* 0x000fe200048070ff */
[----:B------:R-:W3:Y:S01]  /*d090*/  LDCU UR7, c[0x0][0x39c] ;  /* 0x00007380ff0777ac */ /* 0x000ee20008000800 */
[----:B-1----:R-:W-:Y:S01]  /*d0a0*/  VIADD R199, R0, 0x44 ;  /* 0x0000004400c77836 */ /* 0x002fe20000000000 */
[----:B-----5:R-:W-:Y:S01]  /*d0b0*/  PRMT R201, R251, 0x9910, RZ ;  /* 0x00009910fbc97816 */ /* 0x020fe200000000ff */
[----:B------:R-:W1:Y:S03]  /*d0c0*/  LDCU UR6, c[0x0][0x39c] ;  /* 0x00007380ff0677ac */ /* 0x000e660008000800 */
[----:B------:R-:W-:-:S02]  /*d0d0*/  SHF.R.S32.HI R201, RZ, 0x8, R201 ;  /* 0x00000008ffc97819 */ /* 0x000fc400000114c9 */
[----:B------:R-:W-:Y:S01]  /*d0e0*/  PRMT R202, R203, 0x9910, RZ ;  /* 0x00009910cbca7816 */ /* 0x000fe200000000ff */
[----:B------:R-:W-:Y:S01]  /*d0f0*/  VIADD R204, R0, 0x45 ;  /* 0x0000004500cc7836 */ /* 0x000fe20000000000 */
[----:B------:R-:W-:-:S04]  /*d100*/  F2FP.SATFINITE.E4M3.F32.PACK_AB_MERGE_C R137, R137, R136, RZ ;  /* 0x000000888989723e */ /* 0x000fc800048070ff */
[----:B------:R-:W-:Y:S02]  /*d110*/  PRMT R136, R137, 0x9910, RZ ;  /* 0x0000991089887816 */ /* 0x000fe400000000ff */
[----:B------:R-:W-:Y:S02]  /*d120*/  F2FP.SATFINITE.E4M3.F32.PACK_AB_MERGE_C R143, R143, R142, RZ ;  /* 0x0000008e8f8f723e */ /* 0x000fe400048070ff */
[----:B------:R-:W-:Y:S02]  /*d130*/  F2FP.SATFINITE.E4M3.F32.PACK_AB_MERGE_C R145, R145, R144, RZ ;  /* 0x000000909191723e */ /* 0x000fe400048070ff */
[----:B------:R-:W-:Y:S02]  /*d140*/  F2FP.SATFINITE.E4M3.F32.PACK_AB_MERGE_C R147, R147, R146, RZ ;  /* 0x000000929393723e */ /* 0x000fe400048070ff */
[----:B------:R-:W-:Y:S02]  /*d150*/  F2FP.SATFINITE.E4M3.F32.PACK_AB_MERGE_C R149, R149, R148, RZ ;  /* 0x000000949595723e */ /* 0x000fe400048070ff */
[----:B------:R-:W-:Y:S01]  /*d160*/  F2FP.SATFINITE.E4M3.F32.PACK_AB_MERGE_C R151, R151, R150, RZ ;  /* 0x000000969797723e */ /* 0x000fe200048070ff */
[----:B------:R-:W-:Y:S01]  /*d170*/  VIADD R142, R0, 0x57 ;  /* 0x00000057008e7836 */ /* 0x000fe20000000000 */
[----:B------:R-:W-:-:S02]  /*d180*/  F2FP.SATFINITE.E4M3.F32.PACK_AB_MERGE_C R153, R153, R152, RZ ;  /* 0x000000989999723e */ /* 0x000fc400048070ff */
[----:B------:R-:W-:Y:S01]  /*d190*/  F2FP.SATFINITE.E4M3.F32.PACK_AB_MERGE_C R155, R155, R154, RZ ;  /* 0x0000009a9b9b723e */ /* 0x000fe200048070ff */
[----:B--2---:R2:W-:Y:S01]  /*d1a0*/  @P6 STG.E.U8 desc[UR18][R218.64], R197 ;  /* 0x000000c5da006986 */ /* 0x0045e2000c101112 */
[----:B0-----:R-:W-:Y:S01]  /*d1b0*/  ISETP.LT.AND P6, PT, R196, UR4, !P0 ;  /* 0x00000004c4007c0c */ /* 0x001fe2000c7c1270 */
[----:B------:R-:W0:Y:S02]  /*d1c0*/  LDCU UR4, c[0x0][0x39c] ;  /* 0x00007380ff0477ac */ /* 0x000e240008000800 */
[----:B------:R-:W-:Y:S01]  /*d1d0*/  @P3 STG.E.U8 desc[UR18][R246.64], R251 ;  /* 0x000000fbf6003986 */ /* 0x000fe2000c101112 */
[----:B------:R-:W-:-:S04]  /*d1e0*/  IADD3 R132, P3, PT, R252, R3, RZ ;  /* 0x00000003fc847210 */ /* 0x000fc80007f7e0ff */
[----:B------:R-:W-:Y:S02]  /*d1f0*/  LEA.HI.X.SX32 R133, R252, R2, 0x1, P3 ;  /* 0x00000002fc857211 */ /* 0x000fe400018f0eff */
[----:B------:R-:W-:-:S04]  /*d200*/  IADD3 R196, P3, PT, R198, R3, RZ ;  /* 0x00000003c6c47210 */ /* 0x000fc80007f7e0ff */
[C---:B--2---:R-:W-:Y:S02]  /*d210*/  LEA.HI.X.SX32 R197, R198.reuse, R2, 0x1, P3 ;  /* 0x00000002c6c57211 */ /* 0x044fe400018f0eff */
[----:B0-----:R-:W-:Y:S01]  /*d220*/  ISETP.LT.AND P3, PT, R199, UR4, !P0 ;  /* 0x00000004c7007c0c */ /* 0x001fe2000c761270 */
[----:B------:R-:W0:Y:S01]  /*d230*/  LDCU UR4, c[0x0][0x39c] ;  /* 0x00007380ff0477ac */ /* 0x000e220008000800 */
[----:B------:R-:W-:Y:S01]  /*d240*/  VIADD R199, R198, UR5 ;  /* 0x00000005c6c77c36 */ /* 0x000fe20008000000 */
[----:B------:R2:W-:Y:S04]  /*d250*/  @P5 STG.E.U8 desc[UR18][R132.64], R201 ;  /* 0x000000c984005986 */ /* 0x0005e8000c101112 */
[----:B------:R4:W-:Y:S01]  /*d260*/  @P2 STG.E.U8 desc[UR18][R196.64], R203 ;  /* 0x000000cbc4002986 */ /* 0x0009e2000c101112 */
[C---:B------:R-:W-:Y:S01]  /*d270*/  IADD3 R198, P2, PT, R199.reuse, R3, RZ ;  /* 0x00000003c7c67210 */ /* 0x040fe20007f5e0ff */
[----:B------:R-:W-:-:S03]  /*d280*/  VIADD R200, R199, UR5 ;  /* 0x00000005c7c87c36 */ /* 0x000fc60008000000 */
[-C--:B------:R-:W-:Y:S02]  /*d290*/  LEA.HI.X.SX32 R199, R199, R2.reuse, 0x1, P2 ;  /* 0x00000002c7c77211 */ /* 0x080fe400010f0eff */
[----:B--2---:R-:W-:Y:S01]  /*d2a0*/  SHF.R.S32.HI R201, RZ, 0x8, R202 ;  /* 0x00000008ffc97819 */ /* 0x004fe200000114ca */
[----:B------:R-:W-:Y:S01]  /*d2b0*/  VIADD R133, R0, 0x46 ;  /* 0x0000004600857836 */ /* 0x000fe20000000000 */
[----:B------:R-:W-:Y:S01]  /*d2c0*/  IADD3 R132, P5, PT, R200, R3, RZ ;  /* 0x00000003c8847210 */ /* 0x000fe20007fbe0ff */
[----:B----4-:R-:W-:Y:S02]  /*d2d0*/  VIADD R196, R0, 0x47 ;  /* 0x0000004700c47836 */ /* 0x010fe40000000000 */
[----:B------:R2:W-:Y:S01]  /*d2e0*/  @P1 STG.E.U8 desc[UR18][R198.64], R201 ;  /* 0x000000c9c6001986 */ /* 0x0005e2000c101112 */
[----:B---3--:R-:W-:Y:S01]  /*d2f0*/  ISETP.LT.AND P1, PT, R133, UR7, !P0 ;  /* 0x0000000785007c0c */ /* 0x008fe2000c721270 */
[----:B------:R-:W3:Y:S01]  /*d300*/  LDCU UR7, c[0x0][0x39c] ;  /* 0x00007380ff0777ac */ /* 0x000ee20008000800 */
[C---:B------:R-:W-:Y:S01]  /*d310*/  LEA.HI.X.SX32 R133, R200.reuse, R2, 0x1, P5 ;  /* 0x00000002c8857211 */ /* 0x040fe200028f0eff */
[----:B------:R-:W-:Y:S01]  /*d320*/  VIADD R200, R200, UR5 ;  /* 0x00000005c8c87c36 */ /* 0x000fe20008000000 */
[----:B------:R-:W-:-:S02]  /*d330*/  F2FP.SATFINITE.E4M3.F32.PACK_AB_MERGE_C R203, R135, R134, RZ ;  /* 0x0000008687cb723e */ /* 0x000fc400048070ff */
[----:B0-----:R-:W-:Y:S01]  /*d340*/  ISETP.LT.AND P5, PT, R196, UR4, !P0 ;  /* 0x00000004c4007c0c */ /* 0x001fe2000c7a1270 */
[----:B------:R-:W0:Y:S01]  /*d350*/  LDCU UR4, c[0x0][0x39c] ;  /* 0x00007380ff0477ac */ /* 0x000e220008000800 */
[----:B------:R-:W-:Y:S01]  /*d360*/  PRMT R135, R203, 0x9910, RZ ;  /* 0x00009910cb877816 */ /* 0x000fe200000000ff */
[----:B------:R4:W-:Y:S01]  /*d370*/  @P4 STG.E.U8 desc[UR18][R132.64], R203 ;  /* 0x000000cb84004986 */ /* 0x0009e2000c101112 */
[----:B-1----:R-:W-:Y:S01]  /*d380*/  ISETP.LT.AND P2, PT, R204, UR6, !P0 ;  /* 0x00000006cc007c0c */ /* 0x002fe2000c741270 */
[----:B------:R-:W1:Y:S01]  /*d390*/  LDCU UR6, c[0x0][0x39c] ;  /* 0x00007380ff0677ac */ /* 0x000e620008000800 */
[C---:B------:R-:W-:Y:S01]  /*d3a0*/  IADD3 R134, P4, PT, R200.reuse, R3, RZ ;  /* 0x00000003c8867210 */ /* 0x040fe20007f9e0ff */
[C---:B--2---:R-:W-:Y:S02]  /*d3b0*/  VIADD R198, R200.reuse, UR5 ;  /* 0x00000005c8c67c36 */ /* 0x044fe40008000000 */
[----:B------:R-:W-:Y:S01]  /*d3c0*/  IMAD.MOV.U32 R199, RZ, RZ, R135 ;  /* 0x000000ffffc77224 */ /* 0x000fe200078e0087 */
[----:B------:R-:W-:-:S02]  /*d3d0*/  LEA.HI.X.SX32 R135, R200, R2, 0x1, P4 ;  /* 0x00000002c8877211 */ /* 0x000fc400020f0eff */
[-C--:B------:R-:W-:Y:S02]  /*d3e0*/  IADD3 R196, P4, PT, R198, R3.reuse, RZ ;  /* 0x00000003c6c47210 */ /* 0x080fe40007f9e0ff */
[----:B------:R-:W-:Y:S01]  /*d3f0*/  SHF.R.S32.HI R199, RZ, 0x8, R199 ;  /* 0x00000008ffc77819 */ /* 0x000fe200000114c7 */
[----:B----4-:R-:W-:Y:S01]  /*d400*/  VIADD R132, R0, 0x48 ;  /* 0x0000004800847836 */ /* 0x010fe20000000000 */
[CC--:B------:R-:W-:Y:S01]  /*d410*/  LEA.HI.X.SX32 R197, R198.reuse, R2.reuse, 0x1, P4 ;  /* 0x00000002c6c57211 */ /* 0x0c0fe200020f0eff */
[----:B------:R-:W-:Y:S02]  /*d420*/  VIADD R198, R198, UR5 ;  /* 0x00000005c6c67c36 */ /* 0x000fe40008000000 */
[----:B------:R-:W-:Y:S01]  /*d430*/  VIADD R133, R0, 0x49 ;  /* 0x0000004900857836 */ /* 0x000fe20000000000 */
[----:B------:R2:W-:Y:S01]  /*d440*/  @P6 STG.E.U8 desc[UR18][R134.64], R199 ;  /* 0x000000c786006986 */ /* 0x0005e2000c101112 */
[----:B0-----:R-:W-:Y:S01]  /*d450*/  ISETP.LT.AND P4, PT, R132, UR4, !P0 ;  /* 0x0000000484007c0c */ /* 0x001fe2000c781270 */
[----:B------:R-:W0:Y:S01]  /*d460*/  LDCU UR4, c[0x0][0x39c] ;  /* 0x00007380ff0477ac */ /* 0x000e220008000800 */
[C---:B------:R-:W-:Y:S01]  /*d470*/  IADD3 R132, P6, PT, R198.reuse, R3, RZ ;  /* 0x00000003c6847210 */ /* 0x040fe20007fde0ff */
[----:B------:R4:W-:Y:S01]  /*d480*/  @P3 STG.E.U8 desc[UR18][R196.64], R137 ;  /* 0x00000089c4003986 */ /* 0x0009e2000c101112 */
[----:B-1----:R-:W-:Y:S01]  /*d490*/  ISETP.LT.AND P3, PT, R133, UR6, !P0 ;  /* 0x0000000685007c0c */ /* 0x002fe2000c761270 */
[----:B------:R-:W1:Y:S01]  /*d4a0*/  LDCU UR6, c[0x0][0x39c] ;  /* 0x00007380ff0677ac */ /* 0x000e620008000800 */
[C---:B------:R-:W-:Y:S01]  /*d4b0*/  LEA.HI.X.SX32 R133, R198.reuse, R2, 0x1, P6 ;  /* 0x00000002c6857211 */ /* 0x040fe200030f0eff */
[----:B------:R-:W-:Y:S01]  /*d4c0*/  VIADD R198, R198, UR5 ;  /* 0x00000005c6c67c36 */ /* 0x000fe20008000000 */
[----:B--2---:R-:W-:-:S02]  /*d4d0*/  SHF.R.S32.HI R199, RZ, 0x8, R136 ;  /* 0x00000008ffc77819 */ /* 0x004fc40000011488 */
[----:B----4-:R-:W-:-:S03]  /*d4e0*/  F2FP.SATFINITE.E4M3.F32.PACK_AB_MERGE_C R197, R139, R138, RZ ;  /* 0x0000008a8bc5723e */ /* 0x010fc600048070ff */
[----:B------:R2:W-:Y:S01]  /*d4f0*/  @P2 STG.E.U8 desc[UR18][R132.64], R199 ;  /* 0x000000c784002986 */ /* 0x0005e2000c101112 */
[CC--:B------:R-:W-:Y:S01]  /*d500*/  IADD3 R134, P2, PT, R198.reuse, R3.reuse, RZ ;  /* 0x00000003c6867210 */ /* 0x0c0fe20007f5e0ff */
[C---:B------:R-:W-:Y:S01]  /*d510*/  VIADD R138, R198.reuse, UR5 ;  /* 0x00000005c68a7c36 */ /* 0x040fe20008000000 */
[----:B------:R-:W-:Y:S02]  /*d520*/  PRMT R139, R197, 0x9910, RZ ;  /* 0x00009910c58b7816 */ /* 0x000fe400000000ff */
[-C--:B------:R-:W-:Y:S02]  /*d530*/  LEA.HI.X.SX32 R135, R198, R2.reuse, 0x1, P2 ;  /* 0x00000002c6877211 */ /* 0x080fe400010f0eff */
[C---:B------:R-:W-:Y:S02]  /*d540*/  IADD3 R136, P2, PT, R138.reuse, R3, RZ ;  /* 0x000000038a887210 */ /* 0x040fe40007f5e0ff */
[----:B------:R-:W-:Y:S02]  /*d550*/  SHF.R.S32.HI R139, RZ, 0x8, R139 ;  /* 0x00000008ff8b7819 */ /* 0x000fe4000001148b */
[C---:B------:R-:W-:Y:S01]  /*d560*/  LEA.HI.X.SX32 R137, R138.reuse, R2, 0x1, P2 ;  /* 0x000000028a897211 */ /* 0x040fe200010f0eff */
[----:B------:R-:W-:Y:S01]  /*d570*/  VIADD R138, R138, UR5 ;  /* 0x000000058a8a7c36 */ /* 0x000fe20008000000 */
[----:B------:R4:W-:Y:S01]  /*d580*/  @P1 STG.E.U8 desc[UR18][R134.64], R197 ;  /* 0x000000c586001986 */ /* 0x0009e2000c101112 */
[----:B------:R-:W-:-:S02]  /*d590*/  VIADD R196, R0, 0x4b ;  /* 0x0000004b00c47836 */ /* 0x000fc40000000000 */
[----:B--2---:R-:W-:Y:S01]  /*d5a0*/  VIADD R133, R0, 0x4c ;  /* 0x0000004c00857836 */ /* 0x004fe20000000000 */
[----:B------:R2:W-:Y:S01]  /*d5b0*/  @P5 STG.E.U8 desc[UR18][R136.64], R139 ;  /* 0x0000008b88005986 */ /* 0x0005e2000c101112 */
[-C--:B------:R-:W-:Y:S01]  /*d5c0*/  IADD3 R132, P5, PT, R138, R3.reuse, RZ ;  /* 0x000000038a847210 */ /* 0x080fe20007fbe0ff */
[----:B------:R-:W-:Y:S01]  /*d5d0*/  VIADD R200, R0, 0x4a ;  /* 0x0000004a00c87836 */ /* 0x000fe20000000000 */
[----:B0-----:R-:W-:Y:S01]  /*d5e0*/  ISETP.LT.AND P1, PT, R196, UR4, !P0 ;  /* 0x00000004c4007c0c */ /* 0x001fe2000c721270 */
[----:B------:R-:W0:Y:S01]  /*d5f0*/  LDCU UR4, c[0x0][0x39c] ;  /* 0x00007380ff0477ac */ /* 0x000e220008000800 */
[----:B-1----:R-:W-:Y:S02]  /*d600*/  ISETP.LT.AND P2, PT, R133, UR6, !P0 ;  /* 0x0000000685007c0c */ /* 0x002fe4000c741270 */
[----:B------:R-:W-:Y:S01]  /*d610*/  F2FP.SATFINITE.E4M3.F32.PACK_AB_MERGE_C R199, R141, R140, RZ ;  /* 0x0000008c8dc7723e */ /* 0x000fe200048070ff */
[----:B------:R-:W1:Y:S01]  /*d620*/  LDCU UR6, c[0x0][0x39c] ;  /* 0x00007380ff0677ac */ /* 0x000e620008000800 */
[C---:B------:R-:W-:Y:S01]  /*d630*/  LEA.HI.X.SX32 R133, R138.reuse, R2, 0x1, P5 ;  /* 0x000000028a857211 */ /* 0x040fe200028f0eff */
[----:B------:R-:W-:Y:S01]  /*d640*/  VIADD R138, R138, UR5 ;  /* 0x000000058a8a7c36 */ /* 0x000fe20008000000 */
[----:B---3--:R-:W-:Y:S01]  /*d650*/  ISETP.LT.AND P6, PT, R200, UR7, !P0 ;  /* 0x00000007c8007c0c */ /* 0x008fe2000c7c1270 */
[----:B------:R-:W3:Y:S02]  /*d660*/  LDCU UR7, c[0x0][0x39c] ;  /* 0x00007380ff0777ac */ /* 0x000ee40008000800 */
[----:B------:R5:W-:Y:S01]  /*d670*/  @P4 STG.E.U8 desc[UR18][R132.64], R199 ;  /* 0x000000c784004986 */ /* 0x000be2000c101112 */
[C---:B----4-:R-:W-:Y:S01]  /*d680*/  IADD3 R134, P4, PT, R138.reuse, R3, RZ ;  /* 0x000000038a867210 */ /* 0x050fe20007f9e0ff */
[----:B--2---:R-:W-:Y:S01]  /*d690*/  VIADD R139, R138, UR5 ;  /* 0x000000058a8b7c36 */ /* 0x004fe20008000000 */
[----:B------:R-:W-:-:S02]  /*d6a0*/  PRMT R141, R199, 0x9910, RZ ;  /* 0x00009910c78d7816 */ /* 0x000fc400000000ff */
[-C--:B------:R-:W-:Y:S02]  /*d6b0*/  LEA.HI.X.SX32 R135, R138, R2.reuse, 0x1, P4 ;  /* 0x000000028a877211 */ /* 0x080fe400020f0eff */
[C---:B------:R-:W-:Y:S01]  /*d6c0*/  IADD3 R136, P4, PT, R139.reuse, R3, RZ ;  /* 0x000000038b887210 */ /* 0x040fe20007f9e0ff */
[C---:B------:R-:W-:Y:S01]  /*d6d0*/  VIADD R138, R0.reuse, 0x4e ;  /* 0x0000004e008a7836 */ /* 0x040fe20000000000 */
[----:B------:R-:W-:Y:S02]  /*d6e0*/  SHF.R.S32.HI R141, RZ, 0x8, R141 ;  /* 0x00000008ff8d7819 */ /* 0x000fe4000001148d */
[C---:B------:R-:W-:Y:S01]  /*d6f0*/  LEA.HI.X.SX32 R137, R139.reuse, R2, 0x1, P4 ;  /* 0x000000028b897211 */ /* 0x040fe200020f0eff */
[----:B------:R-:W-:Y:S02]  /*d700*/  VIADD R139, R139, UR5 ;  /* 0x000000058b8b7c36 */ /* 0x000fe40008000000 */
[----:B------:R-:W-:Y:S01]  /*d710*/  VIADD R196, R0, 0x4d ;  /* 0x0000004d00c47836 */ /* 0x000fe20000000000 */
[----:B------:R2:W-:Y:S01]  /*d720*/  @P3 STG.E.U8 desc[UR18][R134.64], R141 ;  /* 0x0000008d86003986 */ /* 0x0005e2000c101112 */
[----:B0-----:R-:W-:Y:S01]  /*d730*/  ISETP.LT.AND P3, PT, R138, UR4, !P0 ;  /* 0x000000048a007c0c */ /* 0x001fe2000c761270 */
[----:B------:R-:W0:Y:S01]  /*d740*/  LDCU UR4, c[0x0][0x39c] ;  /* 0x00007380ff0477ac */ /* 0x000e220008000800 */
[----:B------:R-:W-:-:S02]  /*d750*/  PRMT R138, R143, 0x9910, RZ ;  /* 0x000099108f8a7816 */ /* 0x000fc400000000ff */
[C---:B-----5:R-:W-:Y:S02]  /*d760*/  IADD3 R132, P4, PT, R139.reuse, R3, RZ ;  /* 0x000000038b847210 */ /* 0x060fe40007f9e0ff */
[----:B---3--:R-:W-:Y:S01]  /*d770*/  ISETP.LT.AND P5, PT, R196, UR7, !P0 ;  /* 0x00000007c4007c0c */ /* 0x008fe2000c7a1270 */
[----:B------:R-:W3:Y:S01]  /*d780*/  LDCU UR7, c[0x0][0x39c] ;  /* 0x00007380ff0777ac */ /* 0x000ee20008000800 */
[C---:B------:R-:W-:Y:S01]  /*d790*/  LEA.HI.X.SX32 R133, R139.reuse, R2, 0x1, P4 ;  /* 0x000000028b857211 */ /* 0x040fe200020f0eff */
[----:B------:R-:W-:Y:S01]  /*d7a0*/  VIADD R139, R139, UR5 ;  /* 0x000000058b8b7c36 */ /* 0x000fe20008000000 */
[----:B--2---:R-:W-:Y:S01]  /*d7b0*/  SHF.R.S32.HI R141, RZ, 0x8, R138 ;  /* 0x00000008ff8d7819 */ /* 0x004fe2000001148a */
[----:B------:R-:W-:Y:S01]  /*d7c0*/  VIADD R140, R0, 0x4f ;  /* 0x0000004f008c7836 */ /* 0x000fe20000000000 */
[----:B------:R2:W-:Y:S01]  /*d7d0*/  @P6 STG.E.U8 desc[UR18][R136.64], R143 ;  /* 0x0000008f88006986 */ /* 0x0005e2000c101112 */
[----:B------:R-:W-:-:S03]  /*d7e0*/  VIADD R138, R139, UR5 ;  /* 0x000000058b8a7c36 */ /* 0x000fc60008000000 */
[----:B------:R4:W-:Y:S01]  /*d7f0*/  @P1 STG.E.U8 desc[UR18][R132.64], R141 ;  /* 0x0000008d84001986 */ /* 0x0009e2000c101112 */
[----:B------:R-:W-:Y:S02]  /*d800*/  IADD3 R134, P1, PT, R139, R3, RZ ;  /* 0x000000038b867210 */ /* 0x000fe40007f3e0ff */
[----:B-1----:R-:W-:Y:S01]  /*d810*/  ISETP.LT.AND P4, PT, R140, UR6, !P0 ;  /* 0x000000068c007c0c */ /* 0x002fe2000c781270 */
[----:B------:R-:W1:Y:S01]  /*d820*/  LDCU UR6, c[0x0][0x39c] ;  /* 0x00007380ff0677ac */ /* 0x000e620008000800 */
[----:B------:R-:W-:Y:S01]  /*d830*/  PRMT R140, R145, 0x9910, RZ ;  /* 0x00009910918c7816 */ /* 0x000fe200000000ff */
[C---:B--2---:R-:W-:Y:S01]  /*d840*/  VIADD R136, R0.reuse, 0x50 ;  /* 0x0000005000887836 */ /* 0x044fe20000000000 */
[----:B------:R-:W-:Y:S01]  /*d850*/  LEA.HI.X.SX32 R135, R139, R2, 0x1, P1 ;  /* 0x000000028b877211 */ /* 0x000fe200008f0eff */
[----:B------:R-:W-:-:S03]  /*d860*/  VIADD R137, R0, 0x51 ;  /* 0x0000005100897836 */ /* 0x000fc60000000000 */
[----:B0-----:R-:W-:Y:S01]  /*d870*/  ISETP.LT.AND P1, PT, R136, UR4, !P0 ;  /* 0x0000000488007c0c */ /* 0x001fe2000c721270 */
[----:B------:R-:W-:Y:S01]  /*d880*/  IMAD.MOV.U32 R139, RZ, RZ, R140 ;  /* 0x000000ffff8b7224 */ /* 0x000fe200078e008c */
[CC--:B------:R-:W-:Y:S01]  /*d890*/  IADD3 R136, P6, PT, R138.reuse, R3.reuse, RZ ;  /* 0x000000038a887210 */ /* 0x0c0fe20007fde0ff */
[----:B------:R0:W-:Y:S01]  /*d8a0*/  @P2 STG.E.U8 desc[UR18][R134.64], R145 ;  /* 0x0000009186002986 */ /* 0x0001e2000c101112 */
[----:B---3--:R-:W-:Y:S01]  /*d8b0*/  ISETP.LT.AND P2, PT, R137, UR7, !P0 ;  /* 0x0000000789007c0c */ /* 0x008fe2000c741270 */
[----:B------:R-:W2:Y:S01]  /*d8c0*/  LDCU UR4, c[0x0][0x39c] ;  /* 0x00007380ff0477ac */ /* 0x000ea20008000800 */
[CC--:B------:R-:W-:Y:S01]  /*d8d0*/  LEA.HI.X.SX32 R137, R138.reuse, R2.reuse, 0x1, P6 ;  /* 0x000000028a897211 */ /* 0x0c0fe200030f0eff */
[----:B------:R-:W-:Y:S01]  /*d8e0*/  VIADD R138, R138, UR5 ;  /* 0x000000058a8a7c36 */ /* 0x000fe20008000000 */
[----:B------:R-:W-:Y:S01]  /*d8f0*/  SHF.R.S32.HI R139, RZ, 0x8, R139 ;  /* 0x00000008ff8b7819 */ /* 0x000fe2000001148b */
[----:B----4-:R-:W-:Y:S01]  /*d900*/  VIADD R133, R0, 0x52 ;  /* 0x0000005200857836 */ /* 0x010fe20000000000 */
[----:B------:R-:W3:Y:S02]  /*d910*/  LDCU UR7, c[0x0][0x39c] ;  /* 0x00007380ff0777ac */ /* 0x000ee40008000800 */
[C---:B------:R-:W-:Y:S01]  /*d920*/  IADD3 R132, P6, PT, R138.reuse, R3, RZ ;  /* 0x000000038a847210 */ /* 0x040fe20007fde0ff */
[----:B------:R4:W-:Y:S01]  /*d930*/  @P5 STG.E.U8 desc[UR18][R136.64], R139 ;  /* 0x0000008b88005986 */ /* 0x0009e2000c101112 */
[----:B-1----:R-:W-:Y:S01]  /*d940*/  ISETP.LT.AND P5, PT, R133, UR6, !P0 ;  /* 0x0000000685007c0c */ /* 0x002fe2000c7a1270 */
[----:B------:R-:W1:Y:S01]  /*d950*/  LDCU UR6, c[0x0][0x39c] ;  /* 0x00007380ff0677ac */ /* 0x000e620008000800 */
[C---:B------:R-:W-:Y:S01]  /*d960*/  LEA.HI.X.SX32 R133, R138.reuse, R2, 0x1, P6 ;  /* 0x000000028a857211 */ /* 0x040fe200030f0eff */
[----:B------:R-:W-:-:S02]  /*d970*/  VIADD R138, R138, UR5 ;  /* 0x000000058a8a7c36 */ /* 0x000fc40008000000 */
[----:B0-----:R-:W-:Y:S01]  /*d980*/  VIADD R135, R0, 0x53 ;  /* 0x0000005300877836 */ /* 0x001fe20000000000 */
[----:B------:R-:W-:Y:S02]  /*d990*/  PRMT R141, R147, 0x9910, RZ ;  /* 0x00009910938d7816 */ /* 0x000fe400000000ff */
[CC--:B------:R-:W-:Y:S01]  /*d9a0*/  IADD3 R134, P6, PT, R138.reuse, R3.reuse, RZ ;  /* 0x000000038a867210 */ /* 0x0c0fe20007fde0ff */
[----:B------:R0:W-:Y:S01]  /*d9b0*/  @P3 STG.E.U8 desc[UR18][R132.64], R147 ;  /* 0x0000009384003986 */ /* 0x0001e2000c101112 */
[----:B--2---:R-:W-:Y:S01]  /*d9c0*/  ISETP.LT.AND P3, PT, R135, UR4, !P0 ;  /* 0x0000000487007c0c */ /* 0x004fe2000c761270 */
[C---:B----4-:R-:W-:Y:S01]  /*d9d0*/  VIADD R139, R138.reuse, UR5 ;  /* 0x000000058a8b7c36 */ /* 0x050fe20008000000 */
[----:B------:R-:W-:Y:S01]  /*d9e0*/  LEA.HI.X.SX32 R135, R138, R2, 0x1, P6 ;  /* 0x000000028a877211 */ /* 0x000fe200030f0eff */
[C---:B------:R-:W-:Y:S01]  /*d9f0*/  VIADD R137, R0.reuse, 0x54 ;  /* 0x0000005400897836 */ /* 0x040fe20000000000 */
[----:B------:R-:W-:Y:S01]  /*da00*/  SHF.R.S32.HI R141, RZ, 0x8, R141 ;  /* 0x00000008ff8d7819 */ /* 0x000fe2000001148d */
[----:B------:R-:W2:Y:S01]  /*da10*/  LDCU UR4, c[0x0][0x39c] ;  /* 0x00007380ff0477ac */ /* 0x000ea20008000800 */
[----:B------:R-:W-:Y:S01]  /*da20*/  IADD3 R136, P6, PT, R139, R3, RZ ;  /* 0x000000038b887210 */ /* 0x000fe20007fde0ff */
[----:B------:R-:W-:-:S02]  /*da30*/  VIADD R138, R0, 0x55 ;  /* 0x00000055008a7836 */ /* 0x000fc40000000000 */
[----:B------:R4:W-:Y:S01]  /*da40*/  @P4 STG.E.U8 desc[UR18][R134.64], R141 ;  /* 0x0000008d86004986 */ /* 0x0009e2000c101112 */
[----:B---3--:R-:W-:Y:S01]  /*da50*/  ISETP.LT.AND P4, PT, R137, UR7, !P0 ;  /* 0x0000000789007c0c */ /* 0x008fe2000c781270 */
[----:B------:R-:W3:Y:S01]  /*da60*/  LDCU UR7, c[0x0][0x39c] ;  /* 0x00007380ff0777ac */ /* 0x000ee20008000800 */
[CC--:B------:R-:W-:Y:S01]  /*da70*/  LEA.HI.X.SX32 R137, R139.reuse, R2.reuse, 0x1, P6 ;  /* 0x000000028b897211 */ /* 0x0c0fe200030f0eff */
[----:B------:R-:W-:Y:S01]  /*da80*/  VIADD R139, R139, UR5 ;  /* 0x000000058b8b7c36 */ /* 0x000fe20008000000 */
[----:B0-----:R-:W-:Y:S02]  /*da90*/  PRMT R133, R149, 0x9910, RZ ;  /* 0x0000991095857816 */ /* 0x001fe400000000ff */
[----:B-1----:R-:W-:Y:S01]  /*daa0*/  ISETP.LT.AND P6, PT, R138, UR6, !P0 ;  /* 0x000000068a007c0c */ /* 0x002fe2000c7c1270 */
[----:B------:R0:W-:Y:S01]  /*dab0*/  @P1 STG.E.U8 desc[UR18][R136.64], R149 ;  /* 0x0000009588001986 */ /* 0x0001e2000c101112 */
[CC--:B------:R-:W-:Y:S01]  /*dac0*/  IADD3 R132, P1, PT, R139.reuse, R3.reuse, RZ ;  /* 0x000000038b847210 */ /* 0x0c0fe20007f3e0ff */
[C---:B------:R-:W-:Y:S01]  /*dad0*/  VIADD R138, R139.reuse, UR5 ;  /* 0x000000058b8a7c36 */ /* 0x040fe20008000000 */
[----:B------:R-:W1:Y:S01]  /*dae0*/  LDCU UR6, c[0x0][0x39c] ;  /* 0x00007380ff0677ac */ /* 0x000e620008000800 */
[----:B----4-:R-:W-:Y:S01]  /*daf0*/  IMAD.MOV.U32 R141, RZ, RZ, R133 ;  /* 0x000000ffff8d7224 */ /* 0x010fe200078e0085 */
[----:B------:R-:W-:Y:S01]  /*db00*/  LEA.HI.X.SX32 R133, R139, R2, 0x1, P1 ;  /* 0x000000028b857211 */ /* 0x000fe200008f0eff */
[----:B------:R-:W-:Y:S01]  /*db10*/  VIADD R139, R0, 0x56 ;  /* 0x00000056008b7836 */ /* 0x000fe20000000000 */
[----:B------:R-:W-:-:S02]  /*db20*/  IADD3 R134, P1, PT, R138, R3, RZ ;  /* 0x000000038a867210 */ /* 0x000fc40007f3e0ff */
[----:B------:R-:W-:Y:S02]  /*db30*/  SHF.R.S32.HI R141, RZ, 0x8, R141 ;  /* 0x00000008ff8d7819 */ /* 0x000fe4000001148d */
[C---:B------:R-:W-:Y:S02]  /*db40*/  LEA.HI.X.SX32 R135, R138.reuse, R2, 0x1, P1 ;  /* 0x000000028a877211 */ /* 0x040fe400008f0eff */
[----:B--2---:R-:W-:Y:S01]  /*db50*/  ISETP.LT.AND P1, PT, R139, UR4, !P0 ;  /* 0x000000048b007c0c */ /* 0x004fe2000c721270 */
[----:B------:R-:W2:Y:S01]  /*db60*/  LDCU UR4, c[0x0][0x39c] ;  /* 0x00007380ff0477ac */ /* 0x000ea20008000800 */
[----:B------:R-:W-:Y:S01]  /*db70*/  VIADD R138, R138, UR5 ;  /* 0x000000058a8a7c36 */ /* 0x000fe20008000000 */
[----:B------:R4:W-:Y:S01]  /*db80*/  @P2 STG.E.U8 desc[UR18][R132.64], R141 ;  /* 0x0000008d84002986 */ /* 0x0009e2000c101112 */
[----:B------:R-:W-:-:S03]  /*db90*/  PRMT R140, R151, 0x9910, RZ ;  /* 0x00009910978c7816 */ /* 0x000fc600000000ff */
[CC--:B0-----:R-:W-:Y:S01]  /*dba0*/  IADD3 R136, P2, PT, R138.reuse, R3.reuse, RZ ;  /* 0x000000038a887210 */ /* 0x0c1fe20007f5e0ff */
[C---:B------:R-:W-:Y:S01]  /*dbb0*/  VIADD R139, R138.reuse, UR5 ;  /* 0x000000058a8b7c36 */ /* 0x040fe20008000000 */
[----:B------:R0:W-:Y:S02]  /*dbc0*/  @P5 STG.E.U8 desc[UR18][R134.64], R151 ;  /* 0x0000009786005986 */ /* 0x0001e4000c101112 */
[-C--:B------:R-:W-:Y:S02]  /*dbd0*/  LEA.HI.X.SX32 R137, R138, R2.reuse, 0x1, P2 ;  /* 0x000000028a897211 */ /* 0x080fe400010f0eff */
[----:B----4-:R-:W-:Y:S01]  /*dbe0*/  SHF.R.S32.HI R141, RZ, 0x8, R140 ;  /* 0x00000008ff8d7819 */ /* 0x010fe2000001148c */
[C---:B------:R-:W-:Y:S01]  /*dbf0*/  VIADD R133, R0.reuse, 0x58 ;  /* 0x0000005800857836 */ /* 0x040fe20000000000 */
[-C--:B------:R-:W-:Y:S01]  /*dc00*/  IADD3 R132, P5, PT, R139, R3.reuse, RZ ;  /* 0x000000038b847210 */ /* 0x080fe20007fbe0ff */
[----:B0-----:R-:W-:Y:S02]  /*dc10*/  VIADD R134, R0, 0x59 ;  /* 0x0000005900867836 */ /* 0x001fe40000000000 */
[----:B------:R0:W-:Y:S01]  /*dc20*/  @P3 STG.E.U8 desc[UR18][R136.64], R141 ;  /* 0x0000008d88003986 */ /* 0x0001e2000c101112 */
[----:B---3--:R-:W-:Y:S01]  /*dc30*/  ISETP.LT.AND P3, PT, R133, UR7, !P0 ;  /* 0x0000000785007c0c */ /* 0x008fe2000c761270 */
[----:B------:R-:W3:Y:S01]  /*dc40*/  LDCU UR7, c[0x0][0x39c] ;  /* 0x00007380ff0777ac */ /* 0x000ee20008000800 */
[C---:B------:R-:W-:Y:S01]  /*dc50*/  LEA.HI.X.SX32 R133, R139.reuse, R2, 0x1, P5 ;  /* 0x000000028b857211 */ /* 0x040fe200028f0eff */
[----:B------:R-:W-:Y:S01]  /*dc60*/  VIADD R139, R139, UR5 ;  /* 0x000000058b8b7c36 */ /* 0x000fe20008000000 */
[----:B--2---:R-:W-:Y:S01]  /*dc70*/  ISETP.LT.AND P5, PT, R134, UR4, !P0 ;  /* 0x0000000486007c0c */ /* 0x004fe2000c7a1270 */
[----:B------:R-:W2:Y:S01]  /*dc80*/  LDCU UR4, c[0x0][0x39c] ;  /* 0x00007380ff0477ac */ /* 0x000ea20008000800 */
[----:B------:R-:W-:Y:S01]  /*dc90*/  PRMT R135, R153, 0x9910, RZ ;  /* 0x0000991099877816 */ /* 0x000fe200000000ff */
[----:B------:R4:W-:Y:S01]  /*dca0*/  @P4 STG.E.U8 desc[UR18][R132.64], R153 ;  /* 0x0000009984004986 */ /* 0x0009e2000c101112 */
[----:B-1----:R-:W-:Y:S01]  /*dcb0*/  ISETP.LT.AND P2, PT, R142, UR6, !P0 ;  /* 0x000000068e007c0c */ /* 0x002fe2000c741270 */
[----:B------:R-:W1:Y:S01]  /*dcc0*/  LDCU UR6, c[0x0][0x39c] ;  /* 0x00007380ff0677ac */ /* 0x000e620008000800 */
[C---:B------:R-:W-:Y:S01]  /*dcd0*/  IADD3 R134, P4, PT, R139.reuse, R3, RZ ;  /* 0x000000038b867210 */ /* 0x040fe20007f9e0ff */
[----:B------:R-:W-:-:S02]  /*dce0*/  VIADD R138, R139, UR5 ;  /* 0x000000058b8a7c36 */ /* 0x000fc40008000000 */
[----:B0-----:R-:W-:Y:S01]  /*dcf0*/  IMAD.MOV.U32 R137, RZ, RZ, R135 ;  /* 0x000000ffff897224 */ /* 0x001fe200078e0087 */
[-C--:B------:R-:W-:Y:S02]  /*dd00*/  LEA.HI.X.SX32 R135, R139, R2.reuse, 0x1, P4 ;  /* 0x000000028b877211 */ /* 0x080fe400020f0eff */
[----:B------:R-:W-:Y:S02]  /*dd10*/  IADD3 R136, P4, PT, R138, R3, RZ ;  /* 0x000000038a887210 */ /* 0x000fe40007f9e0ff */
[----:B------:R-:W-:Y:S01]  /*dd20*/  SHF.R.S32.HI R139, RZ, 0x8, R137 ;  /* 0x00000008ff8b7819 */ /* 0x000fe20000011489 */
[----:B----4-:R-:W-:Y:S01]  /*dd30*/  VIADD R132, R0, 0x5a ;  /* 0x0000005a00847836 */ /* 0x010fe20000000000 */
[C---:B------:R-:W-:Y:S01]  /*dd40*/  LEA.HI.X.SX32 R137, R138.reuse, R2, 0x1, P4 ;  /* 0x000000028a897211 */ /* 0x040fe200020f0eff */
[----:B------:R-:W-:Y:S02]  /*dd50*/  VIADD R138, R138, UR5 ;  /* 0x000000058a8a7c36 */ /* 0x000fe40008000000 */
[----:B------:R-:W-:Y:S01]  /*dd60*/  VIADD R133, R0, 0x5b ;  /* 0x0000005b00857836 */ /* 0x000fe20000000000 */
[----:B------:R0:W-:Y:S01]  /*dd70*/  @P6 STG.E.U8 desc[UR18][R134.64], R139 ;  /* 0x0000008b86006986 */ /* 0x0001e2000c101112 */
[----:B--2---:R-:W-:-:S02]  /*dd80*/  ISETP.LT.AND P4, PT, R132, UR4, !P0 ;  /* 0x0000000484007c0c */ /* 0x004fc4000c781270 */
[----:B------:R-:W-:Y:S02]  /*dd90*/  F2FP.SATFINITE.E4M3.F32.PACK_AB_MERGE_C R157, R157, R156, RZ ;  /* 0x0000009c9d9d723e */ /* 0x000fe400048070ff */
[----:B------:R-:W-:Y:S01]  /*dda0*/  PRMT R141, R155, 0x9910, RZ ;  /* 0x000099109b8d7816 */ /* 0x000fe200000000ff */
[----:B------:R2:W-:Y:S01]  /*ddb0*/  @P1 STG.E.U8 desc[UR18][R136.64], R155 ;  /* 0x0000009b88001986 */ /* 0x0005e2000c101112 */
[----:B------:R-:W-:Y:S01]  /*ddc0*/  IADD3 R132, P6, PT, R138, R3, RZ ;  /* 0x000000038a847210 */ /* 0x000fe20007fde0ff */
[----:B------:R-:W-:Y:S01]  /*ddd0*/  VIADD R140, R0, 0x5c ;  /* 0x0000005c008c7836 */ /* 0x000fe20000000000 */
[----:B-1----:R-:W-:Y:S01]  /*dde0*/  ISETP.LT.AND P1, PT, R133, UR6, !P0 ;  /* 0x0000000685007c0c */ /* 0x002fe2000c721270 */
[----:B------:R-:W1:Y:S01]  /*ddf0*/  LDCU UR6, c[0x0][0x39c] ;  /* 0x00007380ff0677ac */ /* 0x000e620008000800 */
[C---:B------:R-:W-:Y:S01]  /*de00*/  LEA.HI.X.SX32 R133, R138.reuse, R2, 0x1, P6 ;  /* 0x000000028a857211 */ /* 0x040fe200030f0eff */
[----:B------:R-:W-:Y:S01]  /*de10*/  VIADD R138, R138, UR5 ;  /* 0x000000058a8a7c36 */ /* 0x000fe20008000000 */
[----:B------:R-:W-:Y:S01]  /*de20*/  SHF.R.S32.HI R141, RZ, 0x8, R141 ;  /* 0x00000008ff8d7819 */ /* 0x000fe2000001148d */
[----:B------:R-:W4:Y:S02]  /*de30*/  LDCU UR4, c[0x0][0x39c] ;  /* 0x00007380ff0477ac */ /* 0x000f240008000800 */
[----:B0-----:R-:W-:-:S02]  /*de40*/  VIADD R139, R138, UR5 ;  /* 0x000000058a8b7c36 */ /* 0x001fc40008000000 */
[----:B------:R0:W-:Y:S01]  /*de50*/  @P2 STG.E.U8 desc[UR18][R132.64], R141 ;  /* 0x0000008d84002986 */ /* 0x0001e2000c101112 */
[CC--:B------:R-:W-:Y:S02]  /*de60*/  IADD3 R134, P2, PT, R138.reuse, R3.reuse, RZ ;  /* 0x000000038a867210 */ /* 0x0c0fe40007f5e0ff */
[----:B--2---:R-:W-:Y:S02]  /*de70*/  PRMT R137, R157, 0x9910, RZ ;  /* 0x000099109d897816 */ /* 0x004fe400000000ff */
[-C--:B------:R-:W-:Y:S02]  /*de80*/  LEA.HI.X.SX32 R135, R138, R2.reuse, 0x1, P2 ;  /* 0x000000028a877211 */ /* 0x080fe400010f0eff */
[C---:B------:R-:W-:Y:S01]  /*de90*/  IADD3 R136, P2, PT, R139.reuse, R3, RZ ;  /* 0x000000038b887210 */ /* 0x040fe20007f5e0ff */
[----:B------:R-:W-:Y:S01]  /*dea0*/  IMAD.MOV.U32 R138, RZ, RZ, R137 ;  /* 0x000000ffff8a7224 */ /* 0x000fe200078e0089 */
[----:B---3--:R-:W-:Y:S01]  /*deb0*/  ISETP.LT.AND P6, PT, R140, UR7, !P0 ;  /* 0x000000078c007c0c */ /* 0x008fe2000c7c1270 */
[----:B------:R-:W2:Y:S01]  /*dec0*/  LDCU UR7, c[0x0][0x39c] ;  /* 0x00007380ff0777ac */ /* 0x000ea20008000800 */
[C---:B------:R-:W-:Y:S01]  /*ded0*/  LEA.HI.X.SX32 R137, R139.reuse, R2, 0x1, P2 ;  /* 0x000000028b897211 */ /* 0x040fe200010f0eff */
[----:B------:R-:W-:Y:S01]  /*dee0*/  VIADD R139, R139, UR5 ;  /* 0x000000058b8b7c36 */ /* 0x000fe20008000000 */
[----:B0-----:R-:W-:Y:S01]  /*def0*/  SHF.R.S32.HI R141, RZ, 0x8, R138 ;  /* 0x00000008ff8d7819 */ /* 0x001fe2000001148a */
[----:B------:R0:W-:Y:S01]  /*df00*/  @P3 STG.E.U8 desc[UR18][R134.64], R157 ;  /* 0x0000009d86003986 */ /* 0x0001e2000c101112 */
[----:B------:R-:W-:-:S02]  /*df10*/  VIADD R133, R0, 0x5e ;  /* 0x0000005e00857836 */ /* 0x000fc40000000000 */
[C---:B------:R-:W-:Y:S01]  /*df20*/  VIADD R140, R0.reuse, 0x5d ;  /* 0x0000005d008c7836 */ /* 0x040fe20000000000 */
[----:B------:R3:W-:Y:S01]  /*df30*/  @P5 STG.E.U8 desc[UR18][R136.64], R141 ;  /* 0x0000008d88005986 */ /* 0x0007e2000c101112 */
[-C--:B------:R-:W-:Y:S02]  /*df40*/  IADD3 R132, P5, PT, R139, R3.reuse, RZ ;  /* 0x000000038b847210 */ /* 0x080fe40007fbe0ff */
[----:B------:R-:W-:Y:S02]  /*df50*/  F2FP.SATFINITE.E4M3.F32.PACK_AB_MERGE_C R159, R159, R158, RZ ;  /* 0x0000009e9f9f723e */ /* 0x000fe400048070ff */
[----:B-1----:R-:W-:Y:S01]  /*df60*/  ISETP.LT.AND P3, PT, R133, UR6, !P0 ;  /* 0x0000000685007c0c */ /* 0x002fe2000c761270 */
[----:B------:R-:W-:Y:S01]  /*df70*/  VIADD R138, R0, 0x5f ;  /* 0x0000005f008a7836 */ /* 0x000fe20000000000 */
[----:B----4-:R-:W-:Y:S01]  /*df80*/  ISETP.LT.AND P2, PT, R140, UR4, !P0 ;  /* 0x000000048c007c0c */ /* 0x010fe2000c741270 */
[----:B------:R-:W1:Y:S01]  /*df90*/  LDCU UR4, c[0x0][0x39c] ;  /* 0x00007380ff0477ac */ /* 0x000e620008000800 */
[C---:B------:R-:W-:Y:S01]  /*dfa0*/  LEA.HI.X.SX32 R133, R139.reuse, R2, 0x1, P5 ;  /* 0x000000028b857211 */ /* 0x040fe200028f0eff */
[----:B------:R-:W-:Y:S01]  /*dfb0*/  VIADD R139, R139, UR5 ;  /* 0x000000058b8b7c36 */ /* 0x000fe20008000000 */
[----:B0-----:R-:W-:Y:S01]  /*dfc0*/  PRMT R135, R159, 0x9910, RZ ;  /* 0x000099109f877816 */ /* 0x001fe200000000ff */
[----:B------:R-:W0:Y:S01]  /*dfd0*/  LDCU UR6, c[0x0][0x39c] ;  /* 0x00007380ff0677ac */ /* 0x000e220008000800 */
[----:B--2---:R-:W-:Y:S01]  /*dfe0*/  ISETP.LT.AND P5, PT, R138, UR7, !P0 ;  /* 0x000000078a007c0c */ /* 0x004fe2000c7a1270 */
[----:B------:R2:W-:Y:S01]  /*dff0*/  @P4 STG.E.U8 desc[UR18][R132.64], R159 ;  /* 0x0000009f84004986 */ /* 0x0005e2000c101112 */
[-C--:B------:R-:W-:Y:S01]  /*e000*/  IADD3 R134, P4, PT, R139, R3.reuse, RZ ;  /* 0x000000038b867210 */ /* 0x080fe20007f9e0ff */
[----:B---3--:R-:W-:Y:S01]  /*e010*/  IMAD.MOV.U32 R136, RZ, RZ, R135 ;  /* 0x000000ffff887224 */ /* 0x008fe200078e0087 */
[----:B------:R-:W-:Y:S01]  /*e020*/  F2FP.SATFINITE.E4M3.F32.PACK_AB_MERGE_C R161, R161, R160, RZ ;  /* 0x000000a0a1a1723e */ /* 0x000fe200048070ff */
[C---:B------:R-:W-:Y:S01]  /*e030*/  VIADD R138, R139.reuse, UR5 ;  /* 0x000000058b8a7c36 */ /* 0x040fe20008000000 */
[----:B------:R-:W-:Y:S01]  /*e040*/  LEA.HI.X.SX32 R135, R139, R2, 0x1, P4 ;  /* 0x000000028b877211 */ /* 0x000fe200020f0eff */
[----:B------:R-:W-:Y:S01]  /*e050*/  VIADD R140, R0, 0x60 ;  /* 0x00000060008c7836 */ /* 0x000fe20000000000 */
[----:B------:R-:W-:Y:S01]  /*e060*/  SHF.R.S32.HI R139, RZ, 0x8, R136 ;  /* 0x00000008ff8b7819 */ /* 0x000fe20000011488 */
[----:B------:R-:W3:Y:S01]  /*e070*/  LDCU UR7, c[0x0][0x39c] ;  /* 0x00007380ff0777ac */ /* 0x000ee20008000800 */
[----:B------:R-:W-:-:S04]  /*e080*/  IADD3 R136, P4, PT, R138, R3, RZ ;  /* 0x000000038a887210 */ /* 0x000fc80007f9e0ff */
[CC--:B------:R-:W-:Y:S01]  /*e090*/  LEA.HI.X.SX32 R137, R138.reuse, R2.reuse, 0x1, P4 ;  /* 0x000000028a897211 */ /* 0x0c0fe200020f0eff */
[----:B------:R-:W-:Y:S01]  /*e0a0*/  VIADD R138, R138, UR5 ;  /* 0x000000058a8a7c36 */ /* 0x000fe20008000000 */
[----:B------:R4:W-:Y:S01]  /*e0b0*/  @P1 STG.E.U8 desc[UR18][R134.64], R139 ;  /* 0x0000008b86001986 */ /* 0x0009e2000c101112 */
[----:B-1----:R-:W-:Y:S01]  /*e0c0*/  ISETP.LT.AND P1, PT, R140, UR4, !P0 ;  /* 0x000000048c007c0c */ /* 0x002fe2000c721270 */
[----:B------:R-:W1:Y:S01]  /*e0d0*/  LDCU UR4, c[0x0][0x39c] ;  /* 0x00007380ff0477ac */ /* 0x000e620008000800 */
[----:B------:R-:W-:Y:S02]  /*e0e0*/  PRMT R141, R161, 0x9910, RZ ;  /* 0x00009910a18d7816 */ /* 0x000fe400000000ff */
[C---:B--2---:R-:W-:Y:S02]  /*e0f0*/  IADD3 R132, P4, PT, R138.reuse, R3, RZ ;  /* 0x000000038a847210 */ /* 0x044fe40007f9e0ff */
[----:B------:R-:W-:Y:S02]  /*e100*/  SHF.R.S32.HI R141, RZ, 0x8, R141 ;  /* 0x00000008ff8d7819 */ /* 0x000fe4000001148d */
[C---:B------:R-:W-:Y:S01]  /*e110*/  LEA.HI.X.SX32 R133, R138.reuse, R2, 0x1, P4 ;  /* 0x000000028a857211 */ /* 0x040fe200020f0eff */
[----:B------:R-:W-:-:S02]  /*e120*/  VIADD R138, R138, UR5 ;  /* 0x000000058a8a7c36 */ /* 0x000fc40008000000 */
[----:B------:R-:W-:Y:S01]  /*e130*/  VIADD R140, R0, 0x61 ;  /* 0x00000061008c7836 */ /* 0x000fe20000000000 */
[----:B------:R2:W-:Y:S01]  /*e140*/  @P6 STG.E.U8 desc[UR18][R136.64], R161 ;  /* 0x000000a188006986 */ /* 0x0005e2000c101112 */
[----:B------:R-:W-:-:S03]  /*e150*/  F2FP.SATFINITE.E4M3.F32.PACK_AB_MERGE_C R163, R163, R162, RZ ;  /* 0x000000a2a3a3723e */ /* 0x000fc600048070ff */
[----:B------:R5:W-:Y:S01]  /*e160*/  @P2 STG.E.U8 desc[UR18][R132.64], R141 ;  /* 0x0000008d84002986 */ /* 0x000be2000c101112 */
[C---:B----4-:R-:W-:Y:S01]  /*e170*/  IADD3 R134, P2, PT, R138.reuse, R3, RZ ;  /* 0x000000038a867210 */ /* 0x050fe20007f5e0ff */
[----:B------:R-:W-:Y:S01]  /*e180*/  VIADD R139, R138, UR5 ;  /* 0x000000058a8b7c36 */ /* 0x000fe20008000000 */
[----:B0-----:R-:W-:Y:S01]  /*e190*/  ISETP.LT.AND P4, PT, R140, UR6, !P0 ;  /* 0x000000068c007c0c */ /* 0x001fe2000c781270 */
[----:B------:R-:W0:Y:S01]  /*e1a0*/  LDCU UR6, c[0x0][0x39c] ;  /* 0x00007380ff0677ac */ /* 0x000e220008000800 */
[----:B------:R-:W-:Y:S01]  /*e1b0*/  PRMT R140, R163, 0x9910, RZ ;  /* 0x00009910a38c7816 */ /* 0x000fe200000000ff */
[----:B--2---:R-:W-:Y:S01]  /*e1c0*/  VIADD R136, R0, 0x62 ;  /* 0x0000006200887836 */ /* 0x004fe20000000000 */
[----:B------:R-:W-:Y:S01]  /*e1d0*/  LEA.HI.X.SX32 R135, R138, R2, 0x1, P2 ;  /* 0x000000028a877211 */ /* 0x000fe200010f0eff */
[----:B------:R-:W-:-:S03]  /*e1e0*/  VIADD R137, R0, 0x63 ;  /* 0x0000006300897836 */ /* 0x000fc60000000000 */
[----:B-1----:R-:W-:Y:S01]  /*e1f0*/  ISETP.LT.AND P2, PT, R136, UR4, !P0 ;  /* 0x0000000488007c0c */ /* 0x002fe2000c741270 */
[----:B------:R-:W-:Y:S01]  /*e200*/  IMAD.MOV.U32 R138, RZ, RZ, R140 ;  /* 0x000000ffff8a7224 */ /* 0x000fe200078e008c */
[-C--:B------:R-:W-:Y:S01]  /*e210*/  IADD3 R136, P6, PT, R139, R3.reuse, RZ ;  /* 0x000000038b887210 */ /* 0x080fe20007fde0ff */
[----:B------:R1:W-:Y:S01]  /*e220*/  @P3 STG.E.U8 desc[UR18][R134.64], R163 ;  /* 0x000000a386003986 */ /* 0x0003e2000c101112 */
[----:B---3--:R-:W-:Y:S01]  /*e230*/  ISETP.LT.AND P3, PT, R137, UR7, !P0 ;  /* 0x0000000789007c0c */ /* 0x008fe2000c761270 */
[----:B------:R-:W2:Y:S01]  /*e240*/  LDCU UR4, c[0x0][0x39c] ;  /* 0x00007380ff0477ac */ /* 0x000ea20008000800 */
[C---:B------:R-:W-:Y:S01]  /*e250*/  LEA.HI.X.SX32 R137, R139.reuse, R2, 0x1, P6 ;  /* 0x000000028b897211 */ /* 0x040fe200030f0eff */
[----:B------:R-:W-:Y:S01]  /*e260*/  VIADD R139, R139, UR5 ;  /* 0x000000058b8b7c36 */ /* 0x000fe20008000000 */
[----:B-----5:R-:W-:Y:S01]  /*e270*/  SHF.R.S32.HI R141, RZ, 0x8, R138 ;  /* 0x00000008ff8d7819 */ /* 0x020fe2000001148a */
[C---:B------:R-:W-:Y:S01]  /*e280*/  VIADD R133, R0.reuse, 0x64 ;  /* 0x0000006400857836 */ /* 0x040fe20000000000 */
[----:B------:R-:W-:Y:S01]  /*e290*/  F2FP.SATFINITE.E4M3.F32.PACK_AB_MERGE_C R165, R165, R164, RZ ;  /* 0x000000a4a5a5723e */ /* 0x000fe200048070ff */
[----:B------:R-:W3:Y:S01]  /*e2a0*/  LDCU UR7, c[0x0][0x39c] ;  /* 0x00007380ff0777ac */ /* 0x000ee20008000800 */
[-C--:B------:R-:W-:Y:S01]  /*e2b0*/  IADD3 R132, P6, PT, R139, R3.reuse, RZ ;  /* 0x000000038b847210 */ /* 0x080fe20007fde0ff */
[----:B------:R4:W-:Y:S01]  /*e2c0*/  @P5 STG.E.U8 desc[UR18][R136.64], R141 ;  /* 0x0000008d88005986 */ /* 0x0009e2000c101112 */
[----:B0-----:R-:W-:Y:S01]  /*e2d0*/  ISETP.LT.AND P5, PT, R133, UR6, !P0 ;  /* 0x0000000685007c0c */ /* 0x001fe2000c7a1270 */
[C---:B-1----:R-:W-:Y:S01]  /*e2e0*/  VIADD R135, R0.reuse, 0x65 ;  /* 0x0000006500877836 */ /* 0x042fe20000000000 */
[CC--:B------:R-:W-:Y:S01]  /*e2f0*/  LEA.HI.X.SX32 R133, R139.reuse, R2.reuse, 0x1, P6 ;  /* 0x000000028b857211 */ /* 0x0c0fe200030f0eff */
[----:B------:R-:W-:Y:S01]  /*e300*/  VIADD R139, R139, UR5 ;  /* 0x000000058b8b7c36 */ /* 0x000fe20008000000 */
[----:B------:R-:W-:Y:S01]  /*e310*/  PRMT R138, R165, 0x9910, RZ ;  /* 0x00009910a58a7816 */ /* 0x000fe200000000ff */
[----:B------:R-:W0:Y:S03]  /*e320*/  LDCU UR6, c[0x0][0x39c] ;  /* 0x00007380ff0677ac */ /* 0x000e260008000800 */
[-C--:B------:R-:W-:Y:S01]  /*e330*/  IADD3 R134, P6, PT, R139, R3.reuse, RZ ;  /* 0x000000038b867210 */ /* 0x080fe20007fde0ff */
[----:B------:R1:W-:Y:S01]  /*e340*/  @P1 STG.E.U8 desc[UR18][R132.64], R165 ;  /* 0x000000a584001986 */ /* 0x0003e2000c101112 */
[----:B----4-:R-:W-:Y:S01]  /*e350*/  IMAD.MOV.U32 R136, RZ, RZ, R138 ;  /* 0x000000ffff887224 */ /* 0x010fe200078e008a */
[----:B--2---:R-:W-:Y:S01]  /*e360*/  ISETP.LT.AND P1, PT, R135, UR4, !P0 ;  /* 0x0000000487007c0c */ /* 0x004fe2000c721270 */
[C---:B------:R-:W-:Y:S01]  /*e370*/  VIADD R138, R139.reuse, UR5 ;  /* 0x000000058b8a7c36 */ /* 0x040fe20008000000 */
[----:B------:R-:W-:Y:S01]  /*e380*/  LEA.HI.X.SX32 R135, R139, R2, 0x1, P6 ;  /* 0x000000028b877211 */ /* 0x000fe200030f0eff */
[----:B------:R-:W-:Y:S01]  /*e390*/  VIADD R137, R0, 0x66 ;  /* 0x0000006600897836 */ /* 0x000fe20000000000 */
[----:B------:R-:W-:Y:S01]  /*e3a0*/  SHF.R.S32.HI R139, RZ, 0x8, R136 ;  /* 0x00000008ff8b7819 */ /* 0x000fe20000011488 */
[----:B------:R-:W2:Y:S01]  /*e3b0*/  LDCU UR4, c[0x0][0x39c] ;  /* 0x00007380ff0477ac */ /* 0x000ea20008000800 */
[----:B------:R-:W-:-:S03]  /*e3c0*/  IADD3 R136, P6, PT, R138, R3, RZ ;  /* 0x000000038a887210 */ /* 0x000fc60007fde0ff */
[----:B------:R4:W-:Y:S01]  /*e3d0*/  @P4 STG.E.U8 desc[UR18][R134.64], R139 ;  /* 0x0000008b86004986 */ /* 0x0009e2000c101112 */
[----:B---3--:R-:W-:Y:S02]  /*e3e0*/  ISETP.LT.AND P4, PT, R137, UR7, !P0 ;  /* 0x0000000789007c0c */ /* 0x008fe4000c781270 */
[----:B------:R-:W-:Y:S01]  /*e3f0*/  F2FP.SATFINITE.E4M3.F32.PACK_AB_MERGE_C R167, R167, R166, RZ ;  /* 0x000000a6a7a7723e */ /* 0x000fe200048070ff */
[----:B------:R-:W-:Y:S01]  /*e400*/  VIADD R140, R0, 0x67 ;  /* 0x00000067008c7836 */ /* 0x000fe20000000000 */
[C---:B------:R-:W-:Y:S01]  /*e410*/  LEA.HI.X.SX32 R137, R138.reuse, R2, 0x1, P6 ;  /* 0x000000028a897211 */ /* 0x040fe200030f0eff */
[----:B------:R-:W-:Y:S01]  /*e420*/  VIADD R138, R138, UR5 ;  /* 0x000000058a8a7c36 */ /* 0x000fe20008000000 */
[----:B------:R-:W3:Y:S03]  /*e430*/  LDCU UR7, c[0x0][0x39c] ;  /* 0x00007380ff0777ac */ /* 0x000ee60008000800 */
[----:B------:R5:W-:Y:S01]  /*e440*/  @P2 STG.E.U8 desc[UR18][R136.64], R167 ;  /* 0x000000a788002986 */ /* 0x000be2000c101112 */
[C---:B-1----:R-:W-:Y:S01]  /*e450*/  IADD3 R132, P2, PT, R138.reuse, R3, RZ ;  /* 0x000000038a847210 */ /* 0x042fe20007f5e0ff */
[----:B----4-:R-:W-:Y:S01]  /*e460*/  VIADD R139, R138, UR5 ;  /* 0x000000058a8b7c36 */ /* 0x010fe20008000000 */
[----:B------:R-:W-:-:S02]  /*e470*/  PRMT R141, R167, 0x9910, RZ ;  /* 0x00009910a78d7816 */ /* 0x000fc400000000ff */
[-C--:B------:R-:W-:Y:S01]  /*e480*/  LEA.HI.X.SX32 R133, R138, R2.reuse, 0x1, P2 ;  /* 0x000000028a857211 */ /* 0x080fe200010f0eff */
[----:B------:R-:W-:Y:S01]  /*e490*/  VIADD R138, R0, 0x68 ;  /* 0x00000068008a7836 */ /* 0x000fe20000000000 */
[CC--:B------:R-:W-:Y:S02]  /*e4a0*/  IADD3 R134, P2, PT, R139.reuse, R3.reuse, RZ ;  /* 0x000000038b867210 */ /* 0x0c0fe40007f5e0ff */
[----:B------:R-:W-:Y:S02]  /*e4b0*/  SHF.R.S32.HI R141, RZ, 0x8, R141 ;  /* 0x00000008ff8d7819 */ /* 0x000fe4000001148d */
[C---:B------:R-:W-:Y:S01]  /*e4c0*/  LEA.HI.X.SX32 R135, R139.reuse, R2, 0x1, P2 ;  /* 0x000000028b877211 */ /* 0x040fe200010f0eff */
[----:B------:R-:W-:Y:S01]  /*e4d0*/  VIADD R139, R139, UR5 ;  /* 0x000000058b8b7c36 */ /* 0x000fe20008000000 */
[----:B--2---:R-:W-:Y:S01]  /*e4e0*/  ISETP.LT.AND P2, PT, R138, UR4, !P0 ;  /* 0x000000048a007c0c */ /* 0x004fe2000c741270 */
[----:B------:R-:W1:Y:S01]  /*e4f0*/  LDCU UR4, c[0x0][0x39c] ;  /* 0x00007380ff0477ac */ /* 0x000e620008000800 */
[----:B------:R-:W-:Y:S01]  /*e500*/  F2FP.SATFINITE.E4M3.F32.PACK_AB_MERGE_C R169, R169, R168, RZ ;  /* 0x000000a8a9a9723e */ /* 0x000fe200048070ff */
[----:B------:R2:W-:Y:S01]  /*e510*/  @P3 STG.E.U8 desc[UR18][R132.64], R141 ;  /* 0x0000008d84003986 */ /* 0x0005e2000c101112 */
[----:B0-----:R-:W-:Y:S01]  /*e520*/  ISETP.LT.AND P6, PT, R140, UR6, !P0 ;  /* 0x000000068c007c0c */ /* 0x001fe2000c7c1270 */
[----:B------:R-:W0:Y:S01]  /*e530*/  LDCU UR6, c[0x0][0x39c] ;  /* 0x00007380ff0677ac */ /* 0x000e220008000800 */
[----:B-----5:R-:W-:-:S02]  /*e540*/  IADD3 R136, P3, PT, R139, R3, RZ ;  /* 0x000000038b887210 */ /* 0x020fc40007f7e0ff */
[----:B------:R-:W-:Y:S01]  /*e550*/  PRMT R140, R169, 0x9910, RZ ;  /* 0x00009910a98c7816 */ /* 0x000fe200000000ff */
[C---:B------:R-:W-:Y:S01]  /*e560*/  VIADD R138, R139.reuse, UR5 ;  /* 0x000000058b8a7c36 */ /* 0x040fe20008000000 */
[----:B------:R-:W-:Y:S02]  /*e570*/  LEA.HI.X.SX32 R137, R139, R2, 0x1, P3 ;  /* 0x000000028b897211 */ /* 0x000fe400018f0eff */
[----:B------:R-:W-:Y:S01]  /*e580*/  SHF.R.S32.HI R139, RZ, 0x8, R140 ;  /* 0x00000008ff8b7819 */ /* 0x000fe2000001148c */
[----:B------:R4:W-:Y:S01]  /*e590*/  @P5 STG.E.U8 desc[UR18][R134.64], R169 ;  /* 0x000000a986005986 */ /* 0x0009e2000c101112 */
[----:B--2---:R-:W-:Y:S01]  /*e5a0*/  VIADD R133, R0, 0x6a ;  /* 0x0000006a00857836 */ /* 0x004fe20000000000 */
[----:B------:R-:W-:Y:S02]  /*e5b0*/  IADD3 R132, P5, PT, R138, R3, RZ ;  /* 0x000000038a847210 */ /* 0x000fe40007fbe0ff */
[----:B------:R2:W-:Y:S01]  /*e5c0*/  @P1 STG.E.U8 desc[UR18][R136.64], R139 ;  /* 0x0000008b88001986 */ /* 0x0005e2000c101112 */
[----:B------:R-:W-:Y:S01]  /*e5d0*/  VIADD R142, R0, 0x69 ;  /* 0x00000069008e7836 */ /* 0x000fe20000000000 */
[----:B------:R-:W-:-:S02]  /*e5e0*/  F2FP.SATFINITE.E4M3.F32.PACK_AB_MERGE_C R171, R171, R170, RZ ;  /* 0x000000aaabab723e */ /* 0x000fc400048070ff */
[----:B---3--:R-:W-:Y:S01]  /*e5f0*/  ISETP.LT.AND P1, PT, R133, UR7, !P0 ;  /* 0x0000000785007c0c */ /* 0x008fe2000c721270 */
[----:B------:R-:W3:Y:S01]  /*e600*/  LDCU UR7, c[0x0][0x39c] ;  /* 0x00007380ff0777ac */ /* 0x000ee20008000800 */
[----:B----4-:R-:W-:Y:S01]  /*e610*/  VIADD R134, R0, 0x6b ;  /* 0x0000006b00867836 */ /* 0x010fe20000000000 */
[C---:B------:R-:W-:Y:S01]  /*e620*/  LEA.HI.X.SX32 R133, R138.reuse, R2, 0x1, P5 ;  /* 0x000000028a857211 */ /* 0x040fe200028f0eff */
[----:B------:R-:W-:-:S03]  /*e630*/  VIADD R138, R138, UR5 ;  /* 0x000000058a8a7c36 */ /* 0x000fc60008000000 */
[----:B-1----:R-:W-:Y:S01]  /*e640*/  ISETP.LT.AND P5, PT, R134, UR4, !P0 ;  /* 0x0000000486007c0c */ /* 0x002fe2000c7a1270 */
[----:B------:R-:W1:Y:S01]  /*e650*/  LDCU UR4, c[0x0][0x39c] ;  /* 0x00007380ff0477ac */ /* 0x000e620008000800 */
[----:B0-----:R-:W-:Y:S01]  /*e660*/  ISETP.LT.AND P3, PT, R142, UR6, !P0 ;  /* 0x000000068e007c0c */ /* 0x001fe2000c761270 */
[----:B------:R0:W-:Y:S01]  /*e670*/  @P4 STG.E.U8 desc[UR18][R132.64], R171 ;  /* 0x000000ab84004986 */ /* 0x0001e2000c101112 */
[CC--:B------:R-:W-:Y:S01]  /*e680*/  IADD3 R134, P4, PT, R138.reuse, R3.reuse, RZ ;  /* 0x000000038a867210 */ /* 0x0c0fe20007f9e0ff */
[----:B------:R-:W4:Y:S01]  /*e690*/  LDCU UR6, c[0x0][0x39c] ;  /* 0x00007380ff0677ac */ /* 0x000f220008000800 */
[C---:B--2---:R-:W-:Y:S01]  /*e6a0*/  VIADD R139, R138.reuse, UR5 ;  /* 0x000000058a8b7c36 */ /* 0x044fe20008000000 */
[----:B------:R-:W-:Y:S02]  /*e6b0*/  PRMT R141, R171, 0x9910, RZ ;  /* 0x00009910ab8d7816 */ /* 0x000fe400000000ff */
[----:B------:R-:W-:Y:S02]  /*e6c0*/  LEA.HI.X.SX32 R135, R138, R2, 0x1, P4 ;  /* 0x000000028a877211 */ /* 0x000fe400020f0eff */
[----:B------:R-:W-:-:S02]  /*e6d0*/  IADD3 R136, P4, PT, R139, R3, RZ ;  /* 0x000000038b887210 */ /* 0x000fc40007f9e0ff */
[----:B------:R-:W-:Y:S01]  /*e6e0*/  SHF.R.S32.HI R141, RZ, 0x8, R141 ;  /* 0x00000008ff8d7819 */ /* 0x000fe2000001148d */
[C---:B0-----:R-:W-:Y:S01]  /*e6f0*/  VIADD R132, R0.reuse, 0x6c ;  /* 0x0000006c00847836 */ /* 0x041fe20000000000 */
[C---:B------:R-:W-:Y:S01]  /*e700*/  LEA.HI.X.SX32 R137, R139.reuse, R2, 0x1, P4 ;  /* 0x000000028b897211 */ /* 0x040fe200020f0eff */
[----:B------:R-:W-:Y:S01]  /*e710*/  VIADD R139, R139, UR5 ;  /* 0x000000058b8b7c36 */ /* 0x000fe20008000000 */
[----:B------:R-:W-:Y:S01]  /*e720*/  F2FP.SATFINITE.E4M3.F32.PACK_AB_MERGE_C R173, R173, R172, RZ ;  /* 0x000000acadad723e */ /* 0x000fe200048070ff */
[----:B------:R-:W-:Y:S01]  /*e730*/  VIADD R133, R0, 0x6d ;  /* 0x0000006d00857836 */ /* 0x000fe20000000000 */
[----:B------:R0:W-:Y:S01]  /*e740*/  @P6 STG.E.U8 desc[UR18][R134.64], R141 ;  /* 0x0000008d86006986 */ /* 0x0001e2000c101112 */
[----:B-1----:R-:W-:Y:S01]  /*e750*/  ISETP.LT.AND P4, PT, R132, UR4, !P0 ;  /* 0x0000000484007c0c */ /* 0x002fe2000c781270 */
[----:B------:R-:W1:Y:S01]  /*e760*/  LDCU UR4, c[0x0][0x39c] ;  /* 0x00007380ff0477ac */ /* 0x000e620008000800 */
[----:B------:R-:W-:Y:S02]  /*e770*/  PRMT R138, R173, 0x9910, RZ ;  /* 0x00009910ad8a7816 */ /* 0x000fe400000000ff */
[----:B------:R-:W-:Y:S01]  /*e780*/  IADD3 R132, P6, PT, R139, R3, RZ ;  /* 0x000000038b847210 */ /* 0x000fe20007fde0ff */
[----:B------:R2:W-:Y:S01]  /*e790*/  @P2 STG.E.U8 desc[UR18][R136.64], R173 ;  /* 0x000000ad88002986 */ /* 0x0005e2000c101112 */
[----:B----4-:R-:W-:Y:S01]  /*e7a0*/  ISETP.LT.AND P2, PT, R133, UR6, !P0 ;  /* 0x0000000685007c0c */ /* 0x010fe2000c741270 */
[----:B------:R-:W4:Y:S01]  /*e7b0*/  LDCU UR6, c[0x0][0x39c] ;  /* 0x00007380ff0677ac */ /* 0x000f220008000800 */
[C---:B------:R-:W-:Y:S01]  /*e7c0*/  LEA.HI.X.SX32 R133, R139.reuse, R2, 0x1, P6 ;  /* 0x000000028b857211 */ /* 0x040fe200030f0eff */
[----:B------:R-:W-:Y:S01]  /*e7d0*/  VIADD R139, R139, UR5 ;  /* 0x000000058b8b7c36 */ /* 0x000fe20008000000 */
[----:B0-----:R-:W-:-:S02]  /*e7e0*/  SHF.R.S32.HI R141, RZ, 0x8, R138 ;  /* 0x00000008ff8d7819 */ /* 0x001fc4000001148a */
[----:B------:R-:W-:Y:S01]  /*e7f0*/  F2FP.SATFINITE.E4M3.F32.PACK_AB_MERGE_C R175, R175, R174, RZ ;  /* 0x000000aeafaf723e */ /* 0x000fe200048070ff */
[C---:B------:R-:W-:Y:S02]  /*e800*/  VIADD R138, R139.reuse, UR5 ;  /* 0x000000058b8a7c36 */ /* 0x040fe40008000000 */
[----:B------:R0:W-:Y:S01]  /*e810*/  @P3 STG.E.U8 desc[UR18][R132.64], R141 ;  /* 0x0000008d84003986 */ /* 0x0001e2000c101112 */
[-C--:B------:R-:W-:Y:S02]  /*e820*/  IADD3 R134, P3, PT, R139, R3.reuse, RZ ;  /* 0x000000038b867210 */ /* 0x080fe40007f7e0ff */
[----:B--2---:R-:W-:Y:S02]  /*e830*/  PRMT R137, R175, 0x9910, RZ ;  /* 0x00009910af897816 */ /* 0x004fe400000000ff */
[----:B------:R-:W-:Y:S02]  /*e840*/  LEA.HI.X.SX32 R135, R139, R2, 0x1, P3 ;  /* 0x000000028b877211 */ /* 0x000fe400018f0eff */
[----:B------:R-:W-:Y:S01]  /*e850*/  IADD3 R136, P3, PT, R138, R3, RZ ;  /* 0x000000038a887210 */ /* 0x000fe20007f7e0ff */
[----:B------:R-:W-:-:S02]  /*e860*/  IMAD.MOV.U32 R139, RZ, RZ, R137 ;  /* 0x000000ffff8b7224 */ /* 0x000fc400078e0089 */
[----:B------:R-:W-:Y:S01]  /*e870*/  VIADD R140, R0, 0x6e ;  /* 0x0000006e008c7836 */ /* 0x000fe20000000000 */
[C---:B------:R-:W-:Y:S01]  /*e880*/  LEA.HI.X.SX32 R137, R138.reuse, R2, 0x1, P3 ;  /* 0x000000028a897211 */ /* 0x040fe200018f0eff */
[----:B------:R-:W-:Y:S01]  /*e890*/  VIADD R138, R138, UR5 ;  /* 0x000000058a8a7c36 */ /* 0x000fe20008000000 */
[----:B------:R-:W-:Y:S01]  /*e8a0*/  SHF.R.S32.HI R139, RZ, 0x8, R139 ;  /* 0x00000008ff8b7819 */ /* 0x000fe2000001148b */
[----:B------:R2:W-:Y:S01]  /*e8b0*/  @P1 STG.E.U8 desc[UR18][R134.64], R175 ;  /* 0x000000af86001986 */ /* 0x0005e2000c101112 */
[----:B---3--:R-:W-:Y:S01]  /*e8c0*/  ISETP.LT.AND P6, PT, R140, UR7, !P0 ;  /* 0x000000078c007c0c */ /* 0x008fe2000c7c1270 */
[C---:B------:R-:W-:Y:S01]  /*e8d0*/  VIADD R140, R0.reuse, 0x6f ;  /* 0x0000006f008c7836 */ /* 0x040fe20000000000 */
[----:B------:R-:W-:Y:S01]  /*e8e0*/  F2FP.SATFINITE.E4M3.F32.PACK_AB_MERGE_C R177, R177, R176, RZ ;  /* 0x000000b0b1b1723e */ /* 0x000fe200048070ff */
[----:B0-----:R-:W-:Y:S01]  /*e8f0*/  VIADD R133, R0, 0x70 ;  /* 0x0000007000857836 */ /* 0x001fe20000000000 */
[----:B------:R0:W-:Y:S01]  /*e900*/  @P5 STG.E.U8 desc[UR18][R136.64], R139 ;  /* 0x0000008b88005986 */ /* 0x0001e2000c101112 */
[----:B------:R-:W-:Y:S01]  /*e910*/  IADD3 R132, P5, PT, R138, R3, RZ ;  /* 0x000000038a847210 */ /* 0x000fe20007fbe0ff */
[----:B------:R-:W3:Y:S01]  /*e920*/  LDCU UR7, c[0x0][0x39c] ;  /* 0x00007380ff0777ac */ /* 0x000ee20008000800 */
[----:B-1----:R-:W-:-:S02]  /*e930*/  ISETP.LT.AND P1, PT, R140, UR4, !P0 ;  /* 0x000000048c007c0c */ /* 0x002fc4000c721270 */
[----:B----4-:R-:W-:Y:S01]  /*e940*/  ISETP.LT.AND P3, PT, R133, UR6, !P0 ;  /* 0x0000000685007c0c */ /* 0x010fe2000c761270 */
[----:B------:R-:W1:Y:S01]  /*e950*/  LDCU UR4, c[0x0][0x39c] ;  /* 0x00007380ff0477ac */ /* 0x000e620008000800 */
[C---:B------:R-:W-:Y:S01]  /*e960*/  LEA.HI.X.SX32 R133, R138.reuse, R2, 0x1, P5 ;  /* 0x000000028a857211 */ /* 0x040fe200028f0eff */
[----:B------:R-:W-:Y:S01]  /*e970*/  VIADD R138, R138, UR5 ;  /* 0x000000058a8a7c36 */ /* 0x000fe20008000000 */
[----:B------:R-:W-:Y:S01]  /*e980*/  PRMT R141, R177, 0x9910, RZ ;  /* 0x00009910b18d7816 */ /* 0x000fe200000000ff */
[----:B------:R-:W4:Y:S02]  /*e990*/  LDCU UR6, c[0x0][0x39c] ;  /* 0x00007380ff0677ac */ /* 0x000f240008000800 */
[----:B------:R5:W-:Y:S01]  /*e9a0*/  @P4 STG.E.U8 desc[UR18][R132.64], R177 ;  /* 0x000000b184004986 */ /* 0x000be2000c101112 */
[C---:B--2---:R-:W-:Y:S01]  /*e9b0*/  IADD3 R134, P4, PT, R138.reuse, R3, RZ ;  /* 0x000000038a867210 */ /* 0x044fe20007f9e0ff */
[----:B0-----:R-:W-:Y:S01]  /*e9c0*/  VIADD R139, R138, UR5 ;  /* 0x000000058a8b7c36 */ /* 0x001fe20008000000 */
[----:B------:R-:W-:-:S02]  /*e9d0*/  SHF.R.S32.HI R141, RZ, 0x8, R141 ;  /* 0x00000008ff8d7819 */ /* 0x000fc4000001148d */
[----:B------:R-:W-:Y:S02]  /*e9e0*/  LEA.HI.X.SX32 R135, R138, R2, 0x1, P4 ;  /* 0x000000028a877211 */ /* 0x000fe400020f0eff */
[----:B------:R-:W-:Y:S01]  /*e9f0*/  IADD3 R136, P4, PT, R139, R3, RZ ;  /* 0x000000038b887210 */ /* 0x000fe20007f9e0ff */
[C---:B------:R-:W-:Y:S01]  /*ea00*/  VIADD R138, R0.reuse, 0x72 ;  /* 0x00000072008a7836 */ /* 0x040fe20000000000 */
[----:B------:R-:W-:Y:S02]  /*ea10*/  F2FP.SATFINITE.E4M3.F32.PACK_AB_MERGE_C R179, R179, R178, RZ ;  /* 0x000000b2b3b3723e */ /* 0x000fe400048070ff */
[C---:B------:R-:W-:Y:S01]  /*ea20*/  LEA.HI.X.SX32 R137, R139.reuse, R2, 0x1, P4 ;  /* 0x000000028b897211 */ /* 0x040fe200020f0eff */
[----:B------:R-:W-:Y:S01]  /*ea30*/  VIADD R139, R139, UR5 ;  /* 0x000000058b8b7c36 */ /* 0x000fe20008000000 */
[----:B------:R0:W-:Y:S01]  /*ea40*/  @P2 STG.E.U8 desc[UR18][R134.64], R141 ;  /* 0x0000008d86002986 */ /* 0x0001e2000c101112 */
[----:B------:R-:W-:Y:S01]  /*ea50*/  VIADD R140, R0, 0x71 ;  /* 0x00000071008c7836 */ /* 0x000fe20000000000 */
[----:B-1----:R-:W-:Y:S01]  /*ea60*/  ISETP.LT.AND P2, PT, R138, UR4, !P0 ;  /* 0x000000048a007c0c */ /* 0x002fe2000c741270 */
[----:B------:R-:W1:Y:S01]  /*ea70*/  LDCU UR4, c[0x0][0x39c] ;  /* 0x00007380ff0477ac */ /* 0x000e620008000800 */
[----:B------:R-:W-:-:S02]  /*ea80*/  PRMT R138, R179, 0x9910, RZ ;  /* 0x00009910b38a7816 */ /* 0x000fc400000000ff */
[C---:B-----5:R-:W-:Y:S02]  /*ea90*/  IADD3 R132, P4, PT, R139.reuse, R3, RZ ;  /* 0x000000038b847210 */ /* 0x060fe40007f9e0ff */
[----:B---3--:R-:W-:Y:S01]  /*eaa0*/  ISETP.LT.AND P5, PT, R140, UR7, !P0 ;  /* 0x000000078c007c0c */ /* 0x008fe2000c7a1270 */
[----:B------:R-:W2:Y:S01]  /*eab0*/  LDCU UR7, c[0x0][0x39c] ;  /* 0x00007380ff0777ac */ /* 0x000ea20008000800 */
[C---:B------:R-:W-:Y:S01]  /*eac0*/  LEA.HI.X.SX32 R133, R139.reuse, R2, 0x1, P4 ;  /* 0x000000028b857211 */ /* 0x040fe200020f0eff */
[----:B------:R-:W-:Y:S01]  /*ead0*/  VIADD R139, R139, UR5 ;  /* 0x000000058b8b7c36 */ /* 0x000fe20008000000 */
[----:B0-----:R-:W-:Y:S01]  /*eae0*/  SHF.R.S32.HI R141, RZ, 0x8, R138 ;  /* 0x00000008ff8d7819 */ /* 0x001fe2000001148a */
[----:B------:R-:W-:Y:S01]  /*eaf0*/  VIADD R140, R0, 0x73 ;  /* 0x00000073008c7836 */ /* 0x000fe20000000000 */
[----:B------:R0:W-:Y:S01]  /*eb00*/  @P6 STG.E.U8 desc[UR18][R136.64], R179 ;  /* 0x000000b388006986 */ /* 0x0001e2000c101112 */
[----:B------:R-:W-:-:S03]  /*eb10*/  F2FP.SATFINITE.E4M3.F32.PACK_AB_MERGE_C R181, R181, R180, RZ ;  /* 0x000000b4b5b5723e */ /* 0x000fc600048070ff */
[----:B------:R3:W-:Y:S01]  /*eb20*/  @P1 STG.E.U8 desc[UR18][R132.64], R141 ;  /* 0x0000008d84001986 */ /* 0x0007e2000c101112 */
[C---:B------:R-:W-:Y:S01]  /*eb30*/  IADD3 R134, P1, PT, R139.reuse, R3, RZ ;  /* 0x000000038b867210 */ /* 0x040fe20007f3e0ff */
[----:B------:R-:W-:Y:S01]  /*eb40*/  VIADD R138, R139, UR5 ;  /* 0x000000058b8a7c36 */ /* 0x000fe20008000000 */
[----:B----4-:R-:W-:Y:S01]  /*eb50*/  ISETP.LT.AND P4, PT, R140, UR6, !P0 ;  /* 0x000000068c007c0c */ /* 0x010fe2000c781270 */
[----:B------:R-:W4:Y:S01]  /*eb60*/  LDCU UR6, c[0x0][0x39c] ;  /* 0x00007380ff0677ac */ /* 0x000f220008000800 */
[----:B------:R-:W-:Y:S01]  /*eb70*/  PRMT R140, R181, 0x9910, RZ ;  /* 0x00009910b58c7816 */ /* 0x000fe200000000ff */
[C---:B0-----:R-:W-:Y:S01]  /*eb80*/  VIADD R136, R0.reuse, 0x74 ;  /* 0x0000007400887836 */ /* 0x041fe20000000000 */
[----:B------:R-:W-:Y:S01]  /*eb90*/  LEA.HI.X.SX32 R135, R139, R2, 0x1, P1 ;  /* 0x000000028b877211 */ /* 0x000fe200008f0eff */
[----:B------:R-:W-:-:S03]  /*eba0*/  VIADD R137, R0, 0x75 ;  /* 0x0000007500897836 */ /* 0x000fc60000000000 */
[----:B-1----:R-:W-:Y:S01]  /*ebb0*/  ISETP.LT.AND P1, PT, R136, UR4, !P0 ;  /* 0x0000000488007c0c */ /* 0x002fe2000c721270 */
[----:B------:R-:W-:Y:S01]  /*ebc0*/  IMAD.MOV.U32 R139, RZ, RZ, R140 ;  /* 0x000000ffff8b7224 */ /* 0x000fe200078e008c */
[CC--:B------:R-:W-:Y:S01]  /*ebd0*/  IADD3 R136, P6, PT, R138.reuse, R3.reuse, RZ ;  /* 0x000000038a887210 */ /* 0x0c0fe20007fde0ff */
[----:B------:R0:W-:Y:S01]  /*ebe0*/  @P3 STG.E.U8 desc[UR18][R134.64], R181 ;  /* 0x000000b586003986 */ /* 0x0001e2000c101112 */
[----:B--2---:R-:W-:Y:S01]  /*ebf0*/  ISETP.LT.AND P3, PT, R137, UR7, !P0 ;  /* 0x0000000789007c0c */ /* 0x004fe2000c761270 */
[----:B------:R-:W1:Y:S01]  /*ec00*/  LDCU UR4, c[0x0][0x39c] ;  /* 0x00007380ff0477ac */ /* 0x000e620008000800 */
[CC--:B------:R-:W-:Y:S01]  /*ec10*/  LEA.HI.X.SX32 R137, R138.reuse, R2.reuse, 0x1, P6 ;  /* 0x000000028a897211 */ /* 0x0c0fe200030f0eff */
[----:B------:R-:W-:Y:S01]  /*ec20*/  VIADD R138, R138, UR5 ;  /* 0x000000058a8a7c36 */ /* 0x000fe20008000000 */
[----:B------:R-:W-:Y:S01]  /*ec30*/  SHF.R.S32.HI R139, RZ, 0x8, R139 ;  /* 0x00000008ff8b7819 */ /* 0x000fe2000001148b */
[----:B---3--:R-:W-:Y:S01]  /*ec40*/  VIADD R133, R0, 0x76 ;  /* 0x0000007600857836 */ /* 0x008fe20000000000 */
[----:B------:R-:W2:Y:S02]  /*ec50*/  LDCU UR7, c[0x0][0x39c] ;  /* 0x00007380ff0777ac */ /* 0x000ea40008000800 */
[C---:B------:R-:W-:Y:S01]  /*ec60*/  IADD3 R132, P6, PT, R138.reuse, R3, RZ ;  /* 0x000000038a847210 */ /* 0x040fe20007fde0ff */
[----:B------:R3:W-:Y:S01]  /*ec70*/  @P5 STG.E.U8 desc[UR18][R136.64], R139 ;  /* 0x0000008b88005986 */ /* 0x0007e2000c101112 */
[----:B----4-:R-:W-:Y:S01]  /*ec80*/  ISETP.LT.AND P5, PT, R133, UR6, !P0 ;  /* 0x0000000685007c0c */ /* 0x010fe2000c7a1270 */
[----:B------:R-:W4:Y:S01]  /*ec90*/  LDCU UR6, c[0x0][0x39c] ;  /* 0x00007380ff0677ac */ /* 0x000f220008000800 */
[C---:B------:R-:W-:Y:S01]  /*eca0*/  LEA.HI.X.SX32 R133, R138.reuse, R2, 0x1, P6 ;  /* 0x000000028a857211 */ /* 0x040fe200030f0eff */
[----:B------:R-:W-:Y:S01]  /*ecb0*/  VIADD R138, R138, UR5 ;  /* 0x000000058a8a7c36 */ /* 0x000fe20008000000 */
[----:B------:R-:W-:Y:S01]  /*ecc0*/  F2FP.SATFINITE.E4M3.F32.PACK_AB_MERGE_C R183, R183, R182, RZ ;  /* 0x000000b6b7b7723e */ /* 0x000fe200048070ff */
[----:B0-----:R-:W-:-:S03]  /*ecd0*/  VIADD R135, R0, 0x77 ;  /* 0x0000007700877836 */ /* 0x001fc60000000000 */
[----:B------:R-:W-:Y:S02]  /*ece0*/  PRMT R141, R183, 0x9910, RZ ;  /* 0x00009910b78d7816 */ /* 0x000fe400000000ff */
[CC--:B------:R-:W-:Y:S01]  /*ecf0*/  IADD3 R134, P6, PT, R138.reuse, R3.reuse, RZ ;  /* 0x000000038a867210 */ /* 0x0c0fe20007fde0ff */
[----:B------:R0:W-:Y:S01]  /*ed00*/  @P2 STG.E.U8 desc[UR18][R132.64], R183 ;  /* 0x000000b784002986 */ /* 0x0001e2000c101112 */
[----:B---3--:R-:W-:Y:S01]  /*ed10*/  VIADD R139, R138, UR5 ;  /* 0x000000058a8b7c36 */ /* 0x008fe20008000000 */
[----:B-1----:R-:W-:Y:S01]  /*ed20*/  ISETP.LT.AND P2, PT, R135, UR4, !P0 ;  /* 0x0000000487007c0c */ /* 0x002fe2000c741270 */
[----:B------:R-:W-:Y:S01]  /*ed30*/  VIADD R137, R0, 0x78 ;  /* 0x0000007800897836 */ /* 0x000fe20000000000 */
[----:B------:R-:W-:Y:S01]  /*ed40*/  LEA.HI.X.SX32 R135, R138, R2, 0x1, P6 ;  /* 0x000000028a877211 */ /* 0x000fe200030f0eff */
[----:B------:R-:W1:Y:S01]  /*ed50*/  LDCU UR4, c[0x0][0x39c] ;  /* 0x00007380ff0477ac */ /* 0x000e620008000800 */
[----:B------:R-:W-:Y:S02]  /*ed60*/  SHF.R.S32.HI R141, RZ, 0x8, R141 ;  /* 0x00000008ff8d7819 */ /* 0x000fe4000001148d */
[----:B------:R-:W-:Y:S01]  /*ed70*/  IADD3 R136, P6, PT, R139, R3, RZ ;  /* 0x000000038b887210 */ /* 0x000fe20007fde0ff */
[----:B------:R-:W-:-:S02]  /*ed80*/  VIADD R138, R0, 0x79 ;  /* 0x00000079008a7836 */ /* 0x000fc40000000000 */
[----:B------:R3:W-:Y:S01]  /*ed90*/  @P4 STG.E.U8 desc[UR18][R134.64], R141 ;  /* 0x0000008d86004986 */ /* 0x0007e2000c101112 */
[----:B--2---:R-:W-:Y:S01]  /*eda0*/  ISETP.LT.AND P4, PT, R137, UR7, !P0 ;  /* 0x0000000789007c0c */ /* 0x004fe2000c781270 */
[----:B------:R-:W2:Y:S01]  /*edb0*/  LDCU UR7, c[0x0][0x39c] ;  /* 0x00007380ff0777ac */ /* 0x000ea20008000800 */
[C---:B------:R-:W-:Y:S01]  /*edc0*/  LEA.HI.X.SX32 R137, R139.reuse, R2, 0x1, P6 ;  /* 0x000000028b897211 */ /* 0x040fe200030f0eff */
[----:B------:R-:W-:Y:S01]  /*edd0*/  VIADD R139, R139, UR5 ;  /* 0x000000058b8b7c36 */ /* 0x000fe20008000000 */
[----:B------:R-:W-:Y:S02]  /*ede0*/  F2FP.SATFINITE.E4M3.F32.PACK_AB_MERGE_C R185, R185, R184, RZ ;  /* 0x000000b8b9b9723e */ /* 0x000fe400048070ff */
[----:B----4-:R-:W-:Y:S02]  /*edf0*/  ISETP.LT.AND P6, PT, R138, UR6, !P0 ;  /* 0x000000068a007c0c */ /* 0x010fe4000c7c1270 */
[----:B0-----:R-:W-:Y:S01]  /*ee00*/  PRMT R133, R185, 0x9910, RZ ;  /* 0x00009910b9857816 */ /* 0x001fe200000000ff */
[----:B------:R0:W-:Y:S01]  /*ee10*/  @P1 STG.E.U8 desc[UR18][R136.64], R185 ;  /* 0x000000b988001986 */ /* 0x0001e2000c101112 */
[CC--:B------:R-:W-:Y:S01]  /*ee20*/  IADD3 R132, P1, PT, R139.reuse, R3.reuse, RZ ;  /* 0x000000038b847210 */ /* 0x0c0fe20007f3e0ff */
[----:B------:R-:W-:Y:S01]  /*ee30*/  VIADD R138, R139, UR5 ;  /* 0x000000058b8a7c36 */ /* 0x000fe20008000000 */
[----:B------:R-:W-:Y:S01]  /*ee40*/  F2FP.SATFINITE.E4M3.F32.PACK_AB_MERGE_C R187, R187, R186, RZ ;  /* 0x000000babbbb723e */ /* 0x000fe200048070ff */
[----:B---3--:R-:W-:Y:S01]  /*ee50*/  IMAD.MOV.U32 R141, RZ, RZ, R133 ;  /* 0x000000ffff8d7224 */ /* 0x008fe200078e0085 */
[----:B------:R-:W-:Y:S01]  /*ee60*/  LEA.HI.X.SX32 R133, R139, R2, 0x1, P1 ;  /* 0x000000028b857211 */ /* 0x000fe200008f0eff */
[----:B------:R-:W-:Y:S01]  /*ee70*/  VIADD R139, R0, 0x7a ;  /* 0x0000007a008b7836 */ /* 0x000fe20000000000 */
[----:B------:R-:W-:Y:S01]  /*ee80*/  IADD3 R134, P1, PT, R138, R3, RZ ;  /* 0x000000038a867210 */ /* 0x000fe20007f3e0ff */
[----:B------:R-:W3:Y:S01]  /*ee90*/  LDCU UR6, c[0x0][0x39c] ;  /* 0x00007380ff0677ac */ /* 0x000ee20008000800 */
[----:B------:R-:W-:-:S02]  /*eea0*/  SHF.R.S32.HI R141, RZ, 0x8, R141 ;  /* 0x00000008ff8d7819 */ /* 0x000fc4000001148d */
[C---:B------:R-:W-:Y:S02]  /*eeb0*/  LEA.HI.X.SX32 R135, R138.reuse, R2, 0x1, P1 ;  /* 0x000000028a877211 */ /* 0x040fe400008f0eff */
[----:B-1----:R-:W-:Y:S01]  /*eec0*/  ISETP.LT.AND P1, PT, R139, UR4, !P0 ;  /* 0x000000048b007c0c */ /* 0x002fe2000c721270 */
[----:B------:R-:W1:Y:S01]  /*eed0*/  LDCU UR4, c[0x0][0x39c] ;  /* 0x00007380ff0477ac */ /* 0x000e620008000800 */
        /* <DEDUP_REMOVED lines=10> */
[C---:B0-----:R-:W-:Y:S02]  /*ef80*/  VIADD R134, R0.reuse, 0x7d ;  /* 0x0000007d00867836 */ /* 0x041fe40000000000 */
[----:B------:R0:W-:Y:S01]  /*ef90*/  @P2 STG.E.U8 desc[UR18][R136.64], R141 ;  /* 0x0000008d88002986 */ /* 0x0001e2000c101112 */
[----:B--2---:R-:W-:Y:S01]  /*efa0*/  ISETP.LT.AND P2, PT, R133, UR7, !P0 ;  /* 0x0000000785007c0c */ /* 0x004fe2000c741270 */
[----:B------:R-:W-:Y:S01]  /*efb0*/  VIADD R142, R0, 0x7b ;  /* 0x0000007b008e7836 */ /* 0x000fe20000000000 */
[C---:B------:R-:W-:Y:S01]  /*efc0*/  LEA.HI.X.SX32 R133, R139.reuse, R2, 0x1, P5 ;  /* 0x000000028b857211 */ /* 0x040fe200028f0eff */
[----:B------:R-:W-:Y:S01]  /*efd0*/  VIADD R139, R139, UR5 ;  /* 0x000000058b8b7c36 */ /* 0x000fe20008000000 */
[----:B------:R-:W-:Y:S01]  /*efe0*/  F2FP.SATFINITE.E4M3.F32.PACK_AB_MERGE_C R189, R189, R188, RZ ;  /* 0x000000bcbdbd723e */ /* 0x000fe200048070ff */
[----:B------:R-:W2:Y:S01]  /*eff0*/  LDCU UR7, c[0x0][0x39c] ;  /* 0x00007380ff0777ac */ /* 0x000ea20008000800 */
[----:B-1----:R-:W-:Y:S01]  /*f000*/  ISETP.LT.AND P5, PT, R134, UR4, !P0 ;  /* 0x0000000486007c0c */ /* 0x002fe2000c7a1270 */
[----:B------:R-:W1:Y:S01]  /*f010*/  LDCU UR4, c[0x0][0x39c] ;  /* 0x00007380ff0477ac */ /* 0x000e620008000800 */
[----:B------:R-:W-:Y:S01]  /*f020*/  PRMT R135, R189, 0x9910, RZ ;  /* 0x00009910bd877816 */ /* 0x000fe200000000ff */
[----:B------:R4:W-:Y:S01]  /*f030*/  @P4 STG.E.U8 desc[UR18][R132.64], R189 ;  /* 0x000000bd84004986 */ /* 0x0009e2000c101112 */
[----:B---3--:R-:W-:Y:S01]  /*f040*/  ISETP.LT.AND P3, PT, R142, UR6, !P0 ;  /* 0x000000068e007c0c */ /* 0x008fe2000c761270 */
[----:B------:R-:W3:Y:S01]  /*f050*/  LDCU UR6, c[0x0][0x39c] ;  /* 0x00007380ff0677ac */ /* 0x000ee20008000800 */
        /* <DEDUP_REMOVED lines=8> */
[----:B------:R-:W-:Y:S01]  /*f0e0*/  VIADD R138, R138, UR5 ;  /* 0x000000058a8a7c36 */ /* 0x000fe20008000000 */
[----:B------:R-:W-:Y:S01]  /*f0f0*/  F2FP.SATFINITE.E4M3.F32.PACK_AB_MERGE_C R191, R191, R190, RZ ;  /* 0x000000bebfbf723e */ /* 0x000fe200048070ff */
[----:B------:R-:W-:Y:S01]  /*f100*/  VIADD R133, R0, 0x7f ;  /* 0x0000007f00857836 */ /* 0x000fe20000000000 */
[----:B------:R0:W-:Y:S01]  /*f110*/  @P6 STG.E.U8 desc[UR18][R134.64], R139 ;  /* 0x0000008b86006986 */ /* 0x0001e2000c101112 */
[----:B-1----:R-:W-:-:S02]  /*f120*/  ISETP.LT.AND P4, PT, R132, UR4, !P0 ;  /* 0x0000000484007c0c */ /* 0x002fc4000c781270 */
[----:B------:R-:W-:Y:S02]  /*f130*/  F2FP.SATFINITE.E4M3.F32.PACK_AB_MERGE_C R193, R193, R192, RZ ;  /* 0x000000c0c1c1723e */ /* 0x000fe400048070ff */
[----:B------:R-:W-:Y:S01]  /*f140*/  PRMT R141, R191, 0x9910, RZ ;  /* 0x00009910bf8d7816 */ /* 0x000fe200000000ff */
[----:B------:R1:W-:Y:S01]  /*f150*/  @P1 STG.E.U8 desc[UR18][R136.64], R191 ;  /* 0x000000bf88001986 */ /* 0x0003e2000c101112 */
[----:B------:R-:W-:Y:S01]  /*f160*/  IADD3 R132, P6, PT, R138, R3, RZ ;  /* 0x000000038a847210 */ /* 0x000fe20007fde0ff */
[----:B------:R-:W-:Y:S01]  /*f170*/  VIADD R140, R0, 0x80 ;  /* 0x00000080008c7836 */ /* 0x000fe20000000000 */
[----:B---3--:R-:W-:Y:S01]  /*f180*/  ISETP.LT.AND P1, PT, R133, UR6, !P0 ;  /* 0x0000000685007c0c */ /* 0x008fe2000c721270 */
[----:B------:R-:W3:Y:S01]  /*f190*/  LDCU UR6, c[0x0][0x39c] ;  /* 0x00007380ff0677ac */ /* 0x000ee20008000800 */
[C---:B------:R-:W-:Y:S01]  /*f1a0*/  LEA.HI.X.SX32 R133, R138.reuse, R2, 0x1, P6 ;  /* 0x000000028a857211 */ /* 0x040fe200030f0eff */
[----:B------:R-:W-:Y:S01]  /*f1b0*/  VIADD R138, R138, UR5 ;  /* 0x000000058a8a7c36 */ /* 0x000fe20008000000 */
[----:B------:R-:W-:Y:S01]  /*f1c0*/  SHF.R.S32.HI R141, RZ, 0x8, R141 ;  /* 0x00000008ff8d7819 */ /* 0x000fe2000001148d */
[----:B------:R-:W4:Y:S02]  /*f1d0*/  LDCU UR4, c[0x0][0x39c] ;  /* 0x00007380ff0477ac */ /* 0x000f240008000800 */
[----:B0-----:R-:W-:-:S02]  /*f1e0*/  VIADD R139, R138, UR5 ;  /* 0x000000058a8b7c36 */ /* 0x001fc40008000000 */
[----:B------:R0:W-:Y:S01]  /*f1f0*/  @P3 STG.E.U8 desc[UR18][R132.64], R141 ;  /* 0x0000008d84003986 */ /* 0x0001e2000c101112 */
[CC--:B------:R-:W-:Y:S02]  /*f200*/  IADD3 R134, P3, PT, R138.reuse, R3.reuse, RZ ;  /* 0x000000038a867210 */ /* 0x0c0fe40007f7e0ff */
[----:B-1----:R-:W-:Y:S02]  /*f210*/  PRMT R137, R193, 0x9910, RZ ;  /* 0x00009910c1897816 */ /* 0x002fe400000000ff */
[-C--:B------:R-:W-:Y:S02]  /*f220*/  LEA.HI.X.SX32 R135, R138, R2.reuse, 0x1, P3 ;  /* 0x000000028a877211 */ /* 0x080fe400018f0eff */
[C---:B------:R-:W-:Y:S01]  /*f230*/  IADD3 R136, P3, PT, R139.reuse, R3, RZ ;  /* 0x000000038b887210 */ /* 0x040fe20007f7e0ff */
[----:B------:R-:W-:Y:S01]  /*f240*/  IMAD.MOV.U32 R138, RZ, RZ, R137 ;  /* 0x000000ffff8a7224 */ /* 0x000fe200078e0089 */
[----:B--2---:R-:W-:Y:S01]  /*f250*/  ISETP.LT.AND P6, PT, R140, UR7, !P0 ;  /* 0x000000078c007c0c */ /* 0x004fe2000c7c1270 */
[----:B------:R-:W1:Y:S01]  /*f260*/  LDCU UR7, c[0x0][0x39c] ;  /* 0x00007380ff0777ac */ /* 0x000e620008000800 */
        /* <DEDUP_REMOVED lines=9> */
[----:B---3--:R-:W-:Y:S01]  /*f300*/  ISETP.LT.AND P3, PT, R133, UR6, !P0 ;  /* 0x0000000685007c0c */ /* 0x008fe2000c761270 */
[----:B------:R-:W-:Y:S01]  /*f310*/  VIADD R138, R0, 0x83 ;  /* 0x00000083008a7836 */ /* 0x000fe20000000000 */
[----:B----4-:R-:W-:Y:S01]  /*f320*/  ISETP.LT.AND P2, PT, R140, UR4, !P0 ;  /* 0x000000048c007c0c */ /* 0x010fe2000c741270 */
[----:B------:R-:W3:Y:S01]  /*f330*/  LDCU UR4, c[0x0][0x39c] ;  /* 0x00007380ff0477ac */ /* 0x000ee20008000800 */
[C---:B------:R-:W-:Y:S01]  /*f340*/  LEA.HI.X.SX32 R133, R139.reuse, R2, 0x1, P5 ;  /* 0x000000028b857211 */ /* 0x040fe200028f0eff */
[----:B------:R-:W-:Y:S01]  /*f350*/  VIADD R139, R139, UR5 ;  /* 0x000000058b8b7c36 */ /* 0x000fe20008000000 */
[----:B0-----:R-:W-:Y:S01]  /*f360*/  PRMT R135, R195, 0x9910, RZ ;  /* 0x00009910c3877816 */ /* 0x001fe200000000ff */
[----:B------:R-:W0:Y:S01]  /*f370*/  LDCU UR6, c[0x0][0x39c] ;  /* 0x00007380ff0677ac */ /* 0x000e220008000800 */
[----:B-1----:R-:W-:Y:S01]  /*f380*/  ISETP.LT.AND P5, PT, R138, UR7, !P0 ;  /* 0x000000078a007c0c */ /* 0x002fe2000c7a1270 */
[----:B------:R1:W-:Y:S01]  /*f390*/  @P4 STG.E.U8 desc[UR18][R132.64], R195 ;  /* 0x000000c384004986 */ /* 0x0003e2000c101112 */
[----:B------:R-:W-:Y:S01]  /*f3a0*/  IADD3 R134, P4, PT, R139, R3, RZ ;  /* 0x000000038b867210 */ /* 0x000fe20007f9e0ff */
[----:B--2---:R-:W-:Y:S01]  /*f3b0*/  IMAD.MOV.U32 R136, RZ, RZ, R135 ;  /* 0x000000ffff887224 */ /* 0x004fe200078e0087 */
[----:B------:R-:W-:Y:S01]  /*f3c0*/  F2FP.SATFINITE.E4M3.F32.PACK_AB_MERGE_C R141, R69, R68, RZ ;  /* 0x00000044458d723e */ /* 0x000fe200048070ff */
[C---:B------:R-:W-:Y:S01]  /*f3d0*/  VIADD R138, R139.reuse, UR5 ;  /* 0x000000058b8a7c36 */ /* 0x040fe20008000000 */
[----:B------:R-:W-:Y:S01]  /*f3e0*/  LEA.HI.X.SX32 R135, R139, R2, 0x1, P4 ;  /* 0x000000028b877211 */ /* 0x000fe200020f0eff */
[----:B------:R-:W2:Y:S01]  /*f3f0*/  LDCU UR7, c[0x0][0x39c] ;  /* 0x00007380ff0777ac */ /* 0x000ea20008000800 */
[----:B------:R-:W-:-:S02]  /*f400*/  SHF.R.S32.HI R139, RZ, 0x8, R136 ;  /* 0x00000008ff8b7819 */ /* 0x000fc40000011488 */
[----:B------:R-:W-:Y:S01]  /*f410*/  IADD3 R136, P4, PT, R138, R3, RZ ;  /* 0x000000038a887210 */ /* 0x000fe20007f9e0ff */
[----:B------:R-:W-:-:S03]  /*f420*/  VIADD R68, R0, 0x84 ;  /* 0x0000008400447836 */ /* 0x000fc60000000000 */
[C---:B------:R-:W-:Y:S01]  /*f430*/  LEA.HI.X.SX32 R137, R138.reuse, R2, 0x1, P4 ;  /* 0x000000028a897211 */ /* 0x040fe200020f0eff */
[----:B------:R-:W-:Y:S01]  /*f440*/  VIADD R138, R138, UR5 ;  /* 0x000000058a8a7c36 */ /* 0x000fe20008000000 */
[----:B------:R4:W-:Y:S01]  /*f450*/  @P1 STG.E.U8 desc[UR18][R134.64], R139 ;  /* 0x0000008b86001986 */ /* 0x0009e2000c101112 */
[----:B---3--:R-:W-:Y:S01]  /*f460*/  ISETP.LT.AND P1, PT, R68, UR4, !P0 ;  /* 0x0000000444007c0c */ /* 0x008fe2000c721270 */
[----:B------:R-:W3:Y:S01]  /*f470*/  LDCU UR4, c[0x0][0x39c] ;  /* 0x00007380ff0477ac */ /* 0x000ee20008000800 */
[----:B-1----:R-:W-:Y:S02]  /*f480*/  PRMT R132, R141, 0x9910, RZ ;  /* 0x000099108d847816 */ /* 0x002fe400000000ff */
[----:B------:R-:W-:Y:S01]  /*f490*/  IADD3 R68, P4, PT, R138, R3, RZ ;  /* 0x000000038a447210 */ /* 0x000fe20007f9e0ff */
[----:B------:R-:W-:-:S03]  /*f4a0*/  VIADD R133, R0, 0x85 ;  /* 0x0000008500857836 */ /* 0x000fc60000000000 */
[C---:B------:R-:W-:Y:S01]  /*f4b0*/  LEA.HI.X.SX32 R69, R138.reuse, R2, 0x1, P4 ;  /* 0x000000028a457211 */ /* 0x040fe200020f0eff */
[----:B------:R-:W-:Y:S01]  /*f4c0*/  VIADD R138, R138, UR5 ;  /* 0x000000058a8a7c36 */ /* 0x000fe20008000000 */
[----:B----4-:R-:W-:Y:S01]  /*f4d0*/  SHF.R.S32.HI R135, RZ, 0x8, R132 ;  /* 0x00000008ff877819 */ /* 0x010fe20000011484 */
[----:B------:R1:W-:Y:S01]  /*f4e0*/  @P6 STG.E.U8 desc[UR18][R136.64], R141 ;  /* 0x0000008d88006986 */ /* 0x0003e2000c101112 */
[----:B------:R-:W-:Y:S01]  /*f4f0*/  F2FP.SATFINITE.E4M3.F32.PACK_AB_MERGE_C R139, R71, R70, RZ ;  /* 0x00000046478b723e */ /* 0x000fe200048070ff */
[----:B------:R-:W-:Y:S02]  /*f500*/  VIADD R132, R0, 0x86 ;  /* 0x0000008600847836 */ /* 0x000fe40000000000 */
[----:B------:R4:W-:Y:S01]  /*f510*/  @P2 STG.E.U8 desc[UR18][R68.64], R135 ;  /* 0x0000008744002986 */ /* 0x0009e2000c101112 */
[CC--:B------:R-:W-:Y:S01]  /*f520*/  IADD3 R70, P2, PT, R138.reuse, R3.reuse, RZ ;  /* 0x000000038a467210 */ /* 0x0c0fe20007f5e0ff */
[C---:B------:R-:W-:Y:S01]  /*f530*/  VIADD R134, R138.reuse, UR5 ;  /* 0x000000058a867c36 */ /* 0x040fe20008000000 */
[----:B0-----:R-:W-:Y:S01]  /*f540*/  ISETP.LT.AND P4, PT, R133, UR6, !P0 ;  /* 0x0000000685007c0c */ /* 0x001fe2000c781270 */
[----:B------:R-:W0:Y:S01]  /*f550*/  LDCU UR6, c[0x0][0x39c] ;  /* 0x00007380ff0677ac */ /* 0x000e220008000800 */
[----:B------:R-:W-:Y:S01]  /*f560*/  LEA.HI.X.SX32 R71, R138, R2, 0x1, P2 ;  /* 0x000000028a477211 */ /* 0x000fe200010f0eff */
[----:B------:R-:W-:Y:S01]  /*f570*/  VIADD R133, R0, 0x87 ;  /* 0x0000008700857836 */ /* 0x000fe20000000000 */
[----:B---3--:R-:W-:Y:S01]  /*f580*/  ISETP.LT.AND P2, PT, R132, UR4, !P0 ;  /* 0x0000000484007c0c */ /* 0x008fe2000c741270 */
[----:B------:R-:W3:Y:S01]  /*f590*/  LDCU UR4, c[0x0][0x39c] ;  /* 0x00007380ff0477ac */ /* 0x000ee20008000800 */
[----:B------:R-:W-:Y:S01]  /*f5a0*/  IADD3 R132, P6, PT, R134, R3, RZ ;  /* 0x0000000386847210 */ /* 0x000fe20007fde0ff */
[----:B------:R5:W-:Y:S01]  /*f5b0*/  @P3 STG.E.U8 desc[UR18][R70.64], R139 ;  /* 0x0000008b46003986 */ /* 0x000be2000c101112 */
[----:B-1----:R-:W-:-:S02]  /*f5c0*/  PRMT R136, R139, 0x9910, RZ ;  /* 0x000099108b887816 */ /* 0x002fc400000000ff */
[----:B--2---:R-:W-:Y:S01]  /*f5d0*/  ISETP.LT.AND P3, PT, R133, UR7, !P0 ;  /* 0x0000000785007c0c */ /* 0x004fe2000c761270 */
[----:B----4-:R-:W-:Y:S01]  /*f5e0*/  VIADD R69, R0, 0x88 ;  /* 0x0000008800457836 */ /* 0x010fe20000000000 */
[C---:B------:R-:W-:Y:S01]  /*f5f0*/  LEA.HI.X.SX32 R133, R134.reuse, R2, 0x1, P6 ;  /* 0x0000000286857211 */ /* 0x040fe200030f0eff */
[----:B------:R-:W-:Y:S01]  /*f600*/  VIADD R134, R134, UR5 ;  /* 0x0000000586867c36 */ /* 0x000fe20008000000 */
[----:B------:R-:W-:Y:S01]  /*f610*/  SHF.R.S32.HI R135, RZ, 0x8, R136 ;  /* 0x00000008ff877819 */ /* 0x000fe20000011488 */
[----:B------:R-:W1:Y:S01]  /*f620*/  LDCU UR7, c[0x0][0x39c] ;  /* 0x00007380ff0777ac */ /* 0x000e620008000800 */
[----:B------:R-:W-:Y:S02]  /*f630*/  F2FP.SATFINITE.E4M3.F32.PACK_AB_MERGE_C R137, R73, R72, RZ ;  /* 0x000000484989723e */ /* 0x000fe400048070ff */
[-C--:B------:R-:W-:Y:S01]  /*f640*/  IADD3 R68, P6, PT, R134, R3.reuse, RZ ;  /* 0x0000000386447210 */ /* 0x080fe20007fde0ff */
[----:B------:R2:W-:Y:S01]  /*f650*/  @P5 STG.E.U8 desc[UR18][R132.64], R135 ;  /* 0x0000008784005986 */ /* 0x0005e2000c101112 */
[----:B0-----:R-:W-:Y:S01]  /*f660*/  ISETP.LT.AND P5, PT, R69, UR6, !P0 ;  /* 0x0000000645007c0c */ /* 0x001fe2000c7a1270 */
[----:B-----5:R-:W-:Y:S01]  /*f670*/  VIADD R71, R0, 0x89 ;  /* 0x0000008900477836 */ /* 0x020fe20000000000 */
[C---:B------:R-:W-:Y:S01]  /*f680*/  LEA.HI.X.SX32 R69, R134.reuse, R2, 0x1, P6 ;  /* 0x0000000286457211 */ /* 0x040fe200030f0eff */
[----:B------:R-:W-:Y:S01]  /*f690*/  VIADD R134, R134, UR5 ;  /* 0x0000000586867c36 */ /* 0x000fe20008000000 */
[----:B------:R-:W-:Y:S01]  /*f6a0*/  PRMT R72, R137, 0x9910, RZ ;  /* 0x0000991089487816 */ /* 0x000fe200000000ff */
[----:B------:R-:W-:Y:S01]  /*f6b0*/  VIADD R73, R0, 0x8a ;  /* 0x0000008a00497836 */ /* 0x000fe20000000000 */
[----:B------:R-:W-:Y:S01]  /*f6c0*/  F2FP.SATFINITE.E4M3.F32.PACK_AB_MERGE_C R75, R75, R74, RZ ;  /* 0x0000004a4b4b723e */ /* 0x000fe200048070ff */
[----:B------:R-:W0:Y:S01]  /*f6d0*/  LDCU UR6, c[0x0][0x39c] ;  /* 0x00007380ff0677ac */ /* 0x000e220008000800 */
[C---:B------:R-:W-:Y:S01]  /*f6e0*/  IADD3 R70, P6, PT, R134.reuse, R3, RZ ;  /* 0x0000000386467210 */ /* 0x040fe20007fde0ff */
[----:B--2---:R-:W-:Y:S01]  /*f6f0*/  IMAD.MOV.U32 R133, RZ, RZ, R72 ;  /* 0x000000ffff857224 */ /* 0x004fe200078e0048 */
[----:B------:R2:W-:Y:S01]  /*f700*/  @P1 STG.E.U8 desc[UR18][R68.64], R137 ;  /* 0x0000008944001986 */ /* 0x0005e2000c101112 */
[C---:B------:R-:W-:Y:S01]  /*f710*/  VIADD R132, R134.reuse, UR5 ;  /* 0x0000000586847c36 */ /* 0x040fe20008000000 */
[----:B---3--:R-:W-:Y:S01]  /*f720*/  ISETP.LT.AND P1, PT, R71, UR4, !P0 ;  /* 0x0000000447007c0c */ /* 0x008fe2000c721270 */
[----:B------:R-:W3:Y:S01]  /*f730*/  LDCU UR4, c[0x0][0x39c] ;  /* 0x00007380ff0477ac */ /* 0x000ee20008000800 */
[----:B------:R-:W-:-:S02]  /*f740*/  LEA.HI.X.SX32 R71, R134, R2, 0x1, P6 ;  /* 0x0000000286477211 */ /* 0x000fc400030f0eff */
[----:B------:R-:W-:Y:S02]  /*f750*/  SHF.R.S32.HI R133, RZ, 0x8, R133 ;  /* 0x00000008ff857819 */ /* 0x000fe40000011485 */
[----:B------:R-:W-:-:S03]  /*f760*/  IADD3 R72, P6, PT, R132, R3, RZ ;  /* 0x0000000384487210 */ /* 0x000fc60007fde0ff */
[----:B------:R4:W-:Y:S01]  /*f770*/  @P4 STG.E.U8 desc[UR18][R70.64], R133 ;  /* 0x0000008546004986 */ /* 0x0009e2000c101112 */
[----:B-1----:R-:W-:Y:S02]  /*f780*/  ISETP.LT.AND P4, PT, R73, UR7, !P0 ;  /* 0x0000000749007c0c */ /* 0x002fe4000c781270 */
[----:B------:R-:W-:Y:S02]  /*f790*/  F2FP.SATFINITE.E4M3.F32.PACK_AB_MERGE_C R135, R77, R76, RZ ;  /* 0x0000004c4d87723e */ /* 0x000fe400048070ff */
[C---:B------:R-:W-:Y:S01]  /*f7a0*/  LEA.HI.X.SX32 R73, R132.reuse, R2, 0x1, P6 ;  /* 0x0000000284497211 */ /* 0x040fe200030f0eff */
[----:B------:R-:W-:Y:S01]  /*f7b0*/  VIADD R132, R132, UR5 ;  /* 0x0000000584847c36 */ /* 0x000fe20008000000 */
[----:B------:R-:W1:Y:S03]  /*f7c0*/  LDCU UR7, c[0x0][0x39c] ;  /* 0x00007380ff0777ac */ /* 0x000e660008000800 */
[----:B------:R5:W-:Y:S01]  /*f7d0*/  @P2 STG.E.U8 desc[UR18][R72.64], R75 ;  /* 0x0000004b48002986 */ /* 0x000be2000c101112 */
[C---:B--2---:R-:W-:Y:S01]  /*f7e0*/  IADD3 R68, P2, PT, R132.reuse, R3, RZ ;  /* 0x0000000384447210 */ /* 0x044fe20007f5e0ff */
[----:B------:R-:W-:-:S02]  /*f7f0*/  VIADD R74, R132, UR5 ;  /* 0x00000005844a7c36 */ /* 0x000fc40008000000 */
[----:B------:R-:W-:Y:S01]  /*f800*/  VIADD R76, R0, 0x8c ;  /* 0x0000008c004c7836 */ /* 0x000fe20000000000 */
[-C--:B------:R-:W-:Y:S02]  /*f810*/  LEA.HI.X.SX32 R69, R132, R2.reuse, 0x1, P2 ;  /* 0x0000000284457211 */ /* 0x080fe400010f0eff */
[-C--:B----4-:R-:W-:Y:S02]  /*f820*/  IADD3 R70, P2, PT, R74, R3.reuse, RZ ;  /* 0x000000034a467210 */ /* 0x090fe40007f5e0ff */
[----:B------:R-:W-:Y:S01]  /*f830*/  PRMT R77, R75, 0x9910, RZ ;  /* 0x000099104b4d7816 */ /* 0x000fe200000000ff */
[----:B------:R-:W-:Y:S01]  /*f840*/  VIADD R134, R0, 0x8b ;  /* 0x0000008b00867836 */ /* 0x000fe20000000000 */
[----:B------:R-:W-:Y:S02]  /*f850*/  LEA.HI.X.SX32 R71, R74, R2, 0x1, P2 ;  /* 0x000000024a477211 */ /* 0x000fe400010f0eff */
[----:B---3--:R-:W-:Y:S01]  /*f860*/  ISETP.LT.AND P2, PT, R76, UR4, !P0 ;  /* 0x000000044c007c0c */ /* 0x008fe2000c741270 */
[----:B------:R-:W2:Y:S01]  /*f870*/  LDCU UR4, c[0x0][0x39c] ;  /* 0x00007380ff0477ac */ /* 0x000ea20008000800 */
[----:B------:R-:W-:Y:S01]  /*f880*/  SHF.R.S32.HI R77, RZ, 0x8, R77 ;  /* 0x00000008ff4d7819 */ /* 0x000fe2000001144d */
[----:B------:R-:W-:Y:S01]  /*f890*/  VIADD R74, R74, UR5 ;  /* 0x000000054a4a7c36 */ /* 0x000fe20008000000 */
[----:B0-----:R-:W-:Y:S01]  /*f8a0*/  ISETP.LT.AND P6, PT, R134, UR6, !P0 ;  /* 0x0000000686007c0c */ /* 0x001fe2000c7c1270 */
[----:B------:R-:W0:Y:S01]  /*f8b0*/  LDCU UR6, c[0x0][0x39c] ;  /* 0x00007380ff0677ac */ /* 0x000e220008000800 */
[----:B------:R-:W-:Y:S01]  /*f8c0*/  PRMT R76, R135, 0x9910, RZ ;  /* 0x00009910874c7816 */ /* 0x000fe200000000ff */
[----:B------:R3:W-:Y:S01]  /*f8d0*/  @P3 STG.E.U8 desc[UR18][R68.64], R77 ;  /* 0x0000004d44003986 */ /* 0x0007e2000c101112 */
[C---:B-----5:R-:W-:Y:S01]  /*f8e0*/  IADD3 R72, P3, PT, R74.reuse, R3, RZ ;  /* 0x000000034a487210 */ /* 0x060fe20007f7e0ff */
[----:B------:R-:W-:-:S03]  /*f8f0*/  VIADD R75, R74, UR5 ;  /* 0x000000054a4b7c36 */ /* 0x000fc60008000000 */
[-C--:B------:R-:W-:Y:S01]  /*f900*/  LEA.HI.X.SX32 R73, R74, R2.reuse, 0x1, P3 ;  /* 0x000000024a497211 */ /* 0x080fe200018f0eff */
[----:B------:R4:W-:Y:S01]  /*f910*/  @P5 STG.E.U8 desc[UR18][R70.64], R135 ;  /* 0x0000008746005986 */ /* 0x0009e2000c101112 */
[----:B---3--:R-:W-:Y:S01]  /*f920*/  SHF.R.S32.HI R77, RZ, 0x8, R76 ;  /* 0x00000008ff4d7819 */ /* 0x008fe2000001144c */
[C---:B------:R-:W-:Y:S01]  /*f930*/  VIADD R69, R0.reuse, 0x8e ;  /* 0x0000008e00457836 */ /* 0x040fe20000000000 */
[-C--:B------:R-:W-:Y:S01]  /*f940*/  IADD3 R68, P5, PT, R75, R3.reuse, RZ ;  /* 0x000000034b447210 */ /* 0x080fe20007fbe0ff */
[C---:B----4-:R-:W-:Y:S02]  /*f950*/  VIADD R70, R0.reuse, 0x8f ;  /* 0x0000008f00467836 */ /* 0x050fe40000000000 */
[----:B------:R3:W-:Y:S01]  /*f960*/  @P1 STG.E.U8 desc[UR18][R72.64], R77 ;  /* 0x0000004d48001986 */ /* 0x0007e2000c101112 */
[----:B-1----:R-:W-:Y:S01]  /*f970*/  ISETP.LT.AND P1, PT, R69, UR7, !P0 ;  /* 0x0000000745007c0c */ /* 0x002fe2000c721270 */
[----:B------:R-:W-:Y:S01]  /*f980*/  VIADD R132, R0, 0x8d ;  /* 0x0000008d00847836 */ /* 0x000fe20000000000 */
[C---:B------:R-:W-:Y:S01]  /*f990*/  LEA.HI.X.SX32 R69, R75.reuse, R2, 0x1, P5 ;  /* 0x000000024b457211 */ /* 0x040fe200028f0eff */
[----:B------:R-:W-:Y:S01]  /*f9a0*/  VIADD R75, R75, UR5 ;  /* 0x000000054b4b7c36 */ /* 0x000fe20008000000 */
[----:B------:R-:W-:Y:S01]  /*f9b0*/  F2FP.SATFINITE.E4M3.F32.PACK_AB_MERGE_C R79, R79, R78, RZ ;  /* 0x0000004e4f4f723e */ /* 0x000fe200048070ff */
[----:B------:R-:W1:Y:S01]  /*f9c0*/  LDCU UR7, c[0x0][0x39c] ;  /* 0x00007380ff0777ac */ /* 0x000e620008000800 */
[----:B--2---:R-:W-:Y:S01]  /*f9d0*/  ISETP.LT.AND P5, PT, R70, UR4, !P0 ;  /* 0x0000000446007c0c */ /* 0x004fe2000c7a1270 */
[----:B------:R-:W2:Y:S01]  /*f9e0*/  LDCU UR4, c[0x0][0x39c] ;  /* 0x00007380ff0477ac */ /* 0x000ea20008000800 */
[----:B------:R-:W-:Y:S01]  /*f9f0*/  PRMT R71, R79, 0x9910, RZ ;  /* 0x000099104f477816 */ /* 0x000fe200000000ff */
[----:B------:R4:W-:Y:S01]  /*fa00*/  @P4 STG.E.U8 desc[UR18][R68.64], R79 ;  /* 0x0000004f44004986 */ /* 0x0009e2000c101112 */
[----:B0-----:R-:W-:Y:S01]  /*fa10*/  ISETP.LT.AND P3, PT, R132, UR6, !P0 ;  /* 0x0000000684007c0c */ /* 0x001fe2000c761270 */
[----:B------:R-:W0:Y:S01]  /*fa20*/  LDCU UR6, c[0x0][0x39c] ;  /* 0x00007380ff0677ac */ /* 0x000e220008000800 */
[C---:B------:R-:W-:Y:S01]  /*fa30*/  IADD3 R70, P4, PT, R75.reuse, R3, RZ ;  /* 0x000000034b467210 */ /* 0x040fe20007f9e0ff */
[----:B------:R-:W-:-:S02]  /*fa40*/  VIADD R74, R75, UR5 ;  /* 0x000000054b4a7c36 */ /* 0x000fc40008000000 */
[----:B---3--:R-:W-:Y:S01]  /*fa50*/  IMAD.MOV.U32 R73, RZ, RZ, R71 ;  /* 0x000000ffff497224 */ /* 0x008fe200078e0047 */
        /* <DEDUP_REMOVED lines=15> */
[----:B0-----:R-:W-:Y:S01]  /*fb50*/  ISETP.LT.AND P2, PT, R69, UR6, !P0 ;  /* 0x0000000645007c0c */ /* 0x001fe2000c741270 */
[----:B------:R-:W0:Y:S01]  /*fb60*/  LDCU UR6, c[0x0][0x39c] ;  /* 0x00007380ff0677ac */ /* 0x000e220008000800 */
[C---:B------:R-:W-:Y:S01]  /*fb70*/  LEA.HI.X.SX32 R69, R74.reuse, R2, 0x1, P6 ;  /* 0x000000024a457211 */ /* 0x040fe200030f0eff */
[----:B------:R-:W-:Y:S01]  /*fb80*/  VIADD R74, R74, UR5 ;  /* 0x000000054a4a7c36 */ /* 0x000fe20008000000 */
[----:B------:R-:W-:Y:S01]  /*fb90*/  SHF.R.S32.HI R77, RZ, 0x8, R77 ;  /* 0x00000008ff4d7819 */ /* 0x000fe2000001144d */
[----:B------:R-:W4:Y:S02]  /*fba0*/  LDCU UR4, c[0x0][0x39c] ;  /* 0x00007380ff0477ac */ /* 0x000f240008000800 */
[----:B---3--:R-:W-:-:S02]  /*fbb0*/  VIADD R75, R74, UR5 ;  /* 0x000000054a4b7c36 */ /* 0x008fc40008000000 */
[----:B------:R3:W-:Y:S01]  /*fbc0*/  @P3 STG.E.U8 desc[UR18][R68.64], R77 ;  /* 0x0000004d44003986 */ /* 0x0007e2000c101112 */
[CC--:B------:R-:W-:Y:S02]  /*fbd0*/  IADD3 R70, P3, PT, R74.reuse, R3.reuse, RZ ;  /* 0x000000034a467210 */ /* 0x0c0fe40007f7e0ff */
[----:B--2---:R-:W-:Y:S02]  /*fbe0*/  PRMT R73, R83, 0x9910, RZ ;  /* 0x0000991053497816 */ /* 0x004fe400000000ff */
[-C--:B------:R-:W-:Y:S02]  /*fbf0*/  LEA.HI.X.SX32 R71, R74, R2.reuse, 0x1, P3 ;  /* 0x000000024a477211 */ /* 0x080fe400018f0eff */
[C---:B------:R-:W-:Y:S01]  /*fc00*/  IADD3 R72, P3, PT, R75.reuse, R3, RZ ;  /* 0x000000034b487210 */ /* 0x040fe20007f7e0ff */
[----:B------:R-:W-:Y:S01]  /*fc10*/  IMAD.MOV.U32 R74, RZ, RZ, R73 ;  /* 0x000000ffff4a7224 */ /* 0x000fe200078e0049 */
[----:B-1----:R-:W-:Y:S01]  /*fc20*/  ISETP.LT.AND P6, PT, R76, UR7, !P0 ;  /* 0x000000074c007c0c */ /* 0x002fe2000c7c1270 */
[----:B------:R-:W1:Y:S01]  /*fc30*/  LDCU UR7, c[0x0][0x39c] ;  /* 0x00007380ff0777ac */ /* 0x000e620008000800 */
[C---:B------:R-:W-:Y:S01]  /*fc40*/  LEA.HI.X.SX32 R73, R75.reuse, R2, 0x1, P3 ;  /* 0x000000024b497211 */ /* 0x040fe200018f0eff */
[----:B------:R-:W-:Y:S01]  /*fc50*/  VIADD R75, R75, UR5 ;  /* 0x000000054b4b7c36 */ /* 0x000fe20008000000 */
[----:B---3--:R-:W-:Y:S01]  /*fc60*/  SHF.R.S32.HI R77, RZ, 0x8, R74 ;  /* 0x00000008ff4d7819 */ /* 0x008fe2000001144a */
[----:B------:R2:W-:Y:S01]  /*fc70*/  @P1 STG.E.U8 desc[UR18][R70.64], R83 ;  /* 0x0000005346001986 */ /* 0x0005e2000c101112 */
[----:B------:R-:W-:-:S02]  /*fc80*/  VIADD R69, R0, 0x94 ;  /* 0x0000009400457836 */ /* 0x000fc40000000000 */
[C---:B------:R-:W-:Y:S01]  /*fc90*/  VIADD R76, R0.reuse, 0x93 ;  /* 0x00000093004c7836 */ /* 0x040fe20000000000 */
[----:B------:R3:W-:Y:S01]  /*fca0*/  @P5 STG.E.U8 desc[UR18][R72.64], R77 ;  /* 0x0000004d48005986 */ /* 0x0007e2000c101112 */
[-C--:B------:R-:W-:Y:S02]  /*fcb0*/  IADD3 R68, P5, PT, R75, R3.reuse, RZ ;  /* 0x000000034b447210 */ /* 0x080fe40007fbe0ff */
[----:B------:R-:W-:Y:S02]  /*fcc0*/  F2FP.SATFINITE.E4M3.F32.PACK_AB_MERGE_C R85, R85, R84, RZ ;  /* 0x000000545555723e */ /* 0x000fe400048070ff */
[----:B0-----:R-:W-:Y:S01]  /*fcd0*/  ISETP.LT.AND P3, PT, R69, UR6, !P0 ;  /* 0x0000000645007c0c */ /* 0x001fe2000c761270 */
[----:B------:R-:W-:Y:S01]  /*fce0*/  VIADD R74, R0, 0x95 ;  /* 0x00000095004a7836 */ /* 0x000fe20000000000 */
[----:B----4-:R-:W-:Y:S01]  /*fcf0*/  ISETP.LT.AND P1, PT, R76, UR4, !P0 ;  /* 0x000000044c007c0c */ /* 0x010fe2000c721270 */
[----:B------:R-:W0:Y:S01]  /*fd00*/  LDCU UR4, c[0x0][0x39c] ;  /* 0x00007380ff0477ac */ /* 0x000e220008000800 */
[C---:B------:R-:W-:Y:S01]  /*fd10*/  LEA.HI.X.SX32 R69, R75.reuse, R2, 0x1, P5 ;  /* 0x000000024b457211 */ /* 0x040fe200028f0eff */
[----:B------:R-:W-:Y:S01]  /*fd20*/  VIADD R75, R75, UR5 ;  /* 0x000000054b4b7c36 */ /* 0x000fe20008000000 */
[----:B--2---:R-:W-:Y:S01]  /*fd30*/  PRMT R71, R85, 0x9910, RZ ;  /* 0x0000991055477816 */ /* 0x004fe200000000ff */
[----:B------:R-:W2:Y:S01]  /*fd40*/  LDCU UR6, c[0x0][0x39c] ;  /* 0x00007380ff0677ac */ /* 0x000ea20008000800 */
[----:B-1----:R-:W-:Y:S01]  /*fd50*/  ISETP.LT.AND P5, PT, R74, UR7, !P0 ;  /* 0x000000074a007c0c */ /* 0x002fe2000c7a1270 */
        /* <DEDUP_REMOVED lines=13> */
[----:B0-----:R-:W-:Y:S01]  /*fe30*/  ISETP.LT.AND P2, PT, R76, UR4, !P0 ;  /* 0x000000044c007c0c */ /* 0x001fe2000c741270 */
[----:B------:R-:W0:Y:S01]  /*fe40*/  LDCU UR4, c[0x0][0x39c] ;  /* 0x00007380ff0477ac */ /* 0x000e220008000800 */
[----:B------:R-:W-:Y:S02]  /*fe50*/  PRMT R77, R87, 0x9910, RZ ;  /* 0x00009910574d7816 */ /* 0x000fe400000000ff */
[C---:B-1----:R-:W-:Y:S02]  /*fe60*/  IADD3 R68, P4, PT, R74.reuse, R3, RZ ;  /* 0x000000034a447210 */ /* 0x042fe40007f9e0ff */
        /* <DEDUP_REMOVED lines=9> */
[----:B--2---:R-:W-:Y:S01]  /*ff00*/  ISETP.LT.AND P4, PT, R76, UR6, !P0 ;  /* 0x000000064c007c0c */ /* 0x004fe2000c781270 */
[----:B------:R-:W2:Y:S01]  /*ff10*/  LDCU UR6, c[0x0][0x39c] ;  /* 0x00007380ff0677ac */ /* 0x000ea20008000800 */
[----:B------:R-:W-:Y:S01]  /*ff20*/  PRMT R76, R89, 0x9910, RZ ;  /* 0x00009910594c7816 */ /* 0x000fe200000000ff */
[----:B-1----:R-:W-:Y:S01]  /*ff30*/  VIADD R72, R0, 0x98 ;  /* 0x0000009800487836 */ /* 0x002fe20000000000 */
[----:B------:R-:W-:Y:S01]  /*ff40*/  LEA.HI.X.SX32 R71, R74, R2, 0x1, P1 ;  /* 0x000000024a477211 */ /* 0x000fe200008f0eff */
[----:B------:R-:W-:-:S03]  /*ff50*/  VIADD R73, R0, 0x99 ;  /* 0x0000009900497836 */ /* 0x000fc60000000000 */
[----:B0-----:R-:W-:Y:S01]  /*ff60*/  ISETP.LT.AND P1, PT, R72, UR4, !P0 ;  /* 0x0000000448007c0c */ /* 0x001fe2000c721270 */
[----:B------:R-:W-:Y:S01]  /*ff70*/  IMAD.MOV.U32 R74, RZ, RZ, R76 ;  /* 0x000000ffff4a7224 */ /* 0x000fe200078e004c */
[-C--:B------:R-:W-:Y:S01]  /*ff80*/  IADD3 R72, P6, PT, R75, R3.reuse, RZ ;  /* 0x000000034b487210 */ /* 0x080fe20007fde0ff */
[----:B------:R0:W-:Y:S01]  /*ff90*/  @P3 STG.E.U8 desc[UR18][R70.64], R89 ;  /* 0x0000005946003986 */ /* 0x0001e2000c101112 */
[----:B---3--:R-:W-:Y:S01]  /*ffa0*/  ISETP.LT.AND P3, PT, R73, UR7, !P0 ;  /* 0x0000000749007c0c */ /* 0x008fe2000c761270 */
[----:B------:R-:W1:Y:S01]  /*ffb0*/  LDCU UR4, c[0x0][0x39c] ;  /* 0x00007380ff0477ac */ /* 0x000e620008000800 */
        /* <DEDUP_REMOVED lines=8> */
[----:B--2---:R-:W-:Y:S01]  /*10040*/  ISETP.LT.AND P5, PT, R69, UR6, !P0 ;  /* 0x0000000645007c0c */ /* 0x004fe2000c7a1270 */
[C---:B0-----:R-:W-:Y:S01]  /*10050*/  VIADD R71, R0.reuse, 0x9b ;  /* 0x0000009b00477836 */ /* 0x041fe20000000000 */
[CC--:B------:R-:W-:Y:S01]  /*10060*/  LEA.HI.X.SX32 R69, R75.reuse, R2.reuse, 0x1, P6 ;  /* 0x000000024b457211 */ /* 0x0c0fe200030f0eff */
[----:B------:R-:W-:Y:S01]  /*10070*/  VIADD R75, R75, UR5 ;  /* 0x000000054b4b7c36 */ /* 0x000fe20008000000 */
[----:B------:R-:W-:Y:S01]  /*10080*/  PRMT R74, R91, 0x9910, RZ ;  /* 0x000099105b4a7816 */ /* 0x000fe200000000ff */
[----:B------:R-:W0:Y:S03]  /*10090*/  LDCU UR6, c[0x0][0x39c] ;  /* 0x00007380ff0677ac */ /* 0x000e260008000800 */
[-C--:B------:R-:W-:Y:S01]  /*100a0*/  IADD3 R70, P6, PT, R75, R3.reuse, RZ ;  /* 0x000000034b467210 */ /* 0x080fe20007fde0ff */
[----:B------:R2:W-:Y:S01]  /*100b0*/  @P2 STG.E.U8 desc[UR18][R68.64], R91 ;  /* 0x0000005b44002986 */ /* 0x0005e2000c101112 */
[----:B----4-:R-:W-:Y:S01]  /*100c0*/  IMAD.MOV.U32 R72, RZ, RZ, R74 ;  /* 0x000000ffff487224 */ /* 0x010fe200078e004a */
[----:B-1----:R-:W-:Y:S01]  /*100d0*/  ISETP.LT.AND P2, PT, R71, UR4, !P0 ;  /* 0x0000000447007c0c */ /* 0x002fe2000c741270 */
[C---:B------:R-:W-:Y:S01]  /*100e0*/  VIADD R74, R75.reuse, UR5 ;  /* 0x000000054b4a7c36 */ /* 0x040fe20008000000 */
[----:B------:R-:W-:Y:S01]  /*100f0*/  LEA.HI.X.SX32 R71, R75, R2, 0x1, P6 ;  /* 0x000000024b477211 */ /* 0x000fe200030f0eff */
[----:B------:R-:W-:Y:S01]  /*10100*/  VIADD R73, R0, 0x9c ;  /* 0x0000009c00497836 */ /* 0x000fe20000000000 */
[----:B------:R-:W-:Y:S01]  /*10110*/  SHF.R.S32.HI R75, RZ, 0x8, R72 ;  /* 0x00000008ff4b7819 */ /* 0x000fe20000011448 */
[----:B------:R-:W1:Y:S01]  /*10120*/  LDCU UR4, c[0x0][0x39c] ;  /* 0x00007380ff0477ac */ /* 0x000e620008000800 */
        /* <DEDUP_REMOVED lines=9> */
[C---:B--2---:R-:W-:Y:S01]  /*101c0*/  IADD3 R68, P1, PT, R74.reuse, R3, RZ ;  /* 0x000000034a447210 */ /* 0x044fe20007f3e0ff */
        /* <DEDUP_REMOVED lines=8> */
[----:B-1----:R-:W-:Y:S01]  /*10250*/  ISETP.LT.AND P1, PT, R74, UR4, !P0 ;  /* 0x000000044a007c0c */ /* 0x002fe2000c721270 */
        /* <DEDUP_REMOVED lines=235> */
[-C--:B------:R-:W-:Y:S01]  /*11110*/  IADD3 R70, P4, PT, R75, R3.reuse, RZ ;  /* 0x000000034b467210 */ /* 0x080fe20007f9e0ff */
[----:B--2---:R-:W-:Y:S01]  /*11120*/  IMAD.MOV.U32 R72, RZ, RZ, R71 ;  /* 0x000000ffff487224 */ /* 0x004fe200078e0047 */
[----:B------:R-:W-:Y:S01]  /*11130*/  F2FP.SATFINITE.E4M3.F32.PACK_AB_MERGE_C R123, R123, R122, RZ ;  /* 0x0000007a7b7b723e */ /* 0x000fe200048070ff */
[C---:B------:R-:W-:Y:S01]  /*11140*/  VIADD R74, R75.reuse, UR5 ;  /* 0x000000054b4a7c36 */ /* 0x040fe20008000000 */
[----:B------:R-:W-:Y:S01]  /*11150*/  LEA.HI.X.SX32 R71, R75, R2, 0x1, P4 ;  /* 0x000000024b477211 */ /* 0x000fe200020f0eff */
[----:B------:R-:W-:Y:S01]  /*11160*/  VIADD R76, R0, 0xba ;  /* 0x000000ba004c7836 */ /* 0x000fe20000000000 */
[----:B------:R-:W-:Y:S01]  /*11170*/  SHF.R.S32.HI R75, RZ, 0x8, R72 ;  /* 0x00000008ff4b7819 */ /* 0x000fe20000011448 */
[----:B------:R-:W2:Y:S01]  /*11180*/  LDCU UR7, c[0x0][0x39c] ;  /* 0x00007380ff0777ac */ /* 0x000ea20008000800 */
[----:B------:R-:W-:-:S04]  /*11190*/  IADD3 R72, P4, PT, R74, R3, RZ ;  /* 0x000000034a487210 */ /* 0x000fc80007f9e0ff */
[CC--:B------:R-:W-:Y:S01]  /*111a0*/  LEA.HI.X.SX32 R73, R74.reuse, R2.reuse, 0x1, P4 ;  /* 0x000000024a497211 */ /* 0x0c0fe200020f0eff */
[----:B------:R-:W-:Y:S01]  /*111b0*/  VIADD R74, R74, UR5 ;  /* 0x000000054a4a7c36 */ /* 0x000fe20008000000 */
[----:B------:R4:W-:Y:S01]  /*111c0*/  @P2 STG.E.U8 desc[UR18][R70.64], R75 ;  /* 0x0000004b46002986 */ /* 0x0009e2000c101112 */
[----:B---3--:R-:W-:Y:S01]  /*111d0*/  ISETP.LT.AND P2, PT, R76, UR4, !P0 ;  /* 0x000000044c007c0c */ /* 0x008fe2000c741270 */
[----:B------:R-:W3:Y:S01]  /*111e0*/  LDCU UR4, c[0x0][0x39c] ;  /* 0x00007380ff0477ac */ /* 0x000ee20008000800 */
        /* <DEDUP_REMOVED lines=14> */
[----:B-1----:R-:W-:Y:S01]  /*112d0*/  VIADD R72, R0, 0xbc ;  /* 0x000000bc00487836 */ /* 0x002fe20000000000 */
[----:B------:R-:W-:Y:S01]  /*112e0*/  LEA.HI.X.SX32 R71, R74, R2, 0x1, P1 ;  /* 0x000000024a477211 */ /* 0x000fe200008f0eff */
[----:B------:R-:W-:-:S03]  /*112f0*/  VIADD R73, R0, 0xbd ;  /* 0x000000bd00497836 */ /* 0x000fc60000000000 */
[----:B---3--:R-:W-:Y:S01]  /*11300*/  ISETP.LT.AND P1, PT, R72, UR4, !P0 ;  /* 0x0000000448007c0c */ /* 0x008fe2000c721270 */
[----:B------:R-:W-:Y:S01]  /*11310*/  IMAD.MOV.U32 R74, RZ, RZ, R76 ;  /* 0x000000ffff4a7224 */ /* 0x000fe200078e004c */
[-C--:B------:R-:W-:Y:S01]  /*11320*/  IADD3 R72, P6, PT, R75, R3.reuse, RZ ;  /* 0x000000034b487210 */ /* 0x080fe20007fde0ff */
[----:B------:R1:W-:Y:S01]  /*11330*/  @P3 STG.E.U8 desc[UR18][R70.64], R125 ;  /* 0x0000007d46003986 */ /* 0x0003e2000c101112 */
[----:B--2---:R-:W-:Y:S01]  /*11340*/  ISETP.LT.AND P3, PT, R73, UR7, !P0 ;  /* 0x0000000749007c0c */ /* 0x004fe2000c761270 */
        /* <DEDUP_REMOVED lines=66> */
[----:B------:R-:W-:Y:S01]  /*11770*/  PRMT R5, R77, 0x9910, RZ ;  /* 0x000099104d057816 */ /* 0x000fe200000000ff */
[----:B------:R4:W-:Y:S01]  /*11780*/  @P4 STG.E.U8 desc[UR18][R68.64], R77 ;  /* 0x0000004d44004986 */ /* 0x0009e2000c101112 */
[----:B0-----:R-:W-:Y:S01]  /*11790*/  ISETP.LT.AND P3, PT, R78, UR6, !P0 ;  /* 0x000000064e007c0c */ /* 0x001fe2000c761270 */
[----:B------:R-:W0:Y:S01]  /*117a0*/  LDCU UR6, c[0x0][0x39c] ;  /* 0x00007380ff0677ac */ /* 0x000e220008000800 */
[C---:B------:R-:W-:Y:S01]  /*117b0*/  IADD3 R4, P4, PT, R74.reuse, R3, RZ ;  /* 0x000000034a047210 */ /* 0x040fe20007f9e0ff */
[C---:B--2---:R-:W-:Y:S02]  /*117c0*/  VIADD R72, R74.reuse, UR5 ;  /* 0x000000054a487c36 */ /* 0x044fe40008000000 */
[----:B------:R-:W-:Y:S01]  /*117d0*/  IMAD.MOV.U32 R73, RZ, RZ, R5 ;  /* 0x000000ffff497224 */ /* 0x000fe200078e0005 */
[----:B------:R-:W-:-:S02]  /*117e0*/  LEA.HI.X.SX32 R5, R74, R2, 0x1, P4 ;  /* 0x000000024a057211 */ /* 0x000fc400020f0eff */
[-C--:B------:R-:W-:Y:S02]  /*117f0*/  IADD3 R70, P4, PT, R72, R3.reuse, RZ ;  /* 0x0000000348467210 */ /* 0x080fe40007f9e0ff */
[----:B------:R-:W-:Y:S01]  /*11800*/  F2FP.SATFINITE.E4M3.F32.PACK_AB_MERGE_C R75, R7, R6, RZ ;  /* 0x00000006074b723e */ /* 0x000fe200048070ff */
[----:B------:R-:W-:Y:S01]  /*11810*/  VIADD R6, R0, 0xc6 ;  /* 0x000000c600067836 */ /* 0x000fe20000000000 */
[----:B------:R-:W-:Y:S02]  /*11820*/  SHF.R.S32.HI R73, RZ, 0x8, R73 ;  /* 0x00000008ff497819 */ /* 0x000fe40000011449 */
[CC--:B------:R-:W-:Y:S01]  /*11830*/  LEA.HI.X.SX32 R71, R72.reuse, R2.reuse, 0x1, P4 ;  /* 0x0000000248477211 */ /* 0x0c0fe200020f0eff */
[----:B------:R-:W-:Y:S01]  /*11840*/  VIADD R72, R72, UR5 ;  /* 0x0000000548487c36 */ /* 0x000fe20008000000 */
[----:B-1----:R-:W-:Y:S01]  /*11850*/  ISETP.LT.AND P4, PT, R6, UR4, !P0 ;  /* 0x0000000406007c0c */ /* 0x002fe2000c781270 */
[C---:B------:R-:W-:Y:S01]  /*11860*/  VIADD R7, R0.reuse, 0xc7 ;  /* 0x000000c700077836 */ /* 0x040fe20000000000 */
[----:B------:R1:W-:Y:S01]  /*11870*/  @P6 STG.E.U8 desc[UR18][R4.64], R73 ;  /* 0x0000004904006986 */ /* 0x0003e2000c101112 */
[----:B----4-:R-:W-:Y:S01]  /*11880*/  PRMT R69, R75, 0x9910, RZ ;  /* 0x000099104b457816 */ /* 0x010fe200000000ff */
[----:B------:R-:W-:Y:S01]  /*11890*/  VIADD R68, R0, 0xc8 ;  /* 0x000000c800447836 */ /* 0x000fe20000000000 */
[C---:B------:R-:W-:Y:S01]  /*118a0*/  IADD3 R6, P6, PT, R72.reuse, R3, RZ ;  /* 0x0000000348067210 */ /* 0x040fe20007fde0ff */
[----:B------:R2:W-:Y:S01]  /*118b0*/  @P1 STG.E.U8 desc[UR18][R70.64], R75 ;  /* 0x0000004b46001986 */ /* 0x0005e2000c101112 */
[----:B0-----:R-:W-:Y:S01]  /*118c0*/  ISETP.LT.AND P1, PT, R7, UR6, !P0 ;  /* 0x0000000607007c0c */ /* 0x001fe2000c721270 */
[----:B------:R-:W0:Y:S01]  /*118d0*/  LDCU UR4, c[0x0][0x39c] ;  /* 0x00007380ff0477ac */ /* 0x000e220008000800 */
[C---:B------:R-:W-:Y:S01]  /*118e0*/  LEA.HI.X.SX32 R7, R72.reuse, R2, 0x1, P6 ;  /* 0x0000000248077211 */ /* 0x040fe200030f0eff */
[----:B------:R-:W-:Y:S01]  /*118f0*/  VIADD R72, R72, UR5 ;  /* 0x0000000548487c36 */ /* 0x000fe20008000000 */
[----:B------:R-:W-:Y:S01]  /*11900*/  SHF.R.S32.HI R69, RZ, 0x8, R69 ;  /* 0x00000008ff457819 */ /* 0x000fe20000011445 */
[----:B------:R-:W4:Y:S01]  /*11910*/  LDCU UR6, c[0x0][0x39c] ;  /* 0x00007380ff0677ac */ /* 0x000f220008000800 */
[----:B---3--:R-:W-:Y:S01]  /*11920*/  ISETP.LT.AND P6, PT, R68, UR7, !P0 ;  /* 0x0000000744007c0c */ /* 0x008fe2000c7c1270 */
[----:B------:R-:W-:-:S02]  /*11930*/  VIADD R68, R72, UR5 ;  /* 0x0000000548447c36 */ /* 0x000fc40008000000 */
[----:B------:R3:W-:Y:S01]  /*11940*/  @P3 STG.E.U8 desc[UR18][R6.64], R69 ;  /* 0x0000004506003986 */ /* 0x0007e2000c101112 */
[CC--:B-1----:R-:W-:Y:S01]  /*11950*/  IADD3 R4, P3, PT, R72.reuse, R3.reuse, RZ ;  /* 0x0000000348047210 */ /* 0x0c2fe20007f7e0ff */
[----:B------:R-:W1:Y:S01]  /*11960*/  LDCU UR7, c[0x0][0x39c] ;  /* 0x00007380ff0777ac */ /* 0x000e620008000800 */
[----:B--2---:R-:W-:Y:S02]  /*11970*/  F2FP.SATFINITE.E4M3.F32.PACK_AB_MERGE_C R71, R9, R8, RZ ;  /* 0x000000080947723e */ /* 0x004fe400048070ff */
[----:B------:R-:W-:Y:S02]  /*11980*/  LEA.HI.X.SX32 R5, R72, R2, 0x1, P3 ;  /* 0x0000000248057211 */ /* 0x000fe400018f0eff */
[----:B------:R-:W-:Y:S02]  /*11990*/  PRMT R70, R71, 0x9910, RZ ;  /* 0x0000991047467816 */ /* 0x000fe400000000ff */
[----:B------:R-:W-:Y:S02]  /*119a0*/  IADD3 R8, P3, PT, R68, R3, RZ ;  /* 0x0000000344087210 */ /* 0x000fe40007f7e0ff */
[----:B---3--:R-:W-:-:S02]  /*119b0*/  SHF.R.S32.HI R69, RZ, 0x8, R70 ;  /* 0x00000008ff457819 */ /* 0x008fc40000011446 */
[C---:B------:R-:W-:Y:S01]  /*119c0*/  LEA.HI.X.SX32 R9, R68.reuse, R2, 0x1, P3 ;  /* 0x0000000244097211 */ /* 0x040fe200018f0eff */
[----:B------:R-:W-:Y:S01]  /*119d0*/  VIADD R68, R68, UR5 ;  /* 0x0000000544447c36 */ /* 0x000fe20008000000 */
[----:B------:R2:W-:Y:S01]  /*119e0*/  @P2 STG.E.U8 desc[UR18][R4.64], R71 ;  /* 0x0000004704002986 */ /* 0x0005e2000c101112 */
[C---:B------:R-:W-:Y:S02]  /*119f0*/  VIADD R72, R0.reuse, 0xc9 ;  /* 0x000000c900487836 */ /* 0x040fe40000000000 */
[----:B------:R-:W-:Y:S01]  /*11a00*/  VIADD R7, R0, 0xca ;  /* 0x000000ca00077836 */ /* 0x000fe20000000000 */
[----:B------:R3:W-:Y:S01]  /*11a10*/  @P5 STG.E.U8 desc[UR18][R8.64], R69 ;  /* 0x0000004508005986 */ /* 0x0007e2000c101112 */
[----:B------:R-:W-:Y:S02]  /*11a20*/  IADD3 R6, P5, PT, R68, R3, RZ ;  /* 0x0000000344067210 */ /* 0x000fe40007fbe0ff */
[----:B0-----:R-:W-:Y:S01]  /*11a30*/  ISETP.LT.AND P2, PT, R72, UR4, !P0 ;  /* 0x0000000448007c0c */ /* 0x001fe2000c741270 */
[----:B------:R-:W0:Y:S01]  /*11a40*/  LDCU UR4, c[0x0][0x39c] ;  /* 0x00007380ff0477ac */ /* 0x000e220008000800 */
[----:B----4-:R-:W-:-:S02]  /*11a50*/  ISETP.LT.AND P3, PT, R7, UR6, !P0 ;  /* 0x0000000607007c0c */ /* 0x010fc4000c761270 */
[----:B------:R-:W-:Y:S01]  /*11a60*/  F2FP.SATFINITE.E4M3.F32.PACK_AB_MERGE_C R73, R11, R10, RZ ;  /* 0x0000000a0b49723e */ /* 0x000fe200048070ff */
[----:B------:R-:W4:Y:S01]  /*11a70*/  LDCU UR6, c[0x0][0x39c] ;  /* 0x00007380ff0677ac */ /* 0x000f220008000800 */
[C---:B------:R-:W-:Y:S01]  /*11a80*/  LEA.HI.X.SX32 R7, R68.reuse, R2, 0x1, P5 ;  /* 0x0000000244077211 */ /* 0x040fe200028f0eff */
[----:B------:R-:W-:Y:S01]  /*11a90*/  VIADD R68, R68, UR5 ;  /* 0x0000000544447c36 */ /* 0x000fe20008000000 */
[----:B------:R-:W-:-:S03]  /*11aa0*/  PRMT R11, R73, 0x9910, RZ ;  /* 0x00009910490b7816 */ /* 0x000fc600000000ff */
[----:B------:R5:W-:Y:S01]  /*11ab0*/  @P4 STG.E.U8 desc[UR18][R6.64], R73 ;  /* 0x0000004906004986 */ /* 0x000be2000c101112 */
[CC--:B--2---:R-:W-:Y:S01]  /*11ac0*/  IADD3 R4, P4, PT, R68.reuse, R3.reuse, RZ ;  /* 0x0000000344047210 */ /* 0x0c4fe20007f9e0ff */
[C---:B------:R-:W-:Y:S01]  /*11ad0*/  VIADD R10, R68.reuse, UR5 ;  /* 0x00000005440a7c36 */ /* 0x040fe20008000000 */
[----:B------:R-:W-:Y:S02]  /*11ae0*/  SHF.R.S32.HI R11, RZ, 0x8, R11 ;  /* 0x00000008ff0b7819 */ /* 0x000fe4000001140b */
[----:B------:R-:W-:Y:S02]  /*11af0*/  LEA.HI.X.SX32 R5, R68, R2, 0x1, P4 ;  /* 0x0000000244057211 */ /* 0x000fe400020f0eff */
[----:B---3--:R-:W-:Y:S02]  /*11b00*/  IADD3 R8, P4, PT, R10, R3, RZ ;  /* 0x000000030a087210 */ /* 0x008fe40007f9e0ff */
[----:B------:R-:W-:Y:S01]  /*11b10*/  F2FP.SATFINITE.E4M3.F32.PACK_AB_MERGE_C R69, R13, R12, RZ ;  /* 0x0000000c0d45723e */ /* 0x000fe200048070ff */
[----:B------:R-:W-:Y:S01]  /*11b20*/  VIADD R12, R0, 0xcc ;  /* 0x000000cc000c7836 */ /* 0x000fe20000000000 */
[C---:B------:R-:W-:Y:S01]  /*11b30*/  LEA.HI.X.SX32 R9, R10.reuse, R2, 0x1, P4 ;  /* 0x000000020a097211 */ /* 0x040fe200020f0eff */
[----:B------:R-:W-:Y:S01]  /*11b40*/  VIADD R10, R10, UR5 ;  /* 0x000000050a0a7c36 */ /* 0x000fe20008000000 */
[----:B------:R2:W-:Y:S01]  /*11b50*/  @P1 STG.E.U8 desc[UR18][R4.64], R11 ;  /* 0x0000000b04001986 */ /* 0x0005e2000c101112 */
[----:B------:R-:W-:Y:S01]  /*11b60*/  VIADD R70, R0, 0xcb ;  /* 0x000000cb00467836 */ /* 0x000fe20000000000 */
[----:B0-----:R-:W-:Y:S01]  /*11b70*/  ISETP.LT.AND P1, PT, R12, UR4, !P0 ;  /* 0x000000040c007c0c */ /* 0x001fe2000c721270 */
[----:B------:R-:W0:Y:S01]  /*11b80*/  LDCU UR4, c[0x0][0x39c] ;  /* 0x00007380ff0477ac */ /* 0x000e220008000800 */
[----:B------:R-:W-:-:S02]  /*11b90*/  PRMT R13, R69, 0x9910, RZ ;  /* 0x00009910450d7816 */ /* 0x000fc400000000ff */
[----:B-----5:R-:W-:Y:S02]  /*11ba0*/  IADD3 R6, P4, PT, R10, R3, RZ ;  /* 0x000000030a067210 */ /* 0x020fe40007f9e0ff */
[----:B-1----:R-:W-:Y:S01]  /*11bb0*/  ISETP.LT.AND P5, PT, R70, UR7, !P0 ;  /* 0x0000000746007c0c */ /* 0x002fe2000c7a1270 */
[----:B------:R-:W1:Y:S01]  /*11bc0*/  LDCU UR7, c[0x0][0x39c] ;  /* 0x00007380ff0777ac */ /* 0x000e620008000800 */
[C---:B------:R-:W-:Y:S01]  /*11bd0*/  LEA.HI.X.SX32 R7, R10.reuse, R2, 0x1, P4 ;  /* 0x000000020a077211 */ /* 0x040fe200020f0eff */
[----:B------:R-:W-:Y:S01]  /*11be0*/  VIADD R10, R10, UR5 ;  /* 0x000000050a0a7c36 */ /* 0x000fe20008000000 */
[----:B------:R-:W-:Y:S01]  /*11bf0*/  SHF.R.S32.HI R13, RZ, 0x8, R13 ;  /* 0x00000008ff0d7819 */ /* 0x000fe2000001140d */
[----:B------:R-:W-:Y:S01]  /*11c00*/  VIADD R12, R0, 0xcd ;  /* 0x000000cd000c7836 */ /* 0x000fe20000000000 */
[----:B------:R3:W-:Y:S01]  /*11c10*/  @P6 STG.E.U8 desc[UR18][R8.64], R69 ;  /* 0x0000004508006986 */ /* 0x0007e2000c101112 */
[----:B------:R-:W-:-:S03]  /*11c20*/  F2FP.SATFINITE.E4M3.F32.PACK_AB_MERGE_C R15, R15, R14, RZ ;  /* 0x0000000e0f0f723e */ /* 0x000fc600048070ff */
[----:B------:R5:W-:Y:S01]  /*11c30*/  @P2 STG.E.U8 desc[UR18][R6.64], R13 ;  /* 0x0000000d06002986 */ /* 0x000be2000c101112 */
[C---:B--2---:R-:W-:Y:S01]  /*11c40*/  IADD3 R4, P2, PT, R10.reuse, R3, RZ ;  /* 0x000000030a047210 */ /* 0x044fe20007f5e0ff */
[----:B------:R-:W-:Y:S01]  /*11c50*/  VIADD R11, R10, UR5 ;  /* 0x000000050a0b7c36 */ /* 0x000fe20008000000 */
[----:B----4-:R-:W-:Y:S01]  /*11c60*/  ISETP.LT.AND P4, PT, R12, UR6, !P0 ;  /* 0x000000060c007c0c */ /* 0x010fe2000c781270 */
[----:B------:R-:W2:Y:S01]  /*11c70*/  LDCU UR6, c[0x0][0x39c] ;  /* 0x00007380ff0677ac */ /* 0x000ea20008000800 */
[----:B------:R-:W-:Y:S01]  /*11c80*/  PRMT R12, R15, 0x9910, RZ ;  /* 0x000099100f0c7816 */ /* 0x000fe200000000ff */
[----:B---3--:R-:W-:Y:S01]  /*11c90*/  VIADD R8, R0, 0xce ;  /* 0x000000ce00087836 */ /* 0x008fe20000000000 */
[----:B------:R-:W-:Y:S01]  /*11ca0*/  LEA.HI.X.SX32 R5, R10, R2, 0x1, P2 ;  /* 0x000000020a057211 */ /* 0x000fe200010f0eff */
[----:B------:R-:W-:-:S03]  /*11cb0*/  VIADD R9, R0, 0xcf ;  /* 0x000000cf00097836 */ /* 0x000fc60000000000 */
[----:B0-----:R-:W-:Y:S01]  /*11cc0*/  ISETP.LT.AND P2, PT, R8, UR4, !P0 ;  /* 0x0000000408007c0c */ /* 0x001fe2000c741270 */
[----:B------:R-:W-:Y:S01]  /*11cd0*/  IMAD.MOV.U32 R10, RZ, RZ, R12 ;  /* 0x000000ffff0a7224 */ /* 0x000fe200078e000c */
[-C--:B------:R-:W-:Y:S01]  /*11ce0*/  IADD3 R8, P6, PT, R11, R3.reuse, RZ ;  /* 0x000000030b087210 */ /* 0x080fe20007fde0ff */
[----:B------:R0:W-:Y:S01]  /*11cf0*/  @P3 STG.E.U8 desc[UR18][R4.64], R15 ;  /* 0x0000000f04003986 */ /* 0x0001e2000c101112 */
[----:B-1----:R-:W-:Y:S01]  /*11d00*/  ISETP.LT.AND P3, PT, R9, UR7, !P0 ;  /* 0x0000000709007c0c */ /* 0x002fe2000c761270 */
        /* <DEDUP_REMOVED lines=341> */
[----:B------:R-:W-:Y:S02]  /*13260*/  F2FP.SATFINITE.E4M3.F32.PACK_AB_MERGE_C R55, R55, R54, RZ ;  /* 0x000000363737723e */ /* 0x000fe400048070ff */
[----:B------:R-:W-:Y:S01]  /*13270*/  F2FP.SATFINITE.E4M3.F32.PACK_AB_MERGE_C R57, R57, R56, RZ ;  /* 0x000000383939723e */ /* 0x000fe200048070ff */
[----:B------:R-:W-:Y:S01]  /*13280*/  VIADD R12, R0, 0xf7 ;  /* 0x000000f7000c7836 */ /* 0x000fe20000000000 */
[C---:B------:R-:W-:Y:S01]  /*13290*/  LEA.HI.X.SX32 R9, R10.reuse, R2, 0x1, P6 ;  /* 0x000000020a097211 */ /* 0x040fe200030f0eff */
[----:B------:R-:W-:Y:S01]  /*132a0*/  VIADD R10, R10, UR5 ;  /* 0x000000050a0a7c36 */ /* 0x000fe20008000000 */
[----:B------:R-:W-:Y:S01]  /*132b0*/  F2FP.SATFINITE.E4M3.F32.PACK_AB_MERGE_C R59, R59, R58, RZ ;  /* 0x0000003a3b3b723e */ /* 0x000fe200048070ff */
[----:B------:R-:W3:Y:S02]  /*132c0*/  LDCU UR7, c[0x0][0x39c] ;  /* 0x00007380ff0777ac */ /* 0x000ee40008000800 */
[----:B------:R5:W-:Y:S01]  /*132d0*/  @P2 STG.E.U8 desc[UR18][R8.64], R55 ;  /* 0x0000003708002986 */ /* 0x000be2000c101112 */
[C---:B-1----:R-:W-:Y:S01]  /*132e0*/  IADD3 R6, P2, PT, R10.reuse, R3, RZ ;  /* 0x000000030a067210 */ /* 0x042fe20007f5e0ff */
[----:B----4-:R-:W-:Y:S01]  /*132f0*/  VIADD R11, R10, UR5 ;  /* 0x000000050a0b7c36 */ /* 0x010fe20008000000 */
[----:B------:R-:W-:-:S02]  /*13300*/  PRMT R13, R55, 0x9910, RZ ;  /* 0x00009910370d7816 */ /* 0x000fc400000000ff */
[-C--:B------:R-:W-:Y:S02]  /*13310*/  LEA.HI.X.SX32 R7, R10, R2.reuse, 0x1, P2 ;  /* 0x000000020a077211 */ /* 0x080fe400010f0eff */
[C---:B------:R-:W-:Y:S01]  /*13320*/  IADD3 R4, P2, PT, R11.reuse, R3, RZ ;  /* 0x000000030b047210 */ /* 0x040fe20007f5e0ff */
[----:B------:R-:W-:Y:S01]  /*13330*/  VIADD R10, R0, 0xf8 ;  /* 0x000000f8000a7836 */ /* 0x000fe20000000000 */
[----:B------:R-:W-:Y:S02]  /*13340*/  SHF.R.S32.HI R13, RZ, 0x8, R13 ;  /* 0x00000008ff0d7819 */ /* 0x000fe4000001140d */
[C---:B------:R-:W-:Y:S01]  /*13350*/  LEA.HI.X.SX32 R5, R11.reuse, R2, 0x1, P2 ;  /* 0x000000020b057211 */ /* 0x040fe200010f0eff */
[----:B------:R-:W-:Y:S01]  /*13360*/  VIADD R11, R11, UR5 ;  /* 0x000000050b0b7c36 */ /* 0x000fe20008000000 */
[----:B--2---:R-:W-:Y:S01]  /*13370*/  ISETP.LT.AND P2, PT, R10, UR4, !P0 ;  /* 0x000000040a007c0c */ /* 0x004fe2000c741270 */
[----:B------:R-:W1:Y:S01]  /*13380*/  LDCU UR4, c[0x0][0x39c] ;  /* 0x00007380ff0477ac */ /* 0x000e620008000800 */
[----:B------:R2:W-:Y:S01]  /*13390*/  @P3 STG.E.U8 desc[UR18][R6.64], R13 ;  /* 0x0000000d06003986 */ /* 0x0005e2000c101112 */
[----:B------:R-:W-:-:S02]  /*133a0*/  PRMT R10, R57, 0x9910, RZ ;  /* 0x00009910390a7816 */ /* 0x000fc400000000ff */
[C---:B-----5:R-:W-:Y:S02]  /*133b0*/  IADD3 R8, P3, PT, R11.reuse, R3, RZ ;  /* 0x000000030b087210 */ /* 0x060fe40007f7e0ff */
[----:B0-----:R-:W-:Y:S01]  /*133c0*/  ISETP.LT.AND P6, PT, R12, UR6, !P0 ;  /* 0x000000060c007c0c */ /* 0x001fe2000c7c1270 */
[----:B------:R-:W0:Y:S01]  /*133d0*/  LDCU UR6, c[0x0][0x39c] ;  /* 0x00007380ff0677ac */ /* 0x000e220008000800 */
[C---:B------:R-:W-:Y:S01]  /*133e0*/  LEA.HI.X.SX32 R9, R11.reuse, R2, 0x1, P3 ;  /* 0x000000020b097211 */ /* 0x040fe200018f0eff */
[----:B------:R-:W-:Y:S01]  /*133f0*/  VIADD R11, R11, UR5 ;  /* 0x000000050b0b7c36 */ /* 0x000fe20008000000 */
[----:B--2---:R-:W-:Y:S01]  /*13400*/  SHF.R.S32.HI R7, RZ, 0x8, R10 ;  /* 0x00000008ff077819 */ /* 0x004fe2000001140a */
[----:B------:R2:W-:Y:S01]  /*13410*/  @P5 STG.E.U8 desc[UR18][R4.64], R57 ;  /* 0x0000003904005986 */ /* 0x0005e2000c101112 */
[----:B------:R-:W-:-:S03]  /*13420*/  VIADD R6, R0, 0xfb ;  /* 0x000000fb00067836 */ /* 0x000fc60000000000 */
[----:B------:R4:W-:Y:S01]  /*13430*/  @P1 STG.E.U8 desc[UR18][R8.64], R7 ;  /* 0x0000000708001986 */ /* 0x0009e2000c101112 */
[----:B--2---:R-:W-:-:S04]  /*13440*/  IADD3 R4, P1, PT, R11, R3, RZ ;  /* 0x000000030b047210 */ /* 0x004fc80007f3e0ff */
[CC--:B------:R-:W-:Y:S01]  /*13450*/  LEA.HI.X.SX32 R5, R11.reuse, R2.reuse, 0x1, P1 ;  /* 0x000000020b057211 */ /* 0x0c0fe200008f0eff */
[----:B------:R-:W-:Y:S01]  /*13460*/  VIADD R11, R11, UR5 ;  /* 0x000000050b0b7c36 */ /* 0x000fe20008000000 */
[----:B-1----:R-:W-:Y:S01]  /*13470*/  ISETP.LT.AND P1, PT, R6, UR4, !P0 ;  /* 0x0000000406007c0c */ /* 0x002fe2000c721270 */
[----:B------:R-:W1:Y:S01]  /*13480*/  LDCU UR4, c[0x0][0x39c] ;  /* 0x00007380ff0477ac */ /* 0x000e620008000800 */
[----:B------:R-:W-:Y:S01]  /*13490*/  VIADD R14, R0, 0xf9 ;  /* 0x000000f9000e7836 */ /* 0x000fe20000000000 */
[----:B------:R2:W-:Y:S01]  /*134a0*/  @P4 STG.E.U8 desc[UR18][R4.64], R59 ;  /* 0x0000003b04004986 */ /* 0x0005e2000c101112 */
[C---:B------:R-:W-:Y:S01]  /*134b0*/  IADD3 R6, P4, PT, R11.reuse, R3, RZ ;  /* 0x000000030b067210 */ /* 0x040fe20007f9e0ff */
[----:B------:R-:W-:Y:S01]  /*134c0*/  VIADD R10, R11, UR5 ;  /* 0x000000050b0a7c36 */ /* 0x000fe20008000000 */
[----:B------:R-:W-:Y:S02]  /*134d0*/  PRMT R13, R59, 0x9910, RZ ;  /* 0x000099103b0d7816 */ /* 0x000fe400000000ff */
[----:B0-----:R-:W-:Y:S01]  /*134e0*/  ISETP.LT.AND P5, PT, R14, UR6, !P0 ;  /* 0x000000060e007c0c */ /* 0x001fe2000c7a1270 */
[----:B------:R-:W0:Y:S01]  /*134f0*/  LDCU UR6, c[0x0][0x39c] ;  /* 0x00007380ff0677ac */ /* 0x000e220008000800 */
[----:B----4-:R-:W-:-:S02]  /*13500*/  LEA.HI.X.SX32 R7, R11, R2, 0x1, P4 ;  /* 0x000000020b077211 */ /* 0x010fc400020f0eff */
[-C--:B------:R-:W-:Y:S02]  /*13510*/  IADD3 R8, P4, PT, R10, R3.reuse, RZ ;  /* 0x000000030a087210 */ /* 0x080fe40007f9e0ff */
[----:B------:R-:W-:Y:S01]  /*13520*/  SHF.R.S32.HI R13, RZ, 0x8, R13 ;  /* 0x00000008ff0d7819 */ /* 0x000fe2000001140d */
[----:B------:R-:W-:Y:S01]  /*13530*/  VIADD R11, R0, 0xfd ;  /* 0x000000fd000b7836 */ /* 0x000fe20000000000 */
[----:B------:R-:W-:Y:S02]  /*13540*/  F2FP.SATFINITE.E4M3.F32.PACK_AB_MERGE_C R61, R61, R60, RZ ;  /* 0x0000003c3d3d723e */ /* 0x000fe400048070ff */
[CC--:B------:R-:W-:Y:S01]  /*13550*/  LEA.HI.X.SX32 R9, R10.reuse, R2.reuse, 0x1, P4 ;  /* 0x000000020a097211 */ /* 0x0c0fe200020f0eff */
[----:B------:R-:W-:Y:S02]  /*13560*/  VIADD R10, R10, UR5 ;  /* 0x000000050a0a7c36 */ /* 0x000fe40008000000 */
[----:B------:R-:W-:Y:S01]  /*13570*/  VIADD R12, R0, 0xfa ;  /* 0x000000fa000c7836 */ /* 0x000fe20000000000 */
[----:B------:R4:W-:Y:S01]  /*13580*/  @P6 STG.E.U8 desc[UR18][R6.64], R13 ;  /* 0x0000000d06006986 */ /* 0x0009e2000c101112 */
[----:B-1----:R-:W-:Y:S01]  /*13590*/  ISETP.LT.AND P4, PT, R11, UR4, !P0 ;  /* 0x000000040b007c0c */ /* 0x002fe2000c781270 */
[C---:B------:R-:W-:Y:S01]  /*135a0*/  VIADD R11, R10.reuse, UR5 ;  /* 0x000000050a0b7c36 */ /* 0x040fe20008000000 */
[----:B------:R-:W-:Y:S01]  /*135b0*/  PRMT R17, R61, 0x9910, RZ ;  /* 0x000099103d117816 */ /* 0x000fe200000000ff */
[----:B------:R1:W-:Y:S01]  /*135c0*/  @P2 STG.E.U8 desc[UR18][R8.64], R61 ;  /* 0x0000003d08002986 */ /* 0x0003e2000c101112 */
[----:B--2---:R-:W-:Y:S01]  /*135d0*/  IADD3 R4, P2, PT, R10, R3, RZ ;  /* 0x000000030a047210 */ /* 0x004fe20007f5e0ff */
[----:B------:R-:W2:Y:S01]  /*135e0*/  LDCU UR4, c[0x0][0x39c] ;  /* 0x00007380ff0477ac */ /* 0x000ea20008000800 */
[----:B---3--:R-:W-:Y:S01]  /*135f0*/  ISETP.LT.AND P3, PT, R12, UR7, !P0 ;  /* 0x000000070c007c0c */ /* 0x008fe2000c761270 */
[----:B------:R-:W-:Y:S01]  /*13600*/  VIADD R12, R0, 0xfc ;  /* 0x000000fc000c7836 */ /* 0x000fe20000000000 */
[----:B------:R-:W-:Y:S01]  /*13610*/  LEA.HI.X.SX32 R5, R10, R2, 0x1, P2 ;  /* 0x000000020a057211 */ /* 0x000fe200010f0eff */
[----:B------:R-:W-:Y:S01]  /*13620*/  VIADD R10, R11, UR5 ;  /* 0x000000050b0a7c36 */ /* 0x000fe20008000000 */
[----:B------:R-:W-:-:S02]  /*13630*/  SHF.R.S32.HI R17, RZ, 0x8, R17 ;  /* 0x00000008ff117819 */ /* 0x000fc40000011411 */
[----:B0-----:R-:W-:Y:S01]  /*13640*/  ISETP.LT.AND P6, PT, R12, UR6, !P0 ;  /* 0x000000060c007c0c */ /* 0x001fe2000c7c1270 */
[----:B------:R-:W0:Y:S01]  /*13650*/  LDCU UR6, c[0x0][0x39c] ;  /* 0x00007380ff0677ac */ /* 0x000e220008000800 */
[C---:B----4-:R-:W-:Y:S01]  /*13660*/  VIADD R13, R10.reuse, UR5 ;  /* 0x000000050a0d7c36 */ /* 0x050fe20008000000 */
[----:B------:R3:W-:Y:S01]  /*13670*/  @P5 STG.E.U8 desc[UR18][R4.64], R17 ;  /* 0x0000001104005986 */ /* 0x0007e2000c101112 */
[-C--:B------:R-:W-:Y:S02]  /*13680*/  IADD3 R6, P2, PT, R11, R3.reuse, RZ ;  /* 0x000000030b067210 */ /* 0x080fe40007f5e0ff */
[----:B------:R-:W-:Y:S01]  /*13690*/  VIADD R14, R13, UR5 ;  /* 0x000000050d0e7c36 */ /* 0x000fe20008000000 */
[----:B-1----:R-:W-:-:S03]  /*136a0*/  IADD3 R8, P5, PT, R10, R3, RZ ;  /* 0x000000030a087210 */ /* 0x002fc60007fbe0ff */
[----:B------:R-:W-:Y:S01]  /*136b0*/  VIADD R16, R14, UR5 ;  /* 0x000000050e107c36 */ /* 0x000fe20008000000 */
[-C--:B------:R-:W-:Y:S01]  /*136c0*/  LEA.HI.X.SX32 R7, R11, R2.reuse, 0x1, P2 ;  /* 0x000000020b077211 */ /* 0x080fe200010f0eff */
[----:B------:R-:W-:Y:S01]  /*136d0*/  VIADD R18, R0, 0xfe ;  /* 0x000000fe00127836 */ /* 0x000fe20000000000 */
[----:B------:R-:W-:Y:S01]  /*136e0*/  LEA.HI.X.SX32 R9, R10, R2, 0x1, P5 ;  /* 0x000000020a097211 */ /* 0x000fe200028f0eff */
[----:B------:R-:W-:Y:S01]  /*136f0*/  VIADD R15, R16, UR5 ;  /* 0x00000005100f7c36 */ /* 0x000fe20008000000 */
[-C--:B------:R-:W-:Y:S01]  /*13700*/  IADD3 R10, P2, PT, R13, R3.reuse, RZ ;  /* 0x000000030d0a7210 */ /* 0x080fe20007f5e0ff */
[----:B------:R-:W-:Y:S01]  /*13710*/  VIADD R0, R0, 0xff ;  /* 0x000000ff00007836 */ /* 0x000fe20000000000 */
[----:B------:R-:W-:Y:S02]  /*13720*/  IADD3 R12, P5, PT, R14, R3, RZ ;  /* 0x000000030e0c7210 */ /* 0x000fe40007fbe0ff */
[----:B------:R-:W-:Y:S02]  /*13730*/  F2FP.SATFINITE.E4M3.F32.PACK_AB_MERGE_C R63, R63, R62, RZ ;  /* 0x0000003e3f3f723e */ /* 0x000fe400048070ff */
[----:B------:R-:W-:-:S02]  /*13740*/  LEA.HI.X.SX32 R11, R13, R2, 0x1, P2 ;  /* 0x000000020d0b7211 */ /* 0x000fc400010f0eff */
[-C--:B------:R-:W-:Y:S02]  /*13750*/  LEA.HI.X.SX32 R13, R14, R2.reuse, 0x1, P5 ;  /* 0x000000020e0d7211 */ /* 0x080fe400028f0eff */
[----:B--2---:R-:W-:Y:S02]  /*13760*/  ISETP.LT.AND P2, PT, R18, UR4, !P0 ;  /* 0x0000000412007c0c */ /* 0x004fe4000c741270 */
[----:B------:R-:W-:Y:S02]  /*13770*/  IADD3 R14, P5, PT, R15, R3, RZ ;  /* 0x000000030f0e7210 */ /* 0x000fe40007fbe0ff */
[----:B0-----:R-:W-:Y:S02]  /*13780*/  ISETP.LT.AND P0, PT, R0, UR6, !P0 ;  /* 0x0000000600007c0c */ /* 0x001fe4000c701270 */
[----:B------:R-:W-:Y:S02]  /*13790*/  PRMT R0, R63, 0x9910, RZ ;  /* 0x000099103f007816 */ /* 0x000fe400000000ff */
[----:B------:R-:W-:-:S02]  /*137a0*/  LEA.HI.X.SX32 R15, R15, R2, 0x1, P5 ;  /* 0x000000020f0f7211 */ /* 0x000fc400028f0eff */
[----:B---3--:R-:W-:Y:S01]  /*137b0*/  IADD3 R4, P5, PT, R16, R3, RZ ;  /* 0x0000000310047210 */ /* 0x008fe20007fbe0ff */
[----:B------:R-:W-:Y:S01]  /*137c0*/  IMAD.MOV.U32 R3, RZ, RZ, R0 ;  /* 0x000000ffff037224 */ /* 0x000fe200078e0000 */
[----:B------:R-:W-:Y:S02]  /*137d0*/  F2FP.SATFINITE.E4M3.F32.PACK_AB_MERGE_C R65, R65, R64, RZ ;  /* 0x000000404141723e */ /* 0x000fe400048070ff */
[----:B------:R-:W-:Y:S02]  /*137e0*/  F2FP.SATFINITE.E4M3.F32.PACK_AB_MERGE_C R67, R67, R66, RZ ;  /* 0x000000424343723e */ /* 0x000fe400048070ff */
[----:B------:R-:W-:Y:S02]  /*137f0*/  PRMT R17, R65, 0x9910, RZ ;  /* 0x0000991041117816 */ /* 0x000fe400000000ff */
[----:B------:R-:W-:Y:S02]  /*13800*/  SHF.R.S32.HI R3, RZ, 0x8, R3 ;  /* 0x00000008ff037819 */ /* 0x000fe40000011403 */
[----:B------:R-:W-:-:S02]  /*13810*/  PRMT R19, R67, 0x9910, RZ ;  /* 0x0000991043137816 */ /* 0x000fc400000000ff */
[----:B------:R-:W-:Y:S01]  /*13820*/  SHF.R.S32.HI R17, RZ, 0x8, R17 ;  /* 0x00000008ff117819 */ /* 0x000fe20000011411 */
[----:B------:R0:W-:Y:S01]  /*13830*/  @P3 STG.E.U8 desc[UR18][R6.64], R63 ;  /* 0x0000003f06003986 */ /* 0x0001e2000c101112 */
[----:B------:R-:W-:Y:S02]  /*13840*/  LEA.HI.X.SX32 R5, R16, R2, 0x1, P5 ;  /* 0x0000000210057211 */ /* 0x000fe400028f0eff */
[----:B------:R-:W-:Y:S01]  /*13850*/  SHF.R.S32.HI R19, RZ, 0x8, R19 ;  /* 0x00000008ff137819 */ /* 0x000fe20000011413 */
[----:B------:R0:W-:Y:S04]  /*13860*/  @P1 STG.E.U8 desc[UR18][R8.64], R3 ;  /* 0x0000000308001986 */ /* 0x0001e8000c101112 */
[----:B------:R0:W-:Y:S04]  /*13870*/  @P6 STG.E.U8 desc[UR18][R10.64], R65 ;  /* 0x000000410a006986 */ /* 0x0001e8000c101112 */
[----:B------:R0:W-:Y:S04]  /*13880*/  @P4 STG.E.U8 desc[UR18][R12.64], R17 ;  /* 0x000000110c004986 */ /* 0x0001e8000c101112 */
[----:B------:R0:W-:Y:S04]  /*13890*/  @P2 STG.E.U8 desc[UR18][R4.64], R67 ;  /* 0x0000004304002986 */ /* 0x0001e8000c101112 */
[----:B------:R0:W-:Y:S01]  /*138a0*/  @P0 STG.E.U8 desc[UR18][R14.64], R19 ;  /* 0x000000130e000986 */ /* 0x0001e2000c101112 */
[----:B------:R-:W-:Y:S06]  /*138b0*/  BAR.SYNC.DEFER_BLOCKING 0x0 ;  /* 0x0000000000007b1d */ /* 0x000fec0000010000 */
[----:B------:R-:W-:Y:S05]  /*138c0*/  BRA.U UP0, `(.L_x_13) ;  /* 0x0000000100a07547 */ /* 0x000fea000b800000 */
[----:B------:R-:W1:Y:S01]  /*138d0*/  S2UR UR5, SR_CgaCtaId ;  /* 0x00000000000579c3 */ /* 0x000e620000008800 */
[----:B------:R-:W-:Y:S01]  /*138e0*/  NOP ;  /* 0x0000000000007918 */ /* 0x000fe20000000000 */
[----:B------:R-:W-:Y:S01]  /*138f0*/  UMOV UR4, 0x50 ;  /* 0x0000005000047882 */ /* 0x000fe20000000000 */
[----:B------:R-:W-:Y:S02]  /*13900*/  IMAD.U32 R0, RZ, RZ, UR17 ;  /* 0x00000011ff007e24 */ /* 0x000fe4000f8e00ff */
[----:B0-----:R-:W-:Y:S02]  /*13910*/  IMAD.MOV.U32 R3, RZ, RZ, 0xff ;  /* 0x000000ffff037424 */ /* 0x001fe400078e00ff */
[----:B------:R-:W-:Y:S01]  /*13920*/  IMAD.MOV.U32 R7, RZ, RZ, 0x1 ;  /* 0x00000001ff077424 */ /* 0x000fe200078e00ff */
[----:B------:R-:W-:-:S04]  /*13930*/  LOP3.LUT R0, R0, 0xffff, RZ, 0xc0, !PT ;  /* 0x0000ffff00007812 */ /* 0x000fc800078ec0ff */
[----:B------:R-:W-:-:S05]  /*13940*/  SHF.R.U32.HI R0, RZ, 0x5, R0 ;  /* 0x00000005ff007819 */ /* 0x000fca0000011600 */
[----:B------:R-:W-:Y:S01]  /*13950*/  VIADD R2, R0, 0x10 ;  /* 0x0000001000027836 */ /* 0x000fe20000000000 */
[----:B------:R-:W-:Y:S01]  /*13960*/  SHF.L.U32 R0, R3, R0, RZ ;  /* 0x0000000003007219 */ /* 0x000fe200000006ff */
[----:B-1----:R-:W-:-:S03]  /*13970*/  ULEA UR6, UR5, UR4, 0x18 ;  /* 0x0000000405067291 */ /* 0x002fc6000f8ec0ff */
[----:B------:R-:W-:-:S04]  /*13980*/  SHF.L.U32 R3, R7, R2, RZ ;  /* 0x0000000207037219 */ /* 0x000fc800000006ff */
[----:B------:R-:W-:Y:S02]  /*13990*/  LOP3.LUT R0, R3, R0, RZ, 0xfc, !PT ;  /* 0x0000000003007212 */ /* 0x000fe400078efcff */
[----:B------:R-:W0:Y:S02]  /*139a0*/  LDS R5, [UR6] ;  /* 0x00000006ff057984 */ /* 0x000e240008000800 */
[C---:B------:R-:W-:Y:S02]  /*139b0*/  LOP3.LUT R2, R0.reuse, 0xffff, RZ, 0xc0, !PT ;  /* 0x0000ffff00027812 */ /* 0x040fe400078ec0ff */
[----:B0-----:R-:W-:-:S04]  /*139c0*/  LOP3.LUT R3, R0, 0xffff, R5, 0x80, !PT ;  /* 0x0000ffff00037812 */ /* 0x001fc800078e8005 */
[----:B------:R-:W-:-:S13]  /*139d0*/  ISETP.NE.AND P0, PT, R3, R2, PT ;  /* 0x000000020300720c */ /* 0x000fda0003f05270 */
[----:B------:R-:W-:Y:S05]  /*139e0*/  @P0 BRA `(.L_x_14) ;  /* 0x0000000000500947 */ /* 0x000fea0003800000 */
[----:B------:R-:W-:Y:S02]  /*139f0*/  SHF.R.U32.HI R5, RZ, 0x10, R5 ;  /* 0x00000010ff057819 */ /* 0x000fe40000011605 */
[----:B------:R-:W-:-:S04]  /*13a00*/  SHF.R.U32.HI R2, RZ, 0x10, R0 ;  /* 0x00000010ff027819 */ /* 0x000fc80000011600 */
[----:B------:R-:W-:-:S04]  /*13a10*/  LOP3.LUT R5, R5, R2, RZ, 0xc0, !PT ;  /* 0x0000000205057212 */ /* 0x000fc800078ec0ff */
[----:B------:R-:W-:-:S13]  /*13a20*/  ISETP.NE.AND P0, PT, R5, R2, PT ;  /* 0x000000020500720c */ /* 0x000fda0003f05270 */
[----:B------:R-:W-:Y:S05]  /*13a30*/  @P0 BRA `(.L_x_15) ;  /* 0x0000000000300947 */ /* 0x000fea0003800000 */
[----:B------:R-:W-:Y:S01]  /*13a40*/  R2UR UR4, R0 ;  /* 0x00000000000472ca */ /* 0x000fe200000e0000 */
[----:B------:R-:W-:Y:S01]  /*13a50*/  VOTEU.ANY UR5, UPT, PT ;  /* 0x0000000000057886 */ /* 0x000fe200038e0100 */
[----:B------:R-:W0:Y:S01]  /*13a60*/  S2R R0, SR_LANEID ;  /* 0x0000000000007919 */ /* 0x000e220000000000 */
[----:B------:R-:W-:-:S10]  /*13a70*/  UFLO.U32 UR5, UR5 ;  /* 0x00000005000572bd */ /* 0x000fd400080e0000 */
[----:B------:R-:W-:-:S06]  /*13a80*/  ULOP3.LUT UR4, URZ, UR4, URZ, 0x33, !UPT ;  /* 0x00000004ff047292 */ /* 0x000fcc000f8e33ff */
[----:B------:R-:W-:-:S04]  /*13a90*/  IMAD.U32 R2, RZ, RZ, UR4 ;  /* 0x00000004ff027e24 */ /* 0x000fc8000f8e00ff */
[----:B------:R-:W1:Y:S02]  /*13aa0*/  REDUX UR7, R2 ;  /* 0x00000000020773c4 */ /* 0x000e640000000000 */
[----:B------:R2:W-:Y:S01]  /*13ab0*/  UTCATOMSWS.AND URZ, UR4 ;  /* 0x0000000400ff79e3 */ /* 0x0005e20008000000 */
[----:B0-----:R-:W-:Y:S01]  /*13ac0*/  ISETP.EQ.U32.AND P0, PT, R0, UR5, PT ;  /* 0x0000000500007c0c */ /* 0x001fe2000bf02070 */
[----:B-1----:R-:W-:-:S12]  /*13ad0*/  IMAD.U32 R0, RZ, RZ, UR7 ;  /* 0x00000007ff007e24 */ /* 0x002fd8000f8e00ff */
[----:B------:R2:W-:Y:S01]  /*13ae0*/  @P0 ATOMS.AND RZ, [UR6], R0 ;  /* 0x00000000ffff098c */ /* 0x0005e2000a800006 */
[----:B------:R-:W-:Y:S05]  /*13af0*/  BRA `(.L_x_13) ;  /* 0x0000000000147947 */ /* 0x000fea0003800000 */
.L_x_15:
[----:B------:R-:W-:-:S07]  /*13b00*/  MOV R2, 0x13b20 ;  /* 0x00013b2000027802 */ /* 0x000fce0000000f00 */
[----:B------:R-:W-:Y:S05]  /*13b10*/  CALL.REL.NOINC `($__internal_0_$__cuda_sm10x_tcgen05_guardrail_trap_col_being_dealloced_not_returned_by_alloc) ;  /* 0x00000000002c7944 */ /* 0x000fea0003c00000 */
[----:B------:R-:W-:Y:S05]  /*13b20*/  BRA `(.L_x_13) ;  /* 0x0000000000087947 */ /* 0x000fea0003800000 */
.L_x_14:
[----:B------:R-:W-:-:S07]  /*13b30*/  MOV R2, 0x13b50 ;  /* 0x00013b5000027802 */ /* 0x000fce0000000f00 */
[----:B------:R-:W-:Y:S05]  /*13b40*/  CALL.REL.NOINC `($__internal_2_$__cuda_sm10x_tcgen05_guardrail_trap_unallocated_columns_being_dealloced) ;  /* 0x0000000000387944 */ /* 0x000fea0003c00000 */
.L_x_13:
[----:B------:R-:W-:Y:S01]  /*13b50*/  NOP ;  /* 0x0000000000007918 */ /* 0x000fe20000000000 */
[----:B--2---:R-:W-:Y:S05]  /*13b60*/  EXIT ;  /* 0x000000000000794d */ /* 0x004fea0003800000 */
.L_x_8:
[----:B------:R-:W0:Y:S02]  /*13b70*/  SYNCS.PHASECHK.TRANS64.TRYWAIT P4, [UR13], R109 ;  /* 0x0000006dff0075a7 */ /* 0x000e24000808110d */
[----:B0-----:R-:W-:Y:S05]  /*13b80*/  @!P4 BRA `(.L_x_8) ;  /* 0xfffffffc00f8c947 */ /* 0x001fea000383ffff */
[----:B------:R-:W-:Y:S05]  /*13b90*/  BRA `(.L_x_16) ;  /* 0xffffff3c00447947 */ /* 0x000fea000383ffff */
.L_x_12:
[----:B------:R-:W0:Y:S02]  /*13ba0*/  SYNCS.PHASECHK.TRANS64.TRYWAIT P4, [UR13], R10 ;  /* 0x0000000aff0075a7 */ /* 0x000e24000808110d */
[----:B0-----:R-:W-:Y:S05]  /*13bb0*/  @!P4 BRA `(.L_x_12) ;  /* 0xfffffffc00f8c947 */ /* 0x001fea000383ffff */
[----:B------:R-:W-:Y:S05]  /*13bc0*/  BRA `(.L_x_11) ;  /* 0xffffff6800c07947 */ /* 0x000fea000383ffff */
        .weak           $__internal_0_$__cuda_sm10x_tcgen05_guardrail_trap_col_being_dealloced_not_returned_by_alloc
        .type           $__internal_0_$__cuda_sm10x_tcgen05_guardrail_trap_col_being_dealloced_not_returned_by_alloc,@function
        .size           $__internal_0_$__cuda_sm10x_tcgen05_guardrail_trap_col_being_dealloced_not_returned_by_alloc,($__internal_1_$__cuda_sm10x_tcgen05_guardrail_trap_phase_invalid_during_alloc - $__internal_0_$__cuda_sm10x_tcgen05_guardrail_trap_col_being_dealloced_not_returned_by_alloc)
$__internal_0_$__cuda_sm10x_tcgen05_guardrail_trap_col_being_dealloced_not_returned_by_alloc:
[----:B------:R-:W-:Y:S05]  /*13bd0*/  BPT.TRAP 0x1 ;  /* 0x000000040000795c */ /* 0x000fea0000300000 */
[----:B------:R-:W-:-:S04]  /*13be0*/  IMAD.MOV.U32 R3, RZ, RZ, 0x0 ;  /* 0x00000000ff037424 */ /* 0x000fc800078e00ff */
[----:B------:R-:W-:Y:S05]  /*13bf0*/  RET.REL.NODEC R2 `(matmul_kernel) ;  /* 0xfffffec402007950 */ /* 0x000fea0003c3ffff */
        .weak           $__internal_1_$__cuda_sm10x_tcgen05_guardrail_trap_phase_invalid_during_alloc
        .type           $__internal_1_$__cuda_sm10x_tcgen05_guardrail_trap_phase_invalid_during_alloc,@function
        .size           $__internal_1_$__cuda_sm10x_tcgen05_guardrail_trap_phase_invalid_during_alloc,($__internal_2_$__cuda_sm10x_tcgen05_guardrail_trap_unallocated_columns_being_dealloced - $__internal_1_$__cuda_sm10x_tcgen05_guardrail_trap_phase_invalid_during_alloc)
$__internal_1_$__cuda_sm10x_tcgen05_guardrail_trap_phase_invalid_during_alloc:
[----:B------:R-:W-:Y:S05]  /*13c00*/  BPT.TRAP 0x1 ;  /* 0x000000040000795c */ /* 0x000fea0000300000 */
[----:B------:R-:W-:-:S04]  /*13c10*/  IMAD.MOV.U32 R3, RZ, RZ, 0x0 ;  /* 0x00000000ff037424 */ /* 0x000fc800078e00ff */
[----:B------:R-:W-:Y:S05]  /*13c20*/  RET.REL.NODEC R2 `(matmul_kernel) ;  /* 0xfffffec002f47950 */ /* 0x000fea0003c3ffff */
        .weak           $__internal_2_$__cuda_sm10x_tcgen05_guardrail_trap_unallocated_columns_being_dealloced
        .type           $__internal_2_$__cuda_sm10x_tcgen05_guardrail_trap_unallocated_columns_being_dealloced,@function
        .size           $__internal_2_$__cuda_sm10x_tcgen05_guardrail_trap_unallocated_columns_being_dealloced,(.L_x_20 - $__internal_2_$__cuda_sm10x_tcgen05_guardrail_trap_unallocated_columns_being_dealloced)
$__internal_2_$__cuda_sm10x_tcgen05_guardrail_trap_unallocated_columns_being_dealloced:
[----:B------:R-:W-:Y:S05]  /*13c30*/  BPT.TRAP 0x1 ;  /* 0x000000040000795c */ /* 0x000fea0000300000 */
[----:B------:R-:W-:-:S04]  /*13c40*/  IMAD.MOV.U32 R3, RZ, RZ, 0x0 ;  /* 0x00000000ff037424 */ /* 0x000fc800078e00ff */
[----:B------:R-:W-:Y:S05]  /*13c50*/  RET.REL.NODEC R2 `(matmul_kernel) ;  /* 0xfffffec002e87950 */ /* 0x000fea0003c3ffff */
.L_x_17:
[----:B------:R-:W-:-:S00]  /*13c60*/  BRA `(.L_x_17) ;  /* 0xfffffffc00fc7947 */ /* 0x000fc0000383ffff */
[----:B------:R-:W-:-:S00]  /*13c70*/  NOP ;  /* 0x0000000000007918 */ /* 0x000fc00000000000 */
        /* <DEDUP_REMOVED lines=8> */
.L_x_20:


//--------------------- .nv.shared.matmul_kernel  --------------------------
	.section	.nv.shared.matmul_kernel,"aw",@nobits
	.sectionflags	@""
	.align	16
	.zero		1024


//--------------------- .nv.shared.reserved.0     --------------------------
	.section	.nv.shared.reserved.0,"aw",@nobits
	.align	8
	.weak		__nv_reservedSMEM_offset_0_alias
	.size		__nv_reservedSMEM_offset_0_alias, 0, 64
	.other		__nv_reservedSMEM_offset_0_alias,@"STO_CUDA_RESERVED_SHARED STV_DEFAULT"
__nv_reservedSMEM_offset_0_alias:
	.zero		0
.nv.shared.reserved.0:
	.zero		64
	.weak		__nv_reservedSMEM_allocation_phase
	.type		__nv_reservedSMEM_allocation_phase,@object
	.size		__nv_reservedSMEM_allocation_phase,(.L_0 - __nv_reservedSMEM_allocation_phase)
__nv_reservedSMEM_allocation_phase:
	.zero		1
.L_0:
	.zero		7
	.weak		__nv_reservedSMEM_devtool_atexit_pc
	.type		__nv_reservedSMEM_devtool_atexit_pc,@object
	.size		__nv_reservedSMEM_devtool_atexit_pc,(__nv_reservedSMEM_allocation_mask - __nv_reservedSMEM_devtool_atexit_pc)
__nv_reservedSMEM_devtool_atexit_pc:
	.zero		8
	.weak		__nv_reservedSMEM_allocation_mask
	.type		__nv_reservedSMEM_allocation_mask,@object
	.size		__nv_reservedSMEM_allocation_mask,(.L_2 - __nv_reservedSMEM_allocation_mask)
__nv_reservedSMEM_allocation_mask:
	.zero		4
.L_2:


//--------------------- .nv.constant0.matmul_kernel --------------------------
	.section	.nv.constant0.matmul_kernel,"a",@progbits
	.sectionflags	@""
	.align	4
.nv.constant0.matmul_kernel:
	.zero		976


//--------------------- SYMBOLS --------------------------

	.type		.nv.reservedSmem.offset0,@object
	.size		.nv.reservedSmem.offset0,0x4
	.type		.nv.reservedSmem.cap,@object
	.size		.nv.reservedSmem.cap,0x4
